def matmul_kernel(
    a_ptr,
    b_ptr,
    c_ptr,
    M,
    N,
    K,
    stride_am,
    stride_ak,
    stride_bk,
    stride_bn,
    stride_cm,
    stride_cn,
    BLOCK_M: tl.constexpr,
    BLOCK_N: tl.constexpr,
    BLOCK_K: tl.constexpr,
    GROUP_M: tl.constexpr,
):
    pid = tl.program_id(axis=0)
    num_pid_m = tl.cdiv(M, BLOCK_M)
    num_pid_n = tl.cdiv(N, BLOCK_N)
    num_pid_in_group = GROUP_M * num_pid_n
    group_id = pid // num_pid_in_group
    first_pid_m = group_id * GROUP_M
    group_size_m = min(num_pid_m - first_pid_m, GROUP_M)
    pid_m = first_pid_m + ((pid % num_pid_in_group) % group_size_m)
    pid_n = (pid % num_pid_in_group) // group_size_m

    offs_am = (pid_m * BLOCK_M + tl.arange(0, BLOCK_M)) % M
    offs_bn = (pid_n * BLOCK_N + tl.arange(0, BLOCK_N)) % N
    offs_k = tl.arange(0, BLOCK_K)
    a_ptrs = a_ptr + offs_am[:, None] * stride_am + offs_k[None, :] * stride_ak
    b_ptrs = b_ptr + offs_k[:, None] * stride_bk + offs_bn[None, :] * stride_bn

    acc = tl.zeros((BLOCK_M, BLOCK_N), dtype=tl.float32)
    for kk in range(0, tl.cdiv(K, BLOCK_K)):
        a = tl.load(a_ptrs, mask=offs_k[None, :] < K - kk * BLOCK_K, other=0.0)
        b = tl.load(b_ptrs, mask=offs_k[:, None] < K - kk * BLOCK_K, other=0.0)
        acc = tl.dot(a, b, acc)
        a_ptrs += BLOCK_K * stride_ak
        b_ptrs += BLOCK_K * stride_bk

    c = acc.to(c_ptr.dtype.element_ty)
    offs_cm = pid_m * BLOCK_M + tl.arange(0, BLOCK_M)
    offs_cn = pid_n * BLOCK_N + tl.arange(0, BLOCK_N)
    c_ptrs = c_ptr + offs_cm[:, None] * stride_cm + offs_cn[None, :] * stride_cn
    mask = (offs_cm[:, None] < M) & (offs_cn[None, :] < N)
    tl.store(c_ptrs, c, mask=mask)

# config = {"BLOCK_K": 32, "BLOCK_M": 128, "BLOCK_N": 256, "GROUP_M": 8, "arch": "sm_100", "dtype": "fp8e5m2", "num_ctas": 1, "num_stages": 3, "num_warps": 4}
# arch = sm_100


// ===== COMPILED SASS (sm_100a) =====

	.target	sm_100a

	.elftype	@"ET_EXEC"


//--------------------- .note.nv.tkinfo           --------------------------
	.section	.note.nv.tkinfo,"",@"SHT_NOTE"
	.sectionflags	@"SHF_NOTE_NV_TKINFO"
	.tkinfo
        /*0018*/ 	.word	0x00000081
        /*0030*/ 	.string	""
        /*0030*/ 	.string	"ptxas-blackwell"
        /*0030*/ 	.string	"Cuda compilation tools, release 12.9, V12.9.86"
        /*0030*/ 	.string	"Build cuda_12.9.r12.9/compiler.36037853_0"
        /*0030*/ 	.string	"-v  -suppress-debug-info  -lineinfo  -arch sm_100a "



//--------------------- .note.nv.cuver            --------------------------
	.section	.note.nv.cuver,"",@"SHT_NOTE"
	.sectionflags	@"SHF_NOTE_NV_CUVER"
        /*0018*/ 	.short	0x0001
        /*001a*/ 	.short	0x0064
        /*001c*/ 	.short	0x0001
        /*001e*/ 	.short	0x0000
        /*0020*/ 	.short	0x0001
        /*0022*/ 	.short	0x0000


//--------------------- .nv.info                  --------------------------
	.section	.nv.info,"",@"SHT_CUDA_INFO"
	.align	4


	//----- nvinfo : EIATTR_REGCOUNT
	.align		4
        /*0000*/ 	.byte	0x04, 0x2f
        /*0002*/ 	.short	(.L_4 - .L_3)
	.align		4
.L_3:
        /*0004*/ 	.word	index@(matmul_kernel)
        /*0008*/ 	.word	0x000000ff


	//----- nvinfo : EIATTR_FRAME_SIZE
	.align		4
.L_4:
        /*000c*/ 	.byte	0x04, 0x11
        /*000e*/ 	.short	(.L_6 - .L_5)
	.align		4
.L_5:
        /*0010*/ 	.word	index@($__internal_2_$__cuda_sm10x_tcgen05_guardrail_trap_unallocated_columns_being_dealloced)
        /*0014*/ 	.word	0x000001d0


	//----- nvinfo : EIATTR_FRAME_SIZE
	.align		4
.L_6:
        /*0018*/ 	.byte	0x04, 0x11
        /*001a*/ 	.short	(.L_8 - .L_7)
	.align		4
.L_7:
        /*001c*/ 	.word	index@($__internal_1_$__cuda_sm10x_tcgen05_guardrail_trap_phase_invalid_during_alloc)
        /*0020*/ 	.word	0x000001d0


	//----- nvinfo : EIATTR_FRAME_SIZE
	.align		4
.L_8:
        /*0024*/ 	.byte	0x04, 0x11
        /*0026*/ 	.short	(.L_10 - .L_9)
	.align		4
.L_9:
        /*0028*/ 	.word	index@($__internal_0_$__cuda_sm10x_tcgen05_guardrail_trap_col_being_dealloced_not_returned_by_alloc)
        /*002c*/ 	.word	0x000001d0


	//----- nvinfo : EIATTR_FRAME_SIZE
	.align		4
.L_10:
        /*0030*/ 	.byte	0x04, 0x11
        /*0032*/ 	.short	(.L_12 - .L_11)
	.align		4
.L_11:
        /*0034*/ 	.word	index@(matmul_kernel)
        /*0038*/ 	.word	0x000001d0


	//----- nvinfo : EIATTR_MIN_STACK_SIZE
	.align		4
.L_12:
        /*003c*/ 	.byte	0x04, 0x12
        /*003e*/ 	.short	(.L_14 - .L_13)
	.align		4
.L_13:
        /*0040*/ 	.word	index@(matmul_kernel)
        /*0044*/ 	.word	0x000001d0
.L_14:


//--------------------- .nv.info.matmul_kernel    --------------------------
	.section	.nv.info.matmul_kernel,"",@"SHT_CUDA_INFO"
	.sectionflags	@""
	.align	4


	//----- nvinfo : EIATTR_CUDA_API_VERSION
	.align		4
        /*0000*/ 	.byte	0x04, 0x37
        /*0002*/ 	.short	(.L_16 - .L_15)
.L_15:
        /*0004*/ 	.word	0x00000081


	//----- nvinfo : EIATTR_KPARAM_INFO
	.align		4
.L_16:
        /*0008*/ 	.byte	0x04, 0x17
        /*000a*/ 	.short	(.L_18 - .L_17)
.L_17:
        /*000c*/ 	.word	0x00000000
        /*0010*/ 	.short	0x000d
        /*0012*/ 	.short	0x0048
        /*0014*/ 	.byte	0x00, 0xf4, 0x21, 0x00


	//----- nvinfo : EIATTR_KPARAM_INFO
	.align		4
.L_18:
        /*0018*/ 	.byte	0x04, 0x17
        /*001a*/ 	.short	(.L_20 - .L_19)
.L_19:
        /*001c*/ 	.word	0x00000000
        /*0020*/ 	.short	0x000c
        /*0022*/ 	.short	0x0040
        /*0024*/ 	.byte	0x00, 0xf4, 0x21, 0x00


	//----- nvinfo : EIATTR_KPARAM_INFO
	.align		4
.L_20:
        /*0028*/ 	.byte	0x04, 0x17
        /*002a*/ 	.short	(.L_22 - .L_21)
.L_21:
        /*002c*/ 	.word	0x00000000
        /*0030*/ 	.short	0x000b
        /*0032*/ 	.short	0x0038
        /*0034*/ 	.byte	0x00, 0xf0, 0x11, 0x00


	//----- nvinfo : EIATTR_KPARAM_INFO
	.align		4
.L_22:
        /*0038*/ 	.byte	0x04, 0x17
        /*003a*/ 	.short	(.L_24 - .L_23)
.L_23:
        /*003c*/ 	.word	0x00000000
        /*0040*/ 	.short	0x000a
        /*0042*/ 	.short	0x0034
        /*0044*/ 	.byte	0x00, 0xf0, 0x11, 0x00


	//----- nvinfo : EIATTR_KPARAM_INFO
	.align		4
.L_24:
        /*0048*/ 	.byte	0x04, 0x17
        /*004a*/ 	.short	(.L_26 - .L_25)
.L_25:
        /*004c*/ 	.word	0x00000000
        /*0050*/ 	.short	0x0009
        /*0052*/ 	.short	0x0030
        /*0054*/ 	.byte	0x00, 0xf0, 0x11, 0x00


	//----- nvinfo : EIATTR_KPARAM_INFO
	.align		4
.L_26:
        /*0058*/ 	.byte	0x04, 0x17
        /*005a*/ 	.short	(.L_28 - .L_27)
.L_27:
        /*005c*/ 	.word	0x00000000
        /*0060*/ 	.short	0x0008
        /*0062*/ 	.short	0x002c
        /*0064*/ 	.byte	0x00, 0xf0, 0x11, 0x00


	//----- nvinfo : EIATTR_KPARAM_INFO
	.align		4
.L_28:
        /*0068*/ 	.byte	0x04, 0x17
        /*006a*/ 	.short	(.L_30 - .L_29)
.L_29:
        /*006c*/ 	.word	0x00000000
        /*0070*/ 	.short	0x0007
        /*0072*/ 	.short	0x0028
        /*0074*/ 	.byte	0x00, 0xf0, 0x11, 0x00


	//----- nvinfo : EIATTR_KPARAM_INFO
	.align		4
.L_30:
        /*0078*/ 	.byte	0x04, 0x17
        /*007a*/ 	.short	(.L_32 - .L_31)
.L_31:
        /*007c*/ 	.word	0x00000000
        /*0080*/ 	.short	0x0006
        /*0082*/ 	.short	0x0024
        /*0084*/ 	.byte	0x00, 0xf0, 0x11, 0x00


	//----- nvinfo : EIATTR_KPARAM_INFO
	.align		4
.L_32:
        /*0088*/ 	.byte	0x04, 0x17
        /*008a*/ 	.short	(.L_34 - .L_33)
.L_33:
        /*008c*/ 	.word	0x00000000
        /*0090*/ 	.short	0x0005
        /*0092*/ 	.short	0x0020
        /*0094*/ 	.byte	0x00, 0xf0, 0x11, 0x00


	//----- nvinfo : EIATTR_KPARAM_INFO
	.align		4
.L_34:
        /*0098*/ 	.byte	0x04, 0x17
        /*009a*/ 	.short	(.L_36 - .L_35)
.L_35:
        /*009c*/ 	.word	0x00000000
        /*00a0*/ 	.short	0x0004
        /*00a2*/ 	.short	0x001c
        /*00a4*/ 	.byte	0x00, 0xf0, 0x11, 0x00


	//----- nvinfo : EIATTR_KPARAM_INFO
	.align		4
.L_36:
        /*00a8*/ 	.byte	0x04, 0x17
        /*00aa*/ 	.short	(.L_38 - .L_37)
.L_37:
        /*00ac*/ 	.word	0x00000000
        /*00b0*/ 	.short	0x0003
        /*00b2*/ 	.short	0x0018
        /*00b4*/ 	.byte	0x00, 0xf0, 0x11, 0x00


	//----- nvinfo : EIATTR_KPARAM_INFO
	.align		4
.L_38:
        /*00b8*/ 	.byte	0x04, 0x17
        /*00ba*/ 	.short	(.L_40 - .L_39)
.L_39:
        /*00bc*/ 	.word	0x00000000
        /*00c0*/ 	.short	0x0002
        /*00c2*/ 	.short	0x0010
        /*00c4*/ 	.byte	0x00, 0xf4, 0x21, 0x00


	//----- nvinfo : EIATTR_KPARAM_INFO
	.align		4
.L_40:
        /*00c8*/ 	.byte	0x04, 0x17
        /*00ca*/ 	.short	(.L_42 - .L_41)
.L_41:
        /*00cc*/ 	.word	0x00000000
        /*00d0*/ 	.short	0x0001
        /*00d2*/ 	.short	0x0008
        /*00d4*/ 	.byte	0x00, 0xf4, 0x21, 0x00


	//----- nvinfo : EIATTR_KPARAM_INFO
	.align		4
.L_42:
        /*00d8*/ 	.byte	0x04, 0x17
        /*00da*/ 	.short	(.L_44 - .L_43)
.L_43:
        /*00dc*/ 	.word	0x00000000
        /*00e0*/ 	.short	0x0000
        /*00e2*/ 	.short	0x0000
        /*00e4*/ 	.byte	0x00, 0xf4, 0x21, 0x00


	//----- nvinfo : EIATTR_AT_ENTRY_FRAGMENTS
	.align		4
.L_44:
        /*00e8*/ 	.byte	0x04, 0x4f
        /*00ea*/ 	.short	(.L_46 - .L_45)


	//   ....[0]....
.L_45:
        /*00ec*/ 	.word	0x00000004


	//----- nvinfo : EIATTR_RESERVED_SMEM_USED
	.align		4
.L_46:
        /*00f0*/ 	.byte	0x01, 0x41
	.zero		2


	//----- nvinfo : EIATTR_SPARSE_MMA_MASK
	.align		4
        /*00f4*/ 	.byte	0x03, 0x50
        /*00f6*/ 	.short	0x0000


	//----- nvinfo : EIATTR_TCGEN05_1CTA_USED
	.align		4
        /*00f8*/ 	.byte	0x01, 0x51
	.zero		2


	//----- nvinfo : EIATTR_MAXREG_COUNT
	.align		4
        /*00fc*/ 	.byte	0x03, 0x1b
        /*00fe*/ 	.short	0x00ff


	//----- nvinfo : EIATTR_NUM_BARRIERS
	.align		4
        /*0100*/ 	.byte	0x02, 0x4c
        /*0102*/ 	.byte	0x01
	.zero		1


	//----- nvinfo : EIATTR_ANNOTATIONS
	.align		4
        /*0104*/ 	.byte	0x04, 0x55
        /*0106*/ 	.short	(.L_48 - .L_47)


	//   ....[0]....
.L_47:
        /*0108*/ 	.word	0x00000001
        /*010c*/ 	.byte	0xd0, 0xa7, 0x00, 0x00, 0x01, 0x00, 0x00, 0x00, 0xd0, 0xa8, 0x00, 0x00, 0x01, 0x00, 0x00, 0x00
        /* <DEDUP_REMOVED lines=64> */
        /*051c*/ 	.byte	0x10, 0xce, 0x00, 0x00, 0x01, 0x00, 0x00, 0x00, 0x00, 0xcf, 0x00, 0x00


	//----- nvinfo : EIATTR_INT_WARP_WIDE_INSTR_OFFSETS
	.align		4
.L_48:
        /*0528*/ 	.byte	0x04, 0x31
        /*052a*/ 	.short	(.L_50 - .L_49)


	//   ....[0]....
.L_49:
        /*052c*/ 	.word	0x00003dc0


	//   ....[1]....
        /*0530*/ 	.word	0x00003df0


	//   ....[2]....
        /*0534*/ 	.word	0x00006000


	//   ....[3]....
        /*0538*/ 	.word	0x00013a50


	//   ....[4]....
        /*053c*/ 	.word	0x00013aa0


	//----- nvinfo : EIATTR_COOP_GROUP_MASK_REGIDS
	.align		4
.L_50:
        /*0540*/ 	.byte	0x04, 0x29
        /*0542*/ 	.short	(.L_52 - .L_51)


	//   ....[0]....
.L_51:
        /*0544*/ 	.word	0xffffffff


	//   ....[1]....
        /*0548*/ 	.word	0xffffffff


	//   ....[2]....
        /*054c*/ 	.word	0xffffffff


	//   ....[3]....
        /*0550*/ 	.word	0xffffffff


	//----- nvinfo : EIATTR_COOP_GROUP_INSTR_OFFSETS
	.align		4
.L_52:
        /*0554*/ 	.byte	0x04, 0x28
        /*0556*/ 	.short	(.L_54 - .L_53)


	//   ....[0]....
.L_53:
        /*0558*/ 	.word	0x00000080


	//   ....[1]....
        /*055c*/ 	.word	0x00000340


	//   ....[2]....
        /*0560*/ 	.word	0x000138e0


	//   ....[3]....
        /*0564*/ 	.word	0x00013b50


	//----- nvinfo : EIATTR_VRC_CTA_INIT_COUNT
	.align		4
.L_54:
        /*0568*/ 	.byte	0x02, 0x4a
        /*056a*/ 	.byte	0x80
	.zero		1


	//----- nvinfo : EIATTR_MBARRIER_INSTR_OFFSETS
	.align		4
        /*056c*/ 	.byte	0x04, 0x39
        /*056e*/ 	.short	(.L_56 - .L_55)


	//   ....[0]....
.L_55:
        /*0570*/ 	.word	0x00003f60
        /*0574*/ 	.word	0x000000ff
        /*0578*/ 	.word	0x00000000
        /*057c*/ 	.short	0x0100
        /*057e*/ 	.byte	0x0d
	.zero		1


	//   ....[1]....
        /*0580*/ 	.word	0x000060a0
        /*0584*/ 	.word	0x000000ff
        /*0588*/ 	.word	0x00006008
        /*058c*/ 	.short	0x0100
        /*058e*/ 	.byte	0x10
	.zero		1


	//   ....[2]....
        /*0590*/ 	.word	0x00007860
        /*0594*/ 	.word	0x000000ff
        /*0598*/ 	.word	0x00000000
        /*059c*/ 	.short	0x010a
        /*059e*/ 	.byte	0x0d
	.zero		1


	//   ....[3]....
        /*05a0*/ 	.word	0x0000a6b0
        /*05a4*/ 	.word	0x000000ff
        /*05a8*/ 	.word	0x00000000
        /*05ac*/ 	.short	0x010a
        /*05ae*/ 	.byte	0x0d
	.zero		1


	//   ....[4]....
        /*05b0*/ 	.word	0x0000a840
        /*05b4*/ 	.word	0x000000ff
        /*05b8*/ 	.word	0x00006000
        /*05bc*/ 	.short	0x0108
        /*05be*/ 	.byte	0x10
	.zero		1


	//   ....[5]....
        /*05c0*/ 	.word	0x0000a890
        /*05c4*/ 	.word	0x000000ff
        /*05c8*/ 	.word	0x00006008
        /*05cc*/ 	.short	0x0108
        /*05ce*/ 	.byte	0x10
	.zero		1


	//   ....[6]....
        /*05d0*/ 	.word	0x00013b70
        /*05d4*/ 	.word	0x000000ff
        /*05d8*/ 	.word	0x00000000
        /*05dc*/ 	.short	0x010a
        /*05de*/ 	.byte	0x0d
	.zero		1


	//   ....[7]....
        /*05e0*/ 	.word	0x00013ba0
        /*05e4*/ 	.word	0x000000ff
        /*05e8*/ 	.word	0x00000000
        /*05ec*/ 	.short	0x010a
        /*05ee*/ 	.byte	0x0d
	.zero		1


	//----- nvinfo : EIATTR_NUM_MBARRIERS
	.align		4
.L_56:
        /*05f0*/ 	.byte	0x03, 0x38
        /*05f2*/ 	.short	0x0002


	//----- nvinfo : EIATTR_EXIT_INSTR_OFFSETS
	.align		4
        /*05f4*/ 	.byte	0x04, 0x1c
        /*05f6*/ 	.short	(.L_58 - .L_57)


	//   ....[0]....
.L_57:
        /*05f8*/ 	.word	0x00013b60


	//----- nvinfo : EIATTR_REQNTID
	.align		4
.L_58:
        /*05fc*/ 	.byte	0x04, 0x10
        /*05fe*/ 	.short	(.L_60 - .L_59)
.L_59:
        /*0600*/ 	.word	0x00000080
        /*0604*/ 	.word	0x00000001
        /*0608*/ 	.word	0x00000001


	//----- nvinfo : EIATTR_CRS_STACK_SIZE
	.align		4
.L_60:
        /*060c*/ 	.byte	0x04, 0x1e
        /*060e*/ 	.short	(.L_62 - .L_61)
.L_61:
        /*0610*/ 	.word	0x00000000


	//----- nvinfo : EIATTR_CBANK_PARAM_SIZE
	.align		4
.L_62:
        /*0614*/ 	.byte	0x03, 0x19
        /*0616*/ 	.short	0x0050


	//----- nvinfo : EIATTR_PARAM_CBANK
	.align		4
        /*0618*/ 	.byte	0x04, 0x0a
        /*061a*/ 	.short	(.L_64 - .L_63)
	.align		4
.L_63:
        /*061c*/ 	.word	index@(.nv.constant0.matmul_kernel)
        /*0620*/ 	.short	0x0380
        /*0622*/ 	.short	0x0050


	//----- nvinfo : EIATTR_SW_WAR
	.align		4
.L_64:
        /*0624*/ 	.byte	0x04, 0x36
        /*0626*/ 	.short	(.L_66 - .L_65)
.L_65:
        /*0628*/ 	.word	0x00000008
.L_66:


//--------------------- .nv.compat                --------------------------
	.section	.nv.compat,"",@"SHT_CUDA_COMPAT_INFO"
	.align	4
        /*0000*/ 	.byte	0x02, 0x02, 0x02, 0x00, 0x02, 0x05, 0x05, 0x00, 0x02, 0x03, 0x00, 0x00, 0x02, 0x06, 0x01, 0x00


//--------------------- .nv.callgraph             --------------------------
	.section	.nv.callgraph,"",@"SHT_CUDA_CALLGRAPH"
	.align	4
	.sectionentsize	8
	.align		4
        /*0000*/ 	.word	0x00000000
	.align		4
        /*0004*/ 	.word	0xffffffff
	.align		4
        /*0008*/ 	.word	0x00000000
	.align		4
        /*000c*/ 	.word	0xfffffffe
	.align		4
        /*0010*/ 	.word	0x00000000
	.align		4
        /*0014*/ 	.word	0xfffffffd
	.align		4
        /*0018*/ 	.word	0x00000000
	.align		4
        /*001c*/ 	.word	0xfffffffc


//--------------------- .text.matmul_kernel       --------------------------
	.section	.text.matmul_kernel,"ax",@progbits
	.align	128
        .global         matmul_kernel
        .type           matmul_kernel,@function
        .size           matmul_kernel,(.L_x_20 - matmul_kernel)
        .other          matmul_kernel,@"STO_CUDA_ENTRY STV_DEFAULT"
matmul_kernel:
.text.matmul_kernel:
[----:B------:R-:W0:Y:S01]  /*0000*/  LDC R1, c[0x0][0x37c] ;  /* 0x0000df00ff017b82 */ /* 0x000e220000000800 */
[----:B------:R-:W1:Y:S01]  /*0010*/  S2R R57, SR_TID.X ;  /* 0x0000000000397919 */ /* 0x000e620000002100 */
[----:B0-----:R-:W-:Y:S01]  /*0020*/  VIADD R1, R1, 0xfffffe30 ;  /* 0xfffffe3001017836 */ /* 0x001fe20000000000 */
[----:B------:R-:W0:Y:S01]  /*0030*/  LDCU.64 UR18, c[0x0][0x358] ;  /* 0x00006b00ff1277ac */ /* 0x000e220008000a00 */
[----:B-1----:R-:W-:-:S13]  /*0040*/  ISETP.GE.U32.AND P0, PT, R57, 0x20, PT ;  /* 0x000000203900780c */ /* 0x002fda0003f06070 */
[----:B------:R-:W-:Y:S02]  /*0050*/  VOTEU.ANY UP0, P0 ;  /* 0x0000000000ff7886 */ /* 0x000fe40000000100 */
[----:B------:R-:W-:Y:S05]  /*0060*/  BRA.U UP0, `(.L_x_0) ;  /* 0x0000000100b87547 */ /* 0x000fea000b800000 */
[----:B------:R-:W1:Y:S01]  /*0070*/  S2UR UR6, SR_CgaCtaId ;  /* 0x00000000000679c3 */ /* 0x000e620000008800 */
[----:B------:R-:W-:Y:S01]  /*0080*/  NOP ;  /* 0x0000000000007918 */ /* 0x000fe20000000000 */
[----:B------:R-:W-:Y:S02]  /*0090*/  UMOV UR4, 0x40 ;  /* 0x0000004000047882 */ /* 0x000fe40000000000 */
[----:B-1----:R-:W-:-:S09]  /*00a0*/  ULEA UR4, UR6, UR4, 0x18 ;  /* 0x0000000406047291 */ /* 0x002fd2000f8ec0ff */
[----:B------:R-:W1:Y:S01]  /*00b0*/  LDS.U8 R0, [UR4] ;  /* 0x00000004ff007984 */ /* 0x000e620008000000 */
[----:B------:R-:W-:Y:S02]  /*00c0*/  UMOV UR4, 0x400 ;  /* 0x0000040000047882 */ /* 0x000fe40000000000 */
[----:B------:R-:W-:Y:S01]  /*00d0*/  ULEA UR4, UR6, UR4, 0x18 ;  /* 0x0000000406047291 */ /* 0x000fe2000f8ec0ff */
[----:B-1----:R-:W-:-:S13]  /*00e0*/  ISETP.NE.AND P0, PT, R0, RZ, PT ;  /* 0x000000ff0000720c */ /* 0x002fda0003f05270 */
[----:B------:R-:W-:Y:S05]  /*00f0*/  @P0 BRA `(.L_x_1) ;  /* 0x00000000007c0947 */ /* 0x000fea0003800000 */
[----:B------:R-:W-:-:S13]  /*0100*/  ELECT P0, URZ, PT ;  /* 0x0000000000ff782f */ /* 0x000fda0003800000 */
[----:B------:R-:W-:Y:S05]  /*0110*/  @!P0 BRA `(.L_x_2) ;  /* 0x0000000000848947 */ /* 0x000fea0003800000 */
[----:B------:R-:W-:Y:S01]  /*0120*/  UMOV UR5, 0x8 ;  /* 0x0000000800057882 */ /* 0x000fe20000000000 */
[----:B------:R-:W-:Y:S02]  /*0130*/  IMAD.MOV.U32 R4, RZ, RZ, 0x1 ;  /* 0x00000001ff047424 */ /* 0x000fe400078e00ff */
[----:B------:R-:W-:Y:S02]  /*0140*/  IMAD.MOV.U32 R5, RZ, RZ, 0xff ;  /* 0x000000ffff057424 */ /* 0x000fe400078e00ff */
[----:B------:R-:W-:Y:S04]  /*0150*/  DEPBAR.LE SB1, 0x36 ;  /* 0x00009d800000791a */ /* 0x000fe80000000000 */
[----:B------:R-:W1:Y:S02]  /*0160*/  UTCATOMSWS.FIND_AND_SET.ALIGN UP1, UR5, UR5 ;  /* 0x00000005000575e3 */ /* 0x000e640008020800 */
[----:B-1----:R-:W-:-:S04]  /*0170*/  PLOP3.LUT P0, PT, PT, PT, UP1, 0x80, 0x8 ;  /* 0x000000000008781c */ /* 0x002fc80003f0f018 */
[----:B------:R-:W-:-:S04]  /*0180*/  SEL R0, RZ, 0xffffffff, !P0 ;  /* 0xffffffffff007807 */ /* 0x000fc80004000000 */
[----:B------:R-:W-:Y:S01]  /*0190*/  ISETP.NE.AND P0, PT, R0, RZ, PT ;  /* 0x000000ff0000720c */ /* 0x000fe20003f05270 */
[----:B------:R-:W-:-:S12]  /*01a0*/  IMAD.U32 R0, RZ, RZ, UR5 ;  /* 0x00000005ff007e24 */ /* 0x000fd8000f8e00ff */
[----:B------:R-:W-:Y:S05]  /*01b0*/  @P0 BRA `(.L_x_3) ;  /* 0x0000000000240947 */ /* 0x000fea0003800000 */
.L_x_4:
[----:B------:R-:W-:Y:S05]  /*01c0*/  NANOSLEEP 0x64 ;  /* 0x000000640000795d */ /* 0x000fea0003800000 */
[----:B------:R-:W-:-:S05]  /*01d0*/  UMOV UR5, 0x8 ;  /* 0x0000000800057882 */ /* 0x000fca0000000000 */
[----:B------:R-:W-:Y:S04]  /*01e0*/  DEPBAR.LE SB1, 0x36 ;  /* 0x00009d800000791a */ /* 0x000fe80000000000 */
[----:B------:R-:W1:Y:S02]  /*01f0*/  UTCATOMSWS.FIND_AND_SET.ALIGN UP1, UR5, UR5 ;  /* 0x00000005000575e3 */ /* 0x000e640008020800 */
[----:B-1----:R-:W-:-:S04]  /*0200*/  PLOP3.LUT P0, PT, PT, PT, UP1, 0x80, 0x8 ;  /* 0x000000000008781c */ /* 0x002fc80003f0f018 */
[----:B------:R-:W-:-:S04]  /*0210*/  SEL R0, RZ, 0xffffffff, !P0 ;  /* 0xffffffffff007807 */ /* 0x000fc80004000000 */
[----:B------:R-:W-:Y:S01]  /*0220*/  ISETP.NE.AND P0, PT, R0, RZ, PT ;  /* 0x000000ff0000720c */ /* 0x000fe20003f05270 */
[----:B------:R-:W-:-:S12]  /*0230*/  IMAD.U32 R0, RZ, RZ, UR5 ;  /* 0x00000005ff007e24 */ /* 0x000fd8000f8e00ff */
[----:B------:R-:W-:Y:S05]  /*0240*/  @!P0 BRA `(.L_x_4) ;  /* 0xfffffffc00dc8947 */ /* 0x000fea000383ffff */
.L_x_3:
[C---:B------:R-:W-:Y:S01]  /*0250*/  VIADD R3, R0.reuse, 0x10 ;  /* 0x0000001000037836 */ /* 0x040fe20000000000 */
[----:B------:R-:W-:Y:S01]  /*0260*/  UMOV UR5, 0x50 ;  /* 0x0000005000057882 */ /* 0x000fe20000000000 */
[----:B------:R-:W-:Y:S01]  /*0270*/  SHF.L.U32 R2, R5, R0, RZ ;  /* 0x0000000005027219 */ /* 0x000fe200000006ff */
[----:B------:R-:W-:Y:S01]  /*0280*/  ULEA UR5, UR6, UR5, 0x18 ;  /* 0x0000000506057291 */ /* 0x000fe2000f8ec0ff */
[----:B------:R-:W-:Y:S01]  /*0290*/  IMAD.SHL.U32 R0, R0, 0x20, RZ ;  /* 0x0000002000007824 */ /* 0x000fe200078e00ff */
[----:B------:R-:W-:-:S04]  /*02a0*/  SHF.L.U32 R3, R4, R3, RZ ;  /* 0x0000000304037219 */ /* 0x000fc800000006ff */
[----:B------:R-:W-:-:S05]  /*02b0*/  LOP3.LUT R2, R3, R2, RZ, 0xfc, !PT ;  /* 0x0000000203027212 */ /* 0x000fca00078efcff */
[----:B------:R1:W-:Y:S04]  /*02c0*/  ATOMS.OR RZ, [UR5], R2 ;  /* 0x00000002ffff798c */ /* 0x0003e8000b000005 */
[----:B------:R1:W-:Y:S01]  /*02d0*/  STS [UR4], R0 ;  /* 0x00000000ff007988 */ /* 0x0003e20008000804 */
[----:B------:R-:W-:Y:S05]  /*02e0*/  BRA `(.L_x_2) ;  /* 0x0000000000107947 */ /* 0x000fea0003800000 */
.L_x_1:
[----:B------:R-:W-:Y:S01]  /*02f0*/  IMAD.MOV.U32 R0, RZ, RZ, -0x1 ;  /* 0xffffffffff007424 */ /* 0x000fe200078e00ff */
[----:B------:R-:W-:-:S04]  /*0300*/  MOV R2, 0x330 ;  /* 0x0000033000027802 */ /* 0x000fc80000000f00 */
[----:B------:R1:W-:Y:S03]  /*0310*/  STS [UR4], R0 ;  /* 0x00000000ff007988 */ /* 0x0003e60008000804 */
[----:B01----:R-:W-:Y:S05]  /*0320*/  CALL.REL.NOINC `($__internal_1_$__cuda_sm10x_tcgen05_guardrail_trap_phase_invalid_during_alloc) ;  /* 0x0000013800347944 */ /* 0x003fea0003c00000 */
.L_x_2:
[----:B------:R-:W-:Y:S05]  /*0330*/  WARPSYNC.ALL ;  /* 0x0000000000007948 */ /* 0x000fea0003800000 */
[----:B------:R-:W-:Y:S01]  /*0340*/  NOP ;  /* 0x0000000000007918 */ /* 0x000fe20000000000 */
.L_x_0:
[----:B------:R-:W2:Y:S01]  /*0350*/  LDC.64 R8, c[0x0][0x398] ;  /* 0x0000e600ff087b82 */ /* 0x000ea20000000a00 */
[----:B------:R-:W3:Y:S01]  /*0360*/  S2R R5, SR_CTAID.X ;  /* 0x0000000000057919 */ /* 0x000ee20000002500 */
[----:B------:R-:W-:Y:S01]  /*0370*/  LOP3.LUT R206, R57, 0x7f, RZ, 0xc0, !PT ;  /* 0x0000007f39ce7812 */ /* 0x000fe200078ec0ff */
[----:B------:R-:W-:Y:S01]  /*0380*/  UMOV UR4, 0x400 ;  /* 0x0000040000047882 */ /* 0x000fe20000000000 */
[----:B------:R-:W-:Y:S01]  /*0390*/  SHF.R.U32.HI R16, RZ, 0x5, R57 ;  /* 0x00000005ff107819 */ /* 0x000fe20000011639 */
[----:B------:R-:W4:Y:S03]  /*03a0*/  LDCU UR7, c[0x0][0x3a4] ;  /* 0x00007480ff0777ac */ /* 0x000f260008000800 */
[----:B------:R-:W-:Y:S01]  /*03b0*/  R2UR UR6, R16 ;  /* 0x00000000100672ca */ /* 0x000fe200000e0000 */
[----:B------:R-:W5:Y:S01]  /*03c0*/  S2UR UR5, SR_CgaCtaId ;  /* 0x00000000000579c3 */ /* 0x000f620000008800 */
[----:B------:R-:W1:Y:S07]  /*03d0*/  LDCU.128 UR20, c[0x0][0x380] ;  /* 0x00007000ff1477ac */ /* 0x000e6e0008000c00 */
[----:B------:R-:W0:Y:S01]  /*03e0*/  LDC.64 R118, c[0x0][0x3a8] ;  /* 0x0000ea00ff767b82 */ /* 0x000e220000000a00 */
[----:B-12---:R-:W-:-:S05]  /*03f0*/  VIADD R0, R9, 0xff ;  /* 0x000000ff09007836 */ /* 0x006fca0000000000 */
[----:B------:R-:W-:-:S04]  /*0400*/  SHF.R.S32.HI R3, RZ, 0x1f, R0 ;  /* 0x0000001fff037819 */ /* 0x000fc80000011400 */
[----:B------:R-:W-:Y:S01]  /*0410*/  LEA.HI R3, R3, R0, RZ, 0x8 ;  /* 0x0000000003037211 */ /* 0x000fe200078f40ff */
[----:B-----5:R-:W-:Y:S01]  /*0420*/  ULEA UR16, UR5, UR4, 0x18 ;  /* 0x0000000405107291 */ /* 0x020fe2000f8ec0ff */
[----:B---3--:R-:W-:Y:S01]  /*0430*/  IABS R10, R5 ;  /* 0x00000005000a7213 */ /* 0x008fe20000000000 */
[----:B------:R-:W-:Y:S01]  /*0440*/  USHF.L.U32 UR4, UR6, 0x15, URZ ;  /* 0x0000001506047899 */ /* 0x000fe200080006ff */
[----:B------:R-:W-:Y:S01]  /*0450*/  SHF.R.S32.HI R3, RZ, 0x8, R3 ;  /* 0x00000008ff037819 */ /* 0x000fe20000011403 */
[----:B------:R-:W-:Y:S02]  /*0460*/  UIADD3 UR10, UPT, UPT, UR16, 0x6000, URZ ;  /* 0x00006000100a7890 */ /* 0x000fe4000fffe0ff */
[----:B------:R-:W-:Y:S02]  /*0470*/  ULOP3.LUT UR4, UR4, 0x600000, URZ, 0xc0, !UPT ;  /* 0x0060000004047892 */ /* 0x000fe4000f8ec0ff */
[----:B------:R-:W-:-:S05]  /*0480*/  IMAD.SHL.U32 R4, R3, 0x8, RZ ;  /* 0x0000000803047824 */ /* 0x000fca00078e00ff */
[-C--:B------:R-:W-:Y:S02]  /*0490*/  IABS R7, R4.reuse ;  /* 0x0000000400077213 */ /* 0x080fe40000000000 */
[----:B------:R-:W-:Y:S02]  /*04a0*/  IABS R12, R4 ;  /* 0x00000004000c7213 */ /* 0x000fe40000000000 */
[----:B------:R-:W1:Y:S08]  /*04b0*/  I2F.RP R0, R7 ;  /* 0x0000000700007306 */ /* 0x000e700000209400 */
[----:B-1----:R-:W1:Y:S02]  /*04c0*/  MUFU.RCP R0, R0 ;  /* 0x0000000000007308 */ /* 0x002e640000001000 */
[----:B-1----:R-:W-:-:S02]  /*04d0*/  VIADD R2, R0, 0xffffffe ;  /* 0x0ffffffe00027836 */ /* 0x002fc40000000000 */
[----:B------:R-:W-:-:S04]  /*04e0*/  IMAD.MOV R0, RZ, RZ, -R12 ;  /* 0x000000ffff007224 */ /* 0x000fc800078e0a0c */
[----:B------:R1:W2:Y:S02]  /*04f0*/  F2I.FTZ.U32.TRUNC.NTZ R3, R2 ;  /* 0x0000000200037305 */ /* 0x0002a4000021f000 */
[----:B-1----:R-:W-:Y:S02]  /*0500*/  IMAD.MOV.U32 R2, RZ, RZ, RZ ;  /* 0x000000ffff027224 */ /* 0x002fe400078e00ff */
[----:B--2---:R-:W-:-:S04]  /*0510*/  IMAD.MOV R6, RZ, RZ, -R3 ;  /* 0x000000ffff067224 */ /* 0x004fc800078e0a03 */
[----:B------:R-:W-:Y:S02]  /*0520*/  IMAD R11, R6, R7, RZ ;  /* 0x00000007060b7224 */ /* 0x000fe400078e02ff */
[----:B------:R-:W-:Y:S02]  /*0530*/  IMAD.MOV.U32 R6, RZ, RZ, R10 ;  /* 0x000000ffff067224 */ /* 0x000fe400078e000a */
[----:B------:R-:W-:-:S06]  /*0540*/  IMAD.HI.U32 R3, R3, R11, R2 ;  /* 0x0000000b03037227 */ /* 0x000fcc00078e0002 */
[----:B------:R-:W-:-:S04]  /*0550*/  IMAD.HI.U32 R3, R3, R6, RZ ;  /* 0x0000000603037227 */ /* 0x000fc800078e00ff */
[----:B------:R-:W-:Y:S01]  /*0560*/  IMAD R0, R3, R0, R6 ;  /* 0x0000000003007224 */ /* 0x000fe200078e0206 */
[----:B------:R-:W-:Y:S04]  /*0570*/  BAR.SYNC.DEFER_BLOCKING 0x0 ;  /* 0x0000000000007b1d */ /* 0x000fe80000010000 */
[----:B------:R-:W-:-:S13]  /*0580*/  ISETP.GT.U32.AND P1, PT, R7, R0, PT ;  /* 0x000000000700720c */ /* 0x000fda0003f24070 */
[----:B------:R-:W-:Y:S02]  /*0590*/  @!P1 IMAD.IADD R0, R0, 0x1, -R7 ;  /* 0x0000000100009824 */ /* 0x000fe400078e0a07 */
[----:B------:R-:W-:Y:S01]  /*05a0*/  @!P1 VIADD R3, R3, 0x1 ;  /* 0x0000000103039836 */ /* 0x000fe20000000000 */
[----:B------:R-:W-:Y:S02]  /*05b0*/  ISETP.NE.AND P1, PT, R4, RZ, PT ;  /* 0x000000ff0400720c */ /* 0x000fe40003f25270 */
[----:B------:R-:W-:Y:S02]  /*05c0*/  ISETP.GE.U32.AND P0, PT, R0, R7, PT ;  /* 0x000000070000720c */ /* 0x000fe40003f06070 */
[----:B------:R-:W-:-:S04]  /*05d0*/  LOP3.LUT R0, R5, R4, RZ, 0x3c, !PT ;  /* 0x0000000405007212 */ /* 0x000fc800078e3cff */
[----:B------:R-:W-:Y:S01]  /*05e0*/  ISETP.GE.AND P2, PT, R0, RZ, PT ;  /* 0x000000ff0000720c */ /* 0x000fe20003f46270 */
[----:B------:R-:W-:-:S06]  /*05f0*/  VIADD R0, R8, 0x7f ;  /* 0x0000007f08007836 */ /* 0x000fcc0000000000 */
[----:B------:R-:W-:-:S04]  /*0600*/  @P0 VIADD R3, R3, 0x1 ;  /* 0x0000000103030836 */ /* 0x000fc80000000000 */
[----:B------:R-:W-:Y:S01]  /*0610*/  IMAD.MOV.U32 R2, RZ, RZ, R3 ;  /* 0x000000ffff027224 */ /* 0x000fe200078e0003 */
[----:B------:R-:W-:-:S03]  /*0620*/  SHF.R.S32.HI R3, RZ, 0x1f, R0 ;  /* 0x0000001fff037819 */ /* 0x000fc60000011400 */
[----:B------:R-:W-:Y:S01]  /*0630*/  @!P2 IMAD.MOV R2, RZ, RZ, -R2 ;  /* 0x000000ffff02a224 */ /* 0x000fe200078e0a02 */
[----:B------:R-:W-:Y:S02]  /*0640*/  @!P1 LOP3.LUT R2, RZ, R4, RZ, 0x33, !PT ;  /* 0x00000004ff029212 */ /* 0x000fe400078e33ff */
[----:B------:R-:W-:-:S03]  /*0650*/  LEA.HI R3, R3, R0, RZ, 0x7 ;  /* 0x0000000003037211 */ /* 0x000fc600078f38ff */
[----:B------:R-:W-:Y:S02]  /*0660*/  IMAD.SHL.U32 R247, R2, 0x8, RZ ;  /* 0x0000000802f77824 */ /* 0x000fe400078e00ff */
[----:B------:R-:W-:-:S03]  /*0670*/  IMAD.MOV R2, RZ, RZ, -R2 ;  /* 0x000000ffff027224 */ /* 0x000fc600078e0a02 */
[----:B------:R-:W-:Y:S01]  /*0680*/  LEA.HI.SX32 R3, R3, -R247, 0x19 ;  /* 0x800000f703037211 */ /* 0x000fe200078fcaff */
[----:B------:R-:W-:-:S03]  /*0690*/  IMAD R6, R4, R2, R5 ;  /* 0x0000000204067224 */ /* 0x000fc600078e0205 */
[----:B------:R-:W-:Y:S02]  /*06a0*/  VIMNMX R13, PT, PT, R3, 0x8, PT ;  /* 0x00000008030d7848 */ /* 0x000fe40003fe0100 */
[----:B------:R-:W-:Y:S02]  /*06b0*/  IABS R11, R6 ;  /* 0x00000006000b7213 */ /* 0x000fe40000000000 */
[-C--:B------:R-:W-:Y:S02]  /*06c0*/  IABS R7, R13.reuse ;  /* 0x0000000d00077213 */ /* 0x080fe40000000000 */
[----:B------:R-:W-:Y:S02]  /*06d0*/  IABS R4, R13 ;  /* 0x0000000d00047213 */ /* 0x000fe40000000000 */
[----:B------:R-:W1:Y:S08]  /*06e0*/  I2F.RP R0, R7 ;  /* 0x0000000700007306 */ /* 0x000e700000209400 */
[----:B-1----:R-:W1:Y:S02]  /*06f0*/  MUFU.RCP R0, R0 ;  /* 0x0000000000007308 */ /* 0x002e640000001000 */
[----:B-1----:R-:W-:-:S06]  /*0700*/  VIADD R3, R0, 0xffffffe ;  /* 0x0ffffffe00037836 */ /* 0x002fcc0000000000 */
[----:B------:R-:W1:Y:S02]  /*0710*/  F2I.FTZ.U32.TRUNC.NTZ R3, R3 ;  /* 0x0000000300037305 */ /* 0x000e64000021f000 */
[----:B-1----:R-:W-:-:S04]  /*0720*/  IMAD.MOV R10, RZ, RZ, -R3 ;  /* 0x000000ffff0a7224 */ /* 0x002fc800078e0a03 */
[----:B------:R-:W-:Y:S01]  /*0730*/  IMAD.MOV.U32 R2, RZ, RZ, R10 ;  /* 0x000000ffff027224 */ /* 0x000fe200078e000a */
[----:B------:R-:W-:-:S03]  /*0740*/  IABS R10, R8 ;  /* 0x00000008000a7213 */ /* 0x000fc60000000000 */
[----:B------:R-:W-:Y:S02]  /*0750*/  IMAD R5, R2, R7, RZ ;  /* 0x0000000702057224 */ /* 0x000fe400078e02ff */
[----:B------:R-:W-:-:S04]  /*0760*/  IMAD.MOV.U32 R2, RZ, RZ, RZ ;  /* 0x000000ffff027224 */ /* 0x000fc800078e00ff */
[----:B------:R-:W-:Y:S01]  /*0770*/  IMAD.HI.U32 R2, R3, R5, R2 ;  /* 0x0000000503027227 */ /* 0x000fe200078e0002 */
[----:B------:R-:W-:-:S03]  /*0780*/  IABS R5, R9 ;  /* 0x0000000900057213 */ /* 0x000fc60000000000 */
[----:B------:R-:W-:Y:S02]  /*0790*/  IMAD.MOV R3, RZ, RZ, -R4 ;  /* 0x000000ffff037224 */ /* 0x000fe400078e0a04 */
[----:B------:R-:W-:Y:S01]  /*07a0*/  IMAD.HI.U32 R0, R2, R11, RZ ;  /* 0x0000000b02007227 */ /* 0x000fe200078e00ff */
[----:B------:R-:W1:Y:S03]  /*07b0*/  I2F.RP R4, R10 ;  /* 0x0000000a00047306 */ /* 0x000e660000209400 */
[----:B------:R-:W-:Y:S01]  /*07c0*/  IMAD R2, R0, R3, R11 ;  /* 0x0000000300027224 */ /* 0x000fe200078e020b */
[----:B------:R-:W-:-:S04]  /*07d0*/  LOP3.LUT R3, R6, R13, RZ, 0x3c, !PT ;  /* 0x0000000d06037212 */ /* 0x000fc800078e3cff */
[----:B------:R-:W-:Y:S02]  /*07e0*/  ISETP.GT.U32.AND P1, PT, R7, R2, PT ;  /* 0x000000020700720c */ /* 0x000fe40003f24070 */
[----:B------:R-:W-:Y:S01]  /*07f0*/  ISETP.GE.AND P2, PT, R3, RZ, PT ;  /* 0x000000ff0300720c */ /* 0x000fe20003f46270 */
[----:B-1----:R-:W1:Y:S10]  /*0800*/  MUFU.RCP R4, R4 ;  /* 0x0000000400047308 */ /* 0x002e740000001000 */
[----:B------:R-:W-:-:S02]  /*0810*/  @!P1 IMAD.IADD R2, R2, 0x1, -R7 ;  /* 0x0000000102029824 */ /* 0x000fc400078e0a07 */
[----:B------:R-:W-:Y:S01]  /*0820*/  @!P1 VIADD R0, R0, 0x1 ;  /* 0x0000000100009836 */ /* 0x000fe20000000000 */
[----:B------:R-:W-:Y:S02]  /*0830*/  ISETP.NE.AND P1, PT, R13, RZ, PT ;  /* 0x000000ff0d00720c */ /* 0x000fe40003f25270 */
[----:B------:R-:W-:Y:S01]  /*0840*/  ISETP.GE.U32.AND P0, PT, R2, R7, PT ;  /* 0x000000070200720c */ /* 0x000fe20003f06070 */
[----:B------:R-:W-:-:S04]  /*0850*/  IMAD.MOV.U32 R2, RZ, RZ, R5 ;  /* 0x000000ffff027224 */ /* 0x000fc800078e0005 */
[----:B------:R-:W2:Y:S01]  /*0860*/  I2F.RP R3, R2 ;  /* 0x0000000200037306 */ /* 0x000ea20000209400 */
[----:B-1----:R-:W-:Y:S02]  /*0870*/  VIADD R5, R4, 0xffffffe ;  /* 0x0ffffffe04057836 */ /* 0x002fe40000000000 */
[----:B------:R-:W-:-:S05]  /*0880*/  IMAD.MOV.U32 R4, RZ, RZ, RZ ;  /* 0x000000ffff047224 */ /* 0x000fca00078e00ff */
[----:B------:R-:W-:Y:S01]  /*0890*/  @P0 VIADD R0, R0, 0x1 ;  /* 0x0000000100000836 */ /* 0x000fe20000000000 */
[----:B------:R-:W1:Y:S03]  /*08a0*/  F2I.FTZ.U32.TRUNC.NTZ R5, R5 ;  /* 0x0000000500057305 */ /* 0x000e66000021f000 */
[----:B------:R-:W-:-:S04]  /*08b0*/  IMAD.MOV.U32 R11, RZ, RZ, R0 ;  /* 0x000000ffff0b7224 */ /* 0x000fc800078e0000 */
[----:B------:R-:W-:Y:S01]  /*08c0*/  @!P2 IMAD.MOV R11, RZ, RZ, -R11 ;  /* 0x000000ffff0ba224 */ /* 0x000fe200078e0a0b */
[----:B--2---:R-:W2:Y:S01]  /*08d0*/  MUFU.RCP R3, R3 ;  /* 0x0000000300037308 */ /* 0x004ea20000001000 */
[----:B------:R-:W-:-:S05]  /*08e0*/  @!P1 LOP3.LUT R11, RZ, R13, RZ, 0x33, !PT ;  /* 0x0000000dff0b9212 */ /* 0x000fca00078e33ff */
[----:B------:R-:W-:-:S04]  /*08f0*/  IMAD.MOV R0, RZ, RZ, -R11 ;  /* 0x000000ffff007224 */ /* 0x000fc800078e0a0b */
[----:B------:R-:W-:Y:S02]  /*0900*/  IMAD R0, R13, R0, R6 ;  /* 0x000000000d007224 */ /* 0x000fe400078e0206 */
[--C-:B-1----:R-:W-:Y:S02]  /*0910*/  IMAD.MOV R13, RZ, RZ, -R5.reuse ;  /* 0x000000ffff0d7224 */ /* 0x102fe400078e0a05 */
[----:B------:R-:W-:Y:S02]  /*0920*/  IMAD.IADD R247, R247, 0x1, R0 ;  /* 0x00000001f7f77824 */ /* 0x000fe400078e0200 */
[----:B--2---:R-:W-:Y:S02]  /*0930*/  VIADD R6, R3, 0xffffffe ;  /* 0x0ffffffe03067836 */ /* 0x004fe40000000000 */
[----:B------:R-:W-:Y:S02]  /*0940*/  IMAD R247, R247, 0x80, R206 ;  /* 0x00000080f7f77824 */ /* 0x000fe400078e02ce */
[----:B------:R-:W-:Y:S01]  /*0950*/  IMAD R3, R13, R10, RZ ;  /* 0x0000000a0d037224 */ /* 0x000fe200078e02ff */
[----:B------:R-:W1:Y:S02]  /*0960*/  F2I.FTZ.U32.TRUNC.NTZ R7, R6 ;  /* 0x0000000600077305 */ /* 0x000e64000021f000 */
[----:B------:R-:W-:Y:S01]  /*0970*/  IABS R0, R247 ;  /* 0x000000f700007213 */ /* 0x000fe20000000000 */
[----:B------:R-:W-:Y:S01]  /*0980*/  IMAD.HI.U32 R4, R5, R3, R4 ;  /* 0x0000000305047227 */ /* 0x000fe200078e0004 */
[----:B------:R-:W-:-:S03]  /*0990*/  SHF.R.U32.HI R5, RZ, 0x5, R57 ;  /* 0x00000005ff057819 */ /* 0x000fc60000011639 */
[----:B------:R-:W-:Y:S01]  /*09a0*/  IMAD.MOV.U32 R3, RZ, RZ, R0 ;  /* 0x000000ffff037224 */ /* 0x000fe200078e0000 */
[----:B------:R-:W-:Y:S01]  /*09b0*/  SGXT.U32 R5, R5, 0x2 ;  /* 0x000000020505781a */ /* 0x000fe20000000000 */
[----:B------:R-:W-:Y:S02]  /*09c0*/  IMAD.SHL.U32 R0, R11, 0x100, RZ ;  /* 0x000001000b007824 */ /* 0x000fe400078e00ff */
[----:B------:R-:W-:-:S03]  /*09d0*/  IMAD.HI.U32 R4, R4, R3, RZ ;  /* 0x0000000304047227 */ /* 0x000fc600078e00ff */
[----:B------:R-:W-:Y:S01]  /*09e0*/  LOP3.LUT R5, R0, R5, RZ, 0xfc, !PT ;  /* 0x0000000500057212 */ /* 0x000fe200078efcff */
[----:B-1----:R-:W-:Y:S02]  /*09f0*/  IMAD.MOV R11, RZ, RZ, -R7 ;  /* 0x000000ffff0b7224 */ /* 0x002fe400078e0a07 */
[----:B------:R-:W-:Y:S01]  /*0a00*/  IMAD.MOV R4, RZ, RZ, -R4 ;  /* 0x000000ffff047224 */ /* 0x000fe200078e0a04 */
[----:B------:R-:W-:Y:S01]  /*0a10*/  LOP3.LUT R14, R5, 0x4, RZ, 0xfc, !PT ;  /* 0x00000004050e7812 */ /* 0x000fe200078efcff */
[----:B------:R-:W-:Y:S01]  /*0a20*/  IMAD R11, R11, R2, RZ ;  /* 0x000000020b0b7224 */ /* 0x000fe200078e02ff */
[----:B------:R-:W-:Y:S01]  /*0a30*/  LOP3.LUT R15, R5, 0x8, RZ, 0xfc, !PT ;  /* 0x00000008050f7812 */ /* 0x000fe200078efcff */
[----:B------:R-:W-:Y:S01]  /*0a40*/  IMAD.MOV.U32 R6, RZ, RZ, RZ ;  /* 0x000000ffff067224 */ /* 0x000fe200078e00ff */
[----:B------:R-:W-:Y:S01]  /*0a50*/  IABS R12, R14 ;  /* 0x0000000e000c7213 */ /* 0x000fe20000000000 */
[----:B------:R-:W-:Y:S01]  /*0a60*/  IMAD R3, R10, R4, R3 ;  /* 0x000000040a037224 */ /* 0x000fe200078e0203 */
[----:B------:R-:W-:Y:S01]  /*0a70*/  IABS R13, R15 ;  /* 0x0000000f000d7213 */ /* 0x000fe20000000000 */
[----:B------:R-:W-:Y:S01]  /*0a80*/  IMAD.HI.U32 R4, R7, R11, R6 ;  /* 0x0000000b07047227 */ /* 0x000fe200078e0006 */
[----:B------:R-:W-:-:S02]  /*0a90*/  ISETP.GE.AND P4, PT, R14, RZ, PT ;  /* 0x000000ff0e00720c */ /* 0x000fc40003f86270 */
[----:B------:R-:W-:Y:S01]  /*0aa0*/  ISETP.GT.U32.AND P0, PT, R10, R3, PT ;  /* 0x000000030a00720c */ /* 0x000fe20003f04070 */
[----:B------:R-:W-:Y:S01]  /*0ab0*/  IMAD.MOV.U32 R11, RZ, RZ, R12 ;  /* 0x000000ffff0b7224 */ /* 0x000fe200078e000c */
[----:B------:R-:W-:Y:S01]  /*0ac0*/  LOP3.LUT R12, R5, 0xc, RZ, 0xfc, !PT ;  /* 0x0000000c050c7812 */ /* 0x000fe200078efcff */
[C---:B------:R-:W-:Y:S01]  /*0ad0*/  IMAD.HI.U32 R7, R4.reuse, R13, RZ ;  /* 0x0000000d04077227 */ /* 0x040fe200078e00ff */
[----:B------:R-:W-:Y:S02]  /*0ae0*/  ISETP.GE.AND P1, PT, R15, RZ, PT ;  /* 0x000000ff0f00720c */ /* 0x000fe40003f26270 */
[----:B------:R-:W-:Y:S01]  /*0af0*/  IABS R35, R12 ;  /* 0x0000000c00237213 */ /* 0x000fe20000000000 */
[----:B------:R-:W-:Y:S01]  /*0b00*/  IMAD.HI.U32 R6, R4, R11, RZ ;  /* 0x0000000b04067227 */ /* 0x000fe200078e00ff */
[----:B------:R-:W-:Y:S02]  /*0b10*/  ISETP.GE.AND P2, PT, R12, RZ, PT ;  /* 0x000000ff0c00720c */ /* 0x000fe40003f46270 */
[C---:B------:R-:W-:Y:S01]  /*0b20*/  LOP3.LUT R12, R5.reuse, 0x18, RZ, 0xfc, !PT ;  /* 0x00000018050c7812 */ /* 0x040fe200078efcff */
[----:B------:R-:W-:Y:S01]  /*0b30*/  IMAD.MOV R6, RZ, RZ, -R6 ;  /* 0x000000ffff067224 */ /* 0x000fe200078e0a06 */
[C---:B------:R-:W-:Y:S01]  /*0b40*/  LOP3.LUT R14, R5.reuse, 0x20, RZ, 0xfc, !PT ;  /* 0x00000020050e7812 */ /* 0x040fe200078efcff */
[----:B------:R-:W-:Y:S01]  /*0b50*/  IMAD.MOV R7, RZ, RZ, -R7 ;  /* 0x000000ffff077224 */ /* 0x000fe200078e0a07 */
[----:B------:R-:W-:Y:S01]  /*0b60*/  IABS R51, R12 ;  /* 0x0000000c00337213 */ /* 0x000fe20000000000 */
[C---:B------:R-:W-:Y:S01]  /*0b70*/  IMAD R36, R2.reuse, R6, R11 ;  /* 0x0000000602247224 */ /* 0x040fe200078e020b */
[C---:B------:R-:W-:Y:S01]  /*0b80*/  LOP3.LUT R16, R5.reuse, 0x30, RZ, 0xfc, !PT ;  /* 0x0000003005107812 */ /* 0x040fe200078efcff */
[----:B------:R-:W-:Y:S01]  /*0b90*/  IMAD R52, R2, R7, R13 ;  /* 0x0000000702347224 */ /* 0x000fe200078e020d */
[----:B------:R-:W-:Y:S01]  /*0ba0*/  LOP3.LUT R7, R5, 0x10, RZ, 0xfc, !PT ;  /* 0x0000001005077812 */ /* 0x000fe200078efcff */
[----:B------:R-:W-:Y:S01]  /*0bb0*/  IMAD.HI.U32 R6, R4, R35, RZ ;  /* 0x0000002304067227 */ /* 0x000fe200078e00ff */
[----:B------:R-:W-:-:S02]  /*0bc0*/  ISETP.GT.U32.AND P5, PT, R2, R36, PT ;  /* 0x000000240200720c */ /* 0x000fc40003fa4070 */
[C---:B------:R-:W-:Y:S01]  /*0bd0*/  ISETP.GT.U32.AND P6, PT, R2.reuse, R52, PT ;  /* 0x000000340200720c */ /* 0x040fe20003fc4070 */
[----:B------:R-:W-:Y:S01]  /*0be0*/  IMAD.MOV R6, RZ, RZ, -R6 ;  /* 0x000000ffff067224 */ /* 0x000fe200078e0a06 */
[----:B------:R-:W-:Y:S01]  /*0bf0*/  IABS R55, R7 ;  /* 0x0000000700377213 */ /* 0x000fe20000000000 */
[----:B------:R-:W-:Y:S01]  /*0c00*/  @!P0 IMAD.IADD R3, R3, 0x1, -R10 ;  /* 0x0000000103038824 */ /* 0x000fe200078e0a0a */
[----:B------:R-:W-:Y:S01]  /*0c10*/  ISETP.GE.AND P0, PT, R7, RZ, PT ;  /* 0x000000ff0700720c */ /* 0x000fe20003f06270 */
[----:B------:R-:W-:Y:S01]  /*0c20*/  IMAD R35, R2, R6, R35 ;  /* 0x0000000602237224 */ /* 0x000fe200078e0223 */
[----:B------:R-:W-:Y:S01]  /*0c30*/  IABS R13, R14 ;  /* 0x0000000e000d7213 */ /* 0x000fe20000000000 */
[----:B------:R-:W-:Y:S01]  /*0c40*/  IMAD.HI.U32 R6, R4, R55, RZ ;  /* 0x0000003704067227 */ /* 0x000fe200078e00ff */
[----:B------:R-:W-:Y:S02]  /*0c50*/  ISETP.GT.U32.AND P3, PT, R10, R3, PT ;  /* 0x000000030a00720c */ /* 0x000fe40003f64070 */
[C---:B------:R-:W-:Y:S01]  /*0c60*/  LOP3.LUT R15, R5.reuse, 0x2c, RZ, 0xfc, !PT ;  /* 0x0000002c050f7812 */ /* 0x040fe200078efcff */
[--C-:B------:R-:W-:Y:S01]  /*0c70*/  @!P5 IMAD.IADD R36, R36, 0x1, -R2.reuse ;  /* 0x000000012424d824 */ /* 0x100fe200078e0a02 */
[----:B------:R-:W-:Y:S01]  /*0c80*/  ISETP.GT.U32.AND P5, PT, R2, R35, PT ;  /* 0x000000230200720c */ /* 0x000fe20003fa4070 */
[----:B------:R-:W-:Y:S01]  /*0c90*/  @!P6 IMAD.IADD R52, R52, 0x1, -R2 ;  /* 0x000000013434e824 */ /* 0x000fe200078e0a02 */
[C---:B------:R-:W-:Y:S01]  /*0ca0*/  LOP3.LUT R19, R5.reuse, 0xa0, RZ, 0xfc, !PT ;  /* 0x000000a005137812 */ /* 0x040fe200078efcff */
[----:B------:R-:W-:Y:S01]  /*0cb0*/  IMAD.MOV R6, RZ, RZ, -R6 ;  /* 0x000000ffff067224 */ /* 0x000fe200078e0a06 */
[----:B------:R-:W-:Y:S01]  /*0cc0*/  ISETP.GT.U32.AND P6, PT, R2, R36, PT ;  /* 0x000000240200720c */ /* 0x000fe20003fc4070 */
[----:B------:R-:W-:Y:S01]  /*0cd0*/  IMAD.HI.U32 R7, R4, R51, RZ ;  /* 0x0000003304077227 */ /* 0x000fe200078e00ff */
[----:B------:R-:W-:-:S02]  /*0ce0*/  LOP3.LUT R17, R5, 0x98, RZ, 0xfc, !PT ;  /* 0x0000009805117812 */ /* 0x000fc400078efcff */
[C---:B------:R-:W-:Y:S01]  /*0cf0*/  LOP3.LUT R21, R5.reuse, 0xb8, RZ, 0xfc, !PT ;  /* 0x000000b805157812 */ /* 0x040fe200078efcff */
[C---:B------:R-:W-:Y:S01]  /*0d00*/  IMAD R55, R2.reuse, R6, R55 ;  /* 0x0000000602377224 */ /* 0x040fe200078e0237 */
[----:B------:R-:W-:Y:S01]  /*0d10*/  LOP3.LUT R22, R5, 0xc0, RZ, 0xfc, !PT ;  /* 0x000000c005167812 */ /* 0x000fe200078efcff */
[----:B------:R-:W-:Y:S01]  /*0d20*/  @!P3 IMAD.IADD R3, R3, 0x1, -R10 ;  /* 0x000000010303b824 */ /* 0x000fe200078e0a0a */
[----:B------:R-:W-:Y:S01]  /*0d30*/  LOP3.LUT R10, R5, 0x14, RZ, 0xfc, !PT ;  /* 0x00000014050a7812 */ /* 0x000fe200078efcff */
[--C-:B------:R-:W-:Y:S01]  /*0d40*/  @!P5 IMAD.IADD R35, R35, 0x1, -R2.reuse ;  /* 0x000000012323d824 */ /* 0x100fe200078e0a02 */
[----:B------:R-:W-:Y:S01]  /*0d50*/  ISETP.GT.U32.AND P3, PT, R2, R52, PT ;  /* 0x000000340200720c */ /* 0x000fe20003f64070 */
[----:B------:R-:W-:Y:S01]  /*0d60*/  IMAD.MOV R7, RZ, RZ, -R7 ;  /* 0x000000ffff077224 */ /* 0x000fe200078e0a07 */
[----:B------:R-:W-:Y:S01]  /*0d70*/  IABS R11, R10 ;  /* 0x0000000a000b7213 */ /* 0x000fe20000000000 */
[----:B------:R-:W-:Y:S01]  /*0d80*/  @!P6 IMAD.IADD R36, R36, 0x1, -R2 ;  /* 0x000000012424e824 */ /* 0x000fe200078e0a02 */
[C---:B------:R-:W-:Y:S01]  /*0d90*/  ISETP.GT.U32.AND P6, PT, R2.reuse, R55, PT ;  /* 0x000000370200720c */ /* 0x040fe20003fc4070 */
[----:B------:R-:W-:Y:S01]  /*0da0*/  IMAD R51, R2, R7, R51 ;  /* 0x0000000702337224 */ /* 0x000fe200078e0233 */
[----:B------:R-:W-:Y:S01]  /*0db0*/  ISETP.GE.AND P5, PT, R12, RZ, PT ;  /* 0x000000ff0c00720c */ /* 0x000fe20003fa6270 */
[----:B------:R-:W-:Y:S01]  /*0dc0*/  IMAD.HI.U32 R6, R4, R11, RZ ;  /* 0x0000000b04067227 */ /* 0x000fe200078e00ff */
[----:B------:R-:W-:-:S02]  /*0dd0*/  LOP3.LUT R12, R5, 0x28, RZ, 0xfc, !PT ;  /* 0x00000028050c7812 */ /* 0x000fc400078efcff */
[C---:B------:R-:W-:Y:S01]  /*0de0*/  LOP3.LUT R23, R5.reuse, 0xc4, RZ, 0xfc, !PT ;  /* 0x000000c405177812 */ /* 0x040fe200078efcff */
[----:B------:R-:W-:Y:S01]  /*0df0*/  IMAD.MOV R34, RZ, RZ, -R6 ;  /* 0x000000ffff227224 */ /* 0x000fe200078e0a06 */
[----:B------:R-:W-:Y:S01]  /*0e00*/  IABS R49, R12 ;  /* 0x0000000c00317213 */ /* 0x000fe20000000000 */
[----:B------:R-:W-:Y:S01]  /*0e10*/  @!P4 IMAD.MOV R36, RZ, RZ, -R36 ;  /* 0x000000ffff24c224 */ /* 0x000fe200078e0a24 */
[----:B------:R-:W-:Y:S01]  /*0e20*/  LOP3.LUT R38, R5, 0xc8, RZ, 0xfc, !PT ;  /* 0x000000c805267812 */ /* 0x000fe200078efcff */
[--C-:B------:R-:W-:Y:S01]  /*0e30*/  @!P3 IMAD.IADD R52, R52, 0x1, -R2.reuse ;  /* 0x000000013434b824 */ /* 0x100fe200078e0a02 */
[----:B------:R-:W-:Y:S01]  /*0e40*/  ISETP.GE.AND P3, PT, R10, RZ, PT ;  /* 0x000000ff0a00720c */ /* 0x000fe20003f66270 */
[----:B------:R-:W-:Y:S01]  /*0e50*/  @!P6 IMAD.IADD R55, R55, 0x1, -R2 ;  /* 0x000000013737e824 */ /* 0x000fe200078e0a02 */
[----:B------:R-:W-:Y:S01]  /*0e60*/  ISETP.GT.U32.AND P6, PT, R2, R35, PT ;  /* 0x000000230200720c */ /* 0x000fe20003fc4070 */
[----:B------:R-:W-:Y:S01]  /*0e70*/  IMAD.HI.U32 R6, R4, R13, RZ ;  /* 0x0000000d04067227 */ /* 0x000fe200078e00ff */
[----:B------:R-:W-:-:S02]  /*0e80*/  LOP3.LUT R10, R5, 0x24, RZ, 0xfc, !PT ;  /* 0x00000024050a7812 */ /* 0x000fc400078efcff */
[C---:B------:R-:W-:Y:S01]  /*0e90*/  ISETP.GT.U32.AND P4, PT, R2.reuse, R55, PT ;  /* 0x000000370200720c */ /* 0x040fe20003f84070 */
[C---:B------:R-:W-:Y:S01]  /*0ea0*/  IMAD R34, R2.reuse, R34, R11 ;  /* 0x0000002202227224 */ /* 0x040fe200078e020b */
[----:B------:R-:W-:Y:S01]  /*0eb0*/  IABS R33, R10 ;  /* 0x0000000a00217213 */ /* 0x000fe20000000000 */
[----:B------:R-:W-:Y:S01]  /*0ec0*/  IMAD.MOV R6, RZ, RZ, -R6 ;  /* 0x000000ffff067224 */ /* 0x000fe200078e0a06 */
[----:B------:R-:W-:Y:S01]  /*0ed0*/  IABS R11, R15 ;  /* 0x0000000f000b7213 */ /* 0x000fe20000000000 */
[----:B------:R-:W-:Y:S01]  /*0ee0*/  @!P1 IMAD.MOV R52, RZ, RZ, -R52 ;  /* 0x000000ffff349224 */ /* 0x000fe200078e0a34 */
[C---:B------:R-:W-:Y:S01]  /*0ef0*/  ISETP.GT.U32.AND P1, PT, R2.reuse, R34, PT ;  /* 0x000000220200720c */ /* 0x040fe20003f24070 */
[C---:B------:R-:W-:Y:S01]  /*0f00*/  IMAD R50, R2.reuse, R6, R13 ;  /* 0x0000000602327224 */ /* 0x040fe200078e020d */
[----:B------:R-:W-:Y:S01]  /*0f10*/  IABS R13, R16 ;  /* 0x00000010000d7213 */ /* 0x000fe20000000000 */
[----:B------:R-:W-:Y:S01]  /*0f20*/  @!P6 IMAD.IADD R35, R35, 0x1, -R2 ;  /* 0x000000012323e824 */ /* 0x000fe200078e0a02 */
[----:B------:R-:W-:Y:S01]  /*0f30*/  ISETP.GT.U32.AND P6, PT, R2, R51, PT ;  /* 0x000000330200720c */ /* 0x000fe20003fc4070 */
[----:B------:R-:W-:Y:S01]  /*0f40*/  IMAD.HI.U32 R6, R4, R33, RZ ;  /* 0x0000002104067227 */ /* 0x000fe200078e00ff */
[----:B------:R-:W-:-:S02]  /*0f50*/  LOP3.LUT R39, R5, 0xe4, RZ, 0xfc, !PT ;  /* 0x000000e405277812 */ /* 0x000fc400078efcff */
[----:B------:R-:W-:Y:S01]  /*0f60*/  LOP3.LUT R71, R5, 0xe8, RZ, 0xfc, !PT ;  /* 0x000000e805477812 */ /* 0x000fe200078efcff */
[--C-:B------:R-:W-:Y:S01]  /*0f70*/  @!P4 IMAD.IADD R55, R55, 0x1, -R2.reuse ;  /* 0x000000013737c824 */ /* 0x100fe200078e0a02 */
[----:B------:R-:W-:Y:S01]  /*0f80*/  ISETP.GT.U32.AND P4, PT, R2, R50, PT ;  /* 0x000000320200720c */ /* 0x000fe20003f84070 */
[----:B------:R-:W-:Y:S01]  /*0f90*/  IMAD.HI.U32 R7, R4, R49, RZ ;  /* 0x0000003104077227 */ /* 0x000fe200078e00ff */
[----:B------:R-:W-:Y:S02]  /*0fa0*/  IABS R59, R39 ;  /* 0x00000027003b7213 */ /* 0x000fe40000000000 */
[----:B------:R-:W-:Y:S01]  /*0fb0*/  IABS R61, R71 ;  /* 0x00000047003d7213 */ /* 0x000fe20000000000 */
[--C-:B------:R-:W-:Y:S01]  /*0fc0*/  @!P1 IMAD.IADD R34, R34, 0x1, -R2.reuse ;  /* 0x0000000122229824 */ /* 0x100fe200078e0a02 */
[----:B------:R-:W-:Y:S01]  /*0fd0*/  ISETP.GE.AND P1, PT, R14, RZ, PT ;  /* 0x000000ff0e00720c */ /* 0x000fe20003f26270 */
[----:B------:R-:W-:Y:S01]  /*0fe0*/  @!P6 IMAD.IADD R51, R51, 0x1, -R2 ;  /* 0x000000013333e824 */ /* 0x000fe200078e0a02 */
[C---:B------:R-:W-:Y:S01]  /*0ff0*/  LOP3.LUT R14, R5.reuse, 0x54, RZ, 0xfc, !PT ;  /* 0x00000054050e7812 */ /* 0x040fe200078efcff */
[----:B------:R-:W-:Y:S01]  /*1000*/  IMAD.MOV R6, RZ, RZ, -R6 ;  /* 0x000000ffff067224 */ /* 0x000fe200078e0a06 */
[----:B------:R-:W-:Y:S01]  /*1010*/  ISETP.GT.U32.AND P6, PT, R2, R34, PT ;  /* 0x000000220200720c */ /* 0x000fe20003fc4070 */
[----:B------:R-:W-:Y:S01]  /*1020*/  IMAD.MOV R7, RZ, RZ, -R7 ;  /* 0x000000ffff077224 */ /* 0x000fe200078e0a07 */
[C---:B------:R-:W-:Y:S01]  /*1030*/  LOP3.LUT R88, R5.reuse, 0xec, RZ, 0xfc, !PT ;  /* 0x000000ec05587812 */ /* 0x040fe200078efcff */
[----:B------:R-:W-:Y:S01]  /*1040*/  @!P4 IMAD.IADD R50, R50, 0x1, -R2 ;  /* 0x000000013232c824 */ /* 0x000fe200078e0a02 */
[C---:B------:R-:W-:Y:S01]  /*1050*/  ISETP.GT.U32.AND P4, PT, R2.reuse, R51, PT ;  /* 0x000000330200720c */ /* 0x040fe20003f84070 */
[C---:B------:R-:W-:Y:S01]  /*1060*/  IMAD R33, R2.reuse, R6, R33 ;  /* 0x0000000602217224 */ /* 0x040fe200078e0221 */
[----:B------:R-:W-:Y:S01]  /*1070*/  IABS R63, R88 ;  /* 0x00000058003f7213 */ /* 0x000fe20000000000 */
[----:B------:R-:W-:Y:S01]  /*1080*/  IMAD R49, R2, R7, R49 ;  /* 0x0000000702317224 */ /* 0x000fe200078e0231 */
[C---:B------:R-:W-:Y:S01]  /*1090*/  LOP3.LUT R90, R5.reuse, 0xf4, RZ, 0xfc, !PT ;  /* 0x000000f4055a7812 */ /* 0x040fe200078efcff */
[----:B------:R-:W-:Y:S01]  /*10a0*/  IMAD.HI.U32 R7, R4, R13, RZ ;  /* 0x0000000d04077227 */ /* 0x000fe200078e00ff */
[----:B------:R-:W-:-:S02]  /*10b0*/  LOP3.LUT R89, R5, 0xf0, RZ, 0xfc, !PT ;  /* 0x000000f005597812 */ /* 0x000fc400078efcff */
[----:B------:R-:W-:Y:S01]  /*10c0*/  IABS R67, R90 ;  /* 0x0000005a00437213 */ /* 0x000fe20000000000 */
[--C-:B------:R-:W-:Y:S01]  /*10d0*/  @!P6 IMAD.IADD R34, R34, 0x1, -R2.reuse ;  /* 0x000000012222e824 */ /* 0x100fe200078e0a02 */
[C---:B------:R-:W-:Y:S01]  /*10e0*/  ISETP.GT.U32.AND P6, PT, R2.reuse, R33, PT ;  /* 0x000000210200720c */ /* 0x040fe20003fc4070 */
[----:B------:R-:W-:Y:S01]  /*10f0*/  IMAD.MOV R7, RZ, RZ, -R7 ;  /* 0x000000ffff077224 */ /* 0x000fe200078e0a07 */
[----:B------:R-:W-:Y:S01]  /*1100*/  IABS R65, R89 ;  /* 0x0000005900417213 */ /* 0x000fe20000000000 */
[----:B------:R-:W-:Y:S01]  /*1110*/  @!P4 IMAD.IADD R51, R51, 0x1, -R2 ;  /* 0x000000013333c824 */ /* 0x000fe200078e0a02 */
[----:B------:R-:W-:Y:S01]  /*1120*/  ISETP.GT.U32.AND P4, PT, R2, R49, PT ;  /* 0x000000310200720c */ /* 0x000fe20003f84070 */
[----:B------:R-:W-:Y:S01]  /*1130*/  @!P0 IMAD.MOV R55, RZ, RZ, -R55 ;  /* 0x000000ffff378224 */ /* 0x000fe200078e0a37 */
[----:B------:R-:W-:Y:S01]  /*1140*/  ISETP.GE.AND P0, PT, R10, RZ, PT ;  /* 0x000000ff0a00720c */ /* 0x000fe20003f06270 */
[----:B------:R-:W-:Y:S01]  /*1150*/  IMAD R48, R2, R7, R13 ;  /* 0x0000000702307224 */ /* 0x000fe200078e020d */
[C---:B------:R-:W-:Y:S01]  /*1160*/  LOP3.LUT R10, R5.reuse, 0x34, RZ, 0xfc, !PT ;  /* 0x00000034050a7812 */ /* 0x040fe200078efcff */
[----:B------:R-:W-:Y:S01]  /*1170*/  IMAD.HI.U32 R6, R4, R11, RZ ;  /* 0x0000000b04067227 */ /* 0x000fe200078e00ff */
[----:B------:R-:W-:-:S02]  /*1180*/  LOP3.LUT R7, R5, 0x38, RZ, 0xfc, !PT ;  /* 0x0000003805077812 */ /* 0x000fc400078efcff */
[----:B------:R-:W-:Y:S01]  /*1190*/  IABS R31, R10 ;  /* 0x0000000a001f7213 */ /* 0x000fe20000000000 */
[--C-:B------:R-:W-:Y:S01]  /*11a0*/  @!P6 IMAD.IADD R33, R33, 0x1, -R2.reuse ;  /* 0x000000012121e824 */ /* 0x100fe200078e0a02 */
[----:B------:R-:W-:Y:S01]  /*11b0*/  IABS R47, R7 ;  /* 0x00000007002f7213 */ /* 0x000fe20000000000 */
[----:B------:R-:W-:Y:S01]  /*11c0*/  @!P5 IMAD.MOV R51, RZ, RZ, -R51 ;  /* 0x000000ffff33d224 */ /* 0x000fe200078e0a33 */
[C---:B------:R-:W-:Y:S01]  /*11d0*/  ISETP.GT.U32.AND P5, PT, R2.reuse, R48, PT ;  /* 0x000000300200720c */ /* 0x040fe20003fa4070 */
[----:B------:R-:W-:Y:S01]  /*11e0*/  @!P4 IMAD.IADD R49, R49, 0x1, -R2 ;  /* 0x000000013131c824 */ /* 0x000fe200078e0a02 */
[C---:B------:R-:W-:Y:S01]  /*11f0*/  ISETP.GT.U32.AND P4, PT, R2.reuse, R33, PT ;  /* 0x000000210200720c */ /* 0x040fe20003f84070 */
[----:B------:R-:W-:Y:S01]  /*1200*/  IMAD.MOV R6, RZ, RZ, -R6 ;  /* 0x000000ffff067224 */ /* 0x000fe200078e0a06 */
[----:B------:R-:W-:Y:S01]  /*1210*/  LOP3.LUT R79, R5, 0xf8, RZ, 0xfc, !PT ;  /* 0x000000f8054f7812 */ /* 0x000fe200078efcff */
[----:B------:R-:W-:Y:S01]  /*1220*/  @!P3 IMAD.MOV R34, RZ, RZ, -R34 ;  /* 0x000000ffff22b224 */ /* 0x000fe200078e0a22 */
[C---:B------:R-:W-:Y:S01]  /*1230*/  ISETP.GT.U32.AND P3, PT, R2.reuse, R49, PT ;  /* 0x000000310200720c */ /* 0x040fe20003f64070 */
[----:B------:R-:W-:Y:S01]  /*1240*/  IMAD R32, R2, R6, R11 ;  /* 0x0000000602207224 */ /* 0x000fe200078e020b */
[----:B------:R-:W-:Y:S01]  /*1250*/  IABS R69, R79 ;  /* 0x0000004f00457213 */ /* 0x000fe20000000000 */
[----:B------:R-:W-:-:S03]  /*1260*/  IMAD.HI.U32 R6, R4, R31, RZ ;  /* 0x0000001f04067227 */ /* 0x000fc600078e00ff */
[C---:B------:R-:W-:Y:S01]  /*1270*/  ISETP.GT.U32.AND P6, PT, R2.reuse, R32, PT ;  /* 0x000000200200720c */ /* 0x040fe20003fc4070 */
[----:B------:R-:W-:Y:S02]  /*1280*/  IMAD.MOV R6, RZ, RZ, -R6 ;  /* 0x000000ffff067224 */ /* 0x000fe400078e0a06 */
[----:B------:R-:W-:Y:S01]  /*1290*/  @!P2 IMAD.MOV R35, RZ, RZ, -R35 ;  /* 0x000000ffff23a224 */ /* 0x000fe200078e0a23 */
[C---:B------:R-:W-:Y:S01]  /*12a0*/  ISETP.GT.U32.AND P2, PT, R2.reuse, R50, PT ;  /* 0x000000320200720c */ /* 0x040fe20003f44070 */
[----:B------:R-:W-:Y:S02]  /*12b0*/  IMAD R31, R2, R6, R31 ;  /* 0x00000006021f7224 */ /* 0x000fe400078e021f */
[--C-:B------:R-:W-:Y:S01]  /*12c0*/  @!P4 IMAD.IADD R33, R33, 0x1, -R2.reuse ;  /* 0x000000012121c824 */ /* 0x100fe200078e0a02 */
[----:B------:R-:W-:Y:S01]  /*12d0*/  ISETP.GE.AND P4, PT, R16, RZ, PT ;  /* 0x000000ff1000720c */ /* 0x000fe20003f86270 */
[--C-:B------:R-:W-:Y:S01]  /*12e0*/  @!P5 IMAD.IADD R48, R48, 0x1, -R2.reuse ;  /* 0x000000013030d824 */ /* 0x100fe200078e0a02 */
[----:B------:R-:W-:Y:S01]  /*12f0*/  ISETP.GE.AND P5, PT, R10, RZ, PT ;  /* 0x000000ff0a00720c */ /* 0x000fe20003fa6270 */
[----:B------:R-:W-:Y:S01]  /*1300*/  @!P3 IMAD.IADD R49, R49, 0x1, -R2 ;  /* 0x000000013131b824 */ /* 0x000fe200078e0a02 */
[C---:B------:R-:W-:Y:S01]  /*1310*/  ISETP.GT.U32.AND P3, PT, R2.reuse, R31, PT ;  /* 0x0000001f0200720c */ /* 0x040fe20003f64070 */
[----:B------:R-:W-:Y:S01]  /*1320*/  @!P0 IMAD.MOV R33, RZ, RZ, -R33 ;  /* 0x000000ffff218224 */ /* 0x000fe200078e0a21 */
[----:B------:R-:W-:Y:S01]  /*1330*/  ISETP.GT.U32.AND P0, PT, R2, R48, PT ;  /* 0x000000300200720c */ /* 0x000fe20003f04070 */
[----:B------:R-:W-:Y:S01]  /*1340*/  IMAD.HI.U32 R6, R4, R47, RZ ;  /* 0x0000002f04067227 */ /* 0x000fe200078e00ff */
[----:B------:R-:W-:-:S02]  /*1350*/  LOP3.LUT R10, R5, 0x48, RZ, 0xfc, !PT ;  /* 0x00000048050a7812 */ /* 0x000fc400078efcff */
[C---:B------:R-:W-:Y:S01]  /*1360*/  LOP3.LUT R16, R5.reuse, 0x60, RZ, 0xfc, !PT ;  /* 0x0000006005107812 */ /* 0x040fe200078efcff */
[----:B------:R-:W-:Y:S01]  /*1370*/  IMAD.MOV R6, RZ, RZ, -R6 ;  /* 0x000000ffff067224 */ /* 0x000fe200078e0a06 */
[----:B------:R-:W-:Y:S01]  /*1380*/  IABS R45, R10 ;  /* 0x0000000a002d7213 */ /* 0x000fe20000000000 */
[--C-:B------:R-:W-:Y:S01]  /*1390*/  @!P2 IMAD.IADD R50, R50, 0x1, -R2.reuse ;  /* 0x000000013232a824 */ /* 0x100fe200078e0a02 */
[----:B------:R-:W-:Y:S01]  /*13a0*/  ISETP.GE.AND P2, PT, R12, RZ, PT ;  /* 0x000000ff0c00720c */ /* 0x000fe20003f46270 */
[----:B------:R-:W-:Y:S01]  /*13b0*/  IMAD R47, R2, R6, R47 ;  /* 0x00000006022f7224 */ /* 0x000fe200078e022f */
[C---:B------:R-:W-:Y:S01]  /*13c0*/  LOP3.LUT R6, R5.reuse, 0x40, RZ, 0xfc, !PT ;  /* 0x0000004005067812 */ /* 0x040fe200078efcff */
[--C-:B------:R-:W-:Y:S01]  /*13d0*/  @!P6 IMAD.IADD R32, R32, 0x1, -R2.reuse ;  /* 0x000000012020e824 */ /* 0x100fe200078e0a02 */
[----:B------:R-:W-:Y:S01]  /*13e0*/  LOP3.LUT R12, R5, 0x4c, RZ, 0xfc, !PT ;  /* 0x0000004c050c7812 */ /* 0x000fe200078efcff */
[--C-:B------:R-:W-:Y:S01]  /*13f0*/  @!P3 IMAD.IADD R31, R31, 0x1, -R2.reuse ;  /* 0x000000011f1fb824 */ /* 0x100fe200078e0a02 */
[----:B------:R-:W-:Y:S01]  /*1400*/  IABS R11, R6 ;  /* 0x00000006000b7213 */ /* 0x000fe20000000000 */
[----:B------:R-:W-:Y:S01]  /*1410*/  @!P0 IMAD.IADD R48, R48, 0x1, -R2 ;  /* 0x0000000130308824 */ /* 0x000fe200078e0a02 */
[C---:B------:R-:W-:Y:S01]  /*1420*/  ISETP.GT.U32.AND P0, PT, R2.reuse, R47, PT ;  /* 0x0000002f0200720c */ /* 0x040fe20003f04070 */
[----:B------:R-:W-:Y:S01]  /*1430*/  @!P1 IMAD.MOV R50, RZ, RZ, -R50 ;  /* 0x000000ffff329224 */ /* 0x000fe200078e0a32 */
[C---:B------:R-:W-:Y:S01]  /*1440*/  ISETP.GT.U32.AND P6, PT, R2.reuse, R32, PT ;  /* 0x000000200200720c */ /* 0x040fe20003fc4070 */
[----:B------:R-:W-:Y:S01]  /*1450*/  @!P4 IMAD.MOV R48, RZ, RZ, -R48 ;  /* 0x000000ffff30c224 */ /* 0x000fe200078e0a30 */
[----:B------:R-:W-:Y:S01]  /*1460*/  ISETP.GT.U32.AND P3, PT, R2, R31, PT ;  /* 0x0000001f0200720c */ /* 0x000fe20003f64070 */
[----:B------:R-:W-:Y:S01]  /*1470*/  @!P2 IMAD.MOV R49, RZ, RZ, -R49 ;  /* 0x000000ffff31a224 */ /* 0x000fe200078e0a31 */
[----:B------:R-:W-:-:S02]  /*1480*/  ISETP.GE.AND P1, PT, R15, RZ, PT ;  /* 0x000000ff0f00720c */ /* 0x000fc40003f26270 */
[----:B------:R-:W-:Y:S01]  /*1490*/  ISETP.GE.AND P2, PT, R6, RZ, PT ;  /* 0x000000ff0600720c */ /* 0x000fe20003f46270 */
[----:B------:R-:W-:Y:S01]  /*14a0*/  IMAD.HI.U32 R6, R4, R11, RZ ;  /* 0x0000000b04067227 */ /* 0x000fe200078e00ff */
[----:B------:R-:W-:Y:S02]  /*14b0*/  IABS R29, R12 ;  /* 0x0000000c001d7213 */ /* 0x000fe40000000000 */
[----:B------:R-:W-:Y:S01]  /*14c0*/  LOP3.LUT R15, R5, 0x58, RZ, 0xfc, !PT ;  /* 0x00000058050f7812 */ /* 0x000fe200078efcff */
[----:B------:R-:W-:Y:S01]  /*14d0*/  @!P0 IMAD.IADD R47, R47, 0x1, -R2 ;  /* 0x000000012f2f8824 */ /* 0x000fe200078e0a02 */
[----:B------:R-:W-:Y:S01]  /*14e0*/  ISETP.GE.AND P4, PT, R10, RZ, PT ;  /* 0x000000ff0a00720c */ /* 0x000fe20003f86270 */
[----:B------:R-:W-:Y:S01]  /*14f0*/  IMAD.MOV R46, RZ, RZ, -R6 ;  /* 0x000000ffff2e7224 */ /* 0x000fe200078e0a06 */
[----:B------:R-:W-:Y:S01]  /*1500*/  IABS R43, R15 ;  /* 0x0000000f002b7213 */ /* 0x000fe20000000000 */
[--C-:B------:R-:W-:Y:S01]  /*1510*/  @!P6 IMAD.IADD R32, R32, 0x1, -R2.reuse ;  /* 0x000000012020e824 */ /* 0x100fe200078e0a02 */
[----:B------:R-:W-:Y:S01]  /*1520*/  ISETP.GE.AND P6, PT, R7, RZ, PT ;  /* 0x000000ff0700720c */ /* 0x000fe20003fc6270 */
[----:B------:R-:W-:Y:S01]  /*1530*/  @!P3 IMAD.IADD R31, R31, 0x1, -R2 ;  /* 0x000000011f1fb824 */ /* 0x000fe200078e0a02 */
[----:B------:R-:W-:Y:S01]  /*1540*/  LOP3.LUT R7, R5, 0x44, RZ, 0xfc, !PT ;  /* 0x0000004405077812 */ /* 0x000fe200078efcff */
[C---:B------:R-:W-:Y:S01]  /*1550*/  IMAD R46, R2.reuse, R46, R11 ;  /* 0x0000002e022e7224 */ /* 0x040fe200078e020b */
[----:B------:R-:W-:Y:S01]  /*1560*/  ISETP.GT.U32.AND P0, PT, R2, R47, PT ;  /* 0x0000002f0200720c */ /* 0x000fe20003f04070 */
[----:B------:R-:W-:Y:S01]  /*1570*/  @!P1 IMAD.MOV R32, RZ, RZ, -R32 ;  /* 0x000000ffff209224 */ /* 0x000fe200078e0a20 */
[----:B------:R-:W-:Y:S01]  /*1580*/  ISETP.GE.AND P1, PT, R7, RZ, PT ;  /* 0x000000ff0700720c */ /* 0x000fe20003f26270 */
[----:B------:R-:W-:Y:S01]  /*1590*/  @!P5 IMAD.MOV R31, RZ, RZ, -R31 ;  /* 0x000000ffff1fd224 */ /* 0x000fe200078e0a1f */
[----:B------:R-:W-:Y:S01]  /*15a0*/  IABS R13, R7 ;  /* 0x00000007000d7213 */ /* 0x000fe20000000000 */
[----:B------:R-:W-:Y:S01]  /*15b0*/  IMAD.HI.U32 R7, R4, R45, RZ ;  /* 0x0000002d04077227 */ /* 0x000fe200078e00ff */
[----:B------:R-:W-:-:S02]  /*15c0*/  ISETP.GT.U32.AND P5, PT, R2, R46, PT ;  /* 0x0000002e0200720c */ /* 0x000fc40003fa4070 */
[----:B------:R-:W-:Y:S01]  /*15d0*/  ISETP.GE.AND P3, PT, R12, RZ, PT ;  /* 0x000000ff0c00720c */ /* 0x000fe20003f66270 */
[----:B------:R-:W-:Y:S01]  /*15e0*/  IMAD.MOV R7, RZ, RZ, -R7 ;  /* 0x000000ffff077224 */ /* 0x000fe200078e0a07 */
[----:B------:R-:W-:Y:S01]  /*15f0*/  LOP3.LUT R12, R5, 0x50, RZ, 0xfc, !PT ;  /* 0x00000050050c7812 */ /* 0x000fe200078efcff */
[----:B------:R-:W-:Y:S01]  /*1600*/  IMAD.HI.U32 R6, R4, R13, RZ ;  /* 0x0000000d04067227 */ /* 0x000fe200078e00ff */
[----:B------:R-:W-:Y:S02]  /*1610*/  IABS R10, R16 ;  /* 0x00000010000a7213 */ /* 0x000fe40000000000 */
[----:B------:R-:W-:Y:S01]  /*1620*/  IABS R11, R12 ;  /* 0x0000000c000b7213 */ /* 0x000fe20000000000 */
[----:B------:R-:W-:Y:S02]  /*1630*/  @!P0 IMAD.IADD R47, R47, 0x1, -R2 ;  /* 0x000000012f2f8824 */ /* 0x000fe400078e0a02 */
[----:B------:R-:W-:Y:S02]  /*1640*/  IMAD R45, R2, R7, R45 ;  /* 0x00000007022d7224 */ /* 0x000fe400078e022d */
[----:B------:R-:W-:-:S02]  /*1650*/  @!P6 IMAD.MOV R47, RZ, RZ, -R47 ;  /* 0x000000ffff2fe224 */ /* 0x000fc400078e0a2f */
[----:B------:R-:W-:Y:S01]  /*1660*/  @!P5 IMAD.IADD R46, R46, 0x1, -R2 ;  /* 0x000000012e2ed824 */ /* 0x000fe200078e0a02 */
[----:B------:R-:W-:Y:S01]  /*1670*/  ISETP.GT.U32.AND P6, PT, R2, R45, PT ;  /* 0x0000002d0200720c */ /* 0x000fe20003fc4070 */
[----:B------:R-:W-:Y:S02]  /*1680*/  IMAD.MOV R30, RZ, RZ, -R6 ;  /* 0x000000ffff1e7224 */ /* 0x000fe400078e0a06 */
[----:B------:R-:W-:Y:S01]  /*1690*/  IMAD.HI.U32 R6, R4, R29, RZ ;  /* 0x0000001d04067227 */ /* 0x000fe200078e00ff */
[----:B------:R-:W-:-:S03]  /*16a0*/  ISETP.GT.U32.AND P5, PT, R2, R46, PT ;  /* 0x0000002e0200720c */ /* 0x000fc60003fa4070 */
[----:B------:R-:W-:Y:S01]  /*16b0*/  IMAD R30, R2, R30, R13 ;  /* 0x0000001e021e7224 */ /* 0x000fe200078e020d */
[----:B------:R-:W-:Y:S01]  /*16c0*/  IABS R13, R14 ;  /* 0x0000000e000d7213 */ /* 0x000fe20000000000 */
[----:B------:R-:W-:-:S03]  /*16d0*/  IMAD.MOV R6, RZ, RZ, -R6 ;  /* 0x000000ffff067224 */ /* 0x000fc600078e0a06 */
[C---:B------:R-:W-:Y:S01]  /*16e0*/  ISETP.GT.U32.AND P0, PT, R2.reuse, R30, PT ;  /* 0x0000001e0200720c */ /* 0x040fe20003f04070 */
[----:B------:R-:W-:Y:S02]  /*16f0*/  IMAD R29, R2, R6, R29 ;  /* 0x00000006021d7224 */ /* 0x000fe400078e021d */
[--C-:B------:R-:W-:Y:S02]  /*1700*/  @!P6 IMAD.IADD R45, R45, 0x1, -R2.reuse ;  /* 0x000000012d2de824 */ /* 0x100fe400078e0a02 */
[----:B------:R-:W-:Y:S01]  /*1710*/  @!P5 IMAD.IADD R46, R46, 0x1, -R2 ;  /* 0x000000012e2ed824 */ /* 0x000fe200078e0a02 */
[----:B------:R-:W-:Y:S01]  /*1720*/  ISETP.GT.U32.AND P5, PT, R2, R29, PT ;  /* 0x0000001d0200720c */ /* 0x000fe20003fa4070 */
[----:B------:R-:W-:Y:S01]  /*1730*/  IMAD.HI.U32 R7, R4, R13, RZ ;  /* 0x0000000d04077227 */ /* 0x000fe200078e00ff */
[----:B------:R-:W-:-:S03]  /*1740*/  ISETP.GT.U32.AND P6, PT, R2, R45, PT ;  /* 0x0000002d0200720c */ /* 0x000fc60003fc4070 */
[----:B------:R-:W-:Y:S02]  /*1750*/  IMAD.MOV R7, RZ, RZ, -R7 ;  /* 0x000000ffff077224 */ /* 0x000fe400078e0a07 */
[----:B------:R-:W-:Y:S02]  /*1760*/  @!P0 IMAD.IADD R30, R30, 0x1, -R2 ;  /* 0x000000011e1e8824 */ /* 0x000fe400078e0a02 */
[----:B------:R-:W-:Y:S02]  /*1770*/  IMAD R28, R2, R7, R13 ;  /* 0x00000007021c7224 */ /* 0x000fe400078e020d */
[----:B------:R-:W-:Y:S01]  /*1780*/  IMAD.HI.U32 R6, R4, R11, RZ ;  /* 0x0000000b04067227 */ /* 0x000fe200078e00ff */
[----:B------:R-:W-:-:S03]  /*1790*/  ISETP.GT.U32.AND P0, PT, R2, R30, PT ;  /* 0x0000001e0200720c */ /* 0x000fc60003f04070 */
[--C-:B------:R-:W-:Y:S01]  /*17a0*/  @!P6 IMAD.IADD R45, R45, 0x1, -R2.reuse ;  /* 0x000000012d2de824 */ /* 0x100fe200078e0a02 */
[----:B------:R-:W-:Y:S01]  /*17b0*/  ISETP.GT.U32.AND P6, PT, R2, R28, PT ;  /* 0x0000001c0200720c */ /* 0x000fe20003fc4070 */
[----:B------:R-:W-:Y:S01]  /*17c0*/  @!P5 IMAD.IADD R29, R29, 0x1, -R2 ;  /* 0x000000011d1dd824 */ /* 0x000fe200078e0a02 */
[----:B------:R-:W-:Y:S01]  /*17d0*/  ISETP.GE.AND P5, PT, R12, RZ, PT ;  /* 0x000000ff0c00720c */ /* 0x000fe20003fa6270 */
[----:B------:R-:W-:Y:S01]  /*17e0*/  IMAD.MOV R6, RZ, RZ, -R6 ;  /* 0x000000ffff067224 */ /* 0x000fe200078e0a06 */
[C---:B------:R-:W-:Y:S01]  /*17f0*/  LOP3.LUT R12, R5.reuse, 0x68, RZ, 0xfc, !PT ;  /* 0x00000068050c7812 */ /* 0x040fe200078efcff */
[----:B------:R-:W-:Y:S01]  /*1800*/  @!P2 IMAD.MOV R46, RZ, RZ, -R46 ;  /* 0x000000ffff2ea224 */ /* 0x000fe200078e0a2e */
[C---:B------:R-:W-:Y:S01]  /*1810*/  ISETP.GT.U32.AND P2, PT, R2.reuse, R29, PT ;  /* 0x0000001d0200720c */ /* 0x040fe20003f44070 */
[----:B------:R-:W-:Y:S01]  /*1820*/  IMAD R44, R2, R6, R11 ;  /* 0x00000006022c7224 */ /* 0x000fe200078e020b */
[----:B------:R-:W-:Y:S01]  /*1830*/  IABS R41, R12 ;  /* 0x0000000c00297213 */ /* 0x000fe20000000000 */
[----:B------:R-:W-:Y:S01]  /*1840*/  IMAD.MOV.U32 R11, RZ, RZ, R10 ;  /* 0x000000ffff0b7224 */ /* 0x000fe200078e000a */
[----:B------:R-:W-:Y:S01]  /*1850*/  LOP3.LUT R10, R5, 0x64, RZ, 0xfc, !PT ;  /* 0x00000064050a7812 */ /* 0x000fe200078efcff */
[----:B------:R-:W-:-:S03]  /*1860*/  IMAD.HI.U32 R6, R4, R43, RZ ;  /* 0x0000002b04067227 */ /* 0x000fc600078e00ff */
[----:B------:R-:W-:Y:S01]  /*1870*/  IABS R27, R10 ;  /* 0x0000000a001b7213 */ /* 0x000fe20000000000 */
[----:B------:R-:W-:-:S04]  /*1880*/  IMAD.HI.U32 R7, R4, R11, RZ ;  /* 0x0000000b04077227 */ /* 0x000fc800078e00ff */
[----:B------:R-:W-:Y:S02]  /*1890*/  IMAD.MOV R6, RZ, RZ, -R6 ;  /* 0x000000ffff067224 */ /* 0x000fe400078e0a06 */
[--C-:B------:R-:W-:Y:S01]  /*18a0*/  @!P0 IMAD.IADD R30, R30, 0x1, -R2.reuse ;  /* 0x000000011e1e8824 */ /* 0x100fe200078e0a02 */
[C---:B------:R-:W-:Y:S01]  /*18b0*/  ISETP.GT.U32.AND P0, PT, R2.reuse, R44, PT ;  /* 0x0000002c0200720c */ /* 0x040fe20003f04070 */
[----:B------:R-:W-:Y:S02]  /*18c0*/  IMAD.MOV R7, RZ, RZ, -R7 ;  /* 0x000000ffff077224 */ /* 0x000fe400078e0a07 */
[----:B------:R-:W-:Y:S02]  /*18d0*/  IMAD R43, R2, R6, R43 ;  /* 0x00000006022b7224 */ /* 0x000fe400078e022b */
[----:B------:R-:W-:Y:S02]  /*18e0*/  @!P6 IMAD.IADD R28, R28, 0x1, -R2 ;  /* 0x000000011c1ce824 */ /* 0x000fe400078e0a02 */
[----:B------:R-:W-:-:S02]  /*18f0*/  IMAD R42, R2, R7, R11 ;  /* 0x00000007022a7224 */ /* 0x000fc400078e020b */
[----:B------:R-:W-:Y:S01]  /*1900*/  @!P2 IMAD.IADD R29, R29, 0x1, -R2 ;  /* 0x000000011d1da824 */ /* 0x000fe200078e0a02 */
[----:B------:R-:W-:Y:S01]  /*1910*/  ISETP.GT.U32.AND P6, PT, R2, R28, PT ;  /* 0x0000001c0200720c */ /* 0x000fe20003fc4070 */
[----:B------:R-:W-:Y:S01]  /*1920*/  IMAD.HI.U32 R6, R4, R27, RZ ;  /* 0x0000001b04067227 */ /* 0x000fe200078e00ff */
[----:B------:R-:W-:-:S03]  /*1930*/  ISETP.GT.U32.AND P2, PT, R2, R43, PT ;  /* 0x0000002b0200720c */ /* 0x000fc60003f44070 */
[----:B------:R-:W-:Y:S01]  /*1940*/  @!P3 IMAD.MOV R29, RZ, RZ, -R29 ;  /* 0x000000ffff1db224 */ /* 0x000fe200078e0a1d */
[----:B------:R-:W-:Y:S01]  /*1950*/  ISETP.GT.U32.AND P3, PT, R2, R42, PT ;  /* 0x0000002a0200720c */ /* 0x000fe20003f64070 */
[----:B------:R-:W-:Y:S02]  /*1960*/  IMAD.MOV R6, RZ, RZ, -R6 ;  /* 0x000000ffff067224 */ /* 0x000fe400078e0a06 */
[----:B------:R-:W-:Y:S01]  /*1970*/  @!P0 IMAD.IADD R44, R44, 0x1, -R2 ;  /* 0x000000012c2c8824 */ /* 0x000fe200078e0a02 */
[----:B------:R-:W-:Y:S01]  /*1980*/  ISETP.GE.AND P0, PT, R14, RZ, PT ;  /* 0x000000ff0e00720c */ /* 0x000fe20003f06270 */
[C---:B------:R-:W-:Y:S01]  /*1990*/  IMAD R27, R2.reuse, R6, R27 ;  /* 0x00000006021b7224 */ /* 0x040fe200078e021b */
[----:B------:R-:W-:Y:S01]  /*19a0*/  LOP3.LUT R14, R5, 0x6c, RZ, 0xfc, !PT ;  /* 0x0000006c050e7812 */ /* 0x000fe200078efcff */
[----:B------:R-:W-:Y:S01]  /*19b0*/  @!P1 IMAD.MOV R30, RZ, RZ, -R30 ;  /* 0x000000ffff1e9224 */ /* 0x000fe200078e0a1e */
[----:B------:R-:W-:Y:S01]  /*19c0*/  ISETP.GT.U32.AND P1, PT, R2, R44, PT ;  /* 0x0000002c0200720c */ /* 0x000fe20003f24070 */
[--C-:B------:R-:W-:Y:S01]  /*19d0*/  @!P6 IMAD.IADD R28, R28, 0x1, -R2.reuse ;  /* 0x000000011c1ce824 */ /* 0x100fe200078e0a02 */
[----:B------:R-:W-:Y:S01]  /*19e0*/  ISETP.GT.U32.AND P6, PT, R2, R27, PT ;  /* 0x0000001b0200720c */ /* 0x000fe20003fc4070 */
[--C-:B------:R-:W-:Y:S01]  /*19f0*/  @!P2 IMAD.IADD R43, R43, 0x1, -R2.reuse ;  /* 0x000000012b2ba824 */ /* 0x100fe200078e0a02 */
[----:B------:R-:W-:Y:S01]  /*1a00*/  IABS R11, R14 ;  /* 0x0000000e000b7213 */ /* 0x000fe20000000000 */
[----:B------:R-:W-:Y:S01]  /*1a10*/  @!P3 IMAD.IADD R42, R42, 0x1, -R2 ;  /* 0x000000012a2ab824 */ /* 0x000fe200078e0a02 */
[----:B------:R-:W-:Y:S01]  /*1a20*/  ISETP.GE.AND P2, PT, R10, RZ, PT ;  /* 0x000000ff0a00720c */ /* 0x000fe20003f46270 */
[----:B------:R-:W-:Y:S01]  /*1a30*/  IMAD.HI.U32 R6, R4, R41, RZ ;  /* 0x0000002904067227 */ /* 0x000fe200078e00ff */
[----:B------:R-:W-:-:S02]  /*1a40*/  ISETP.GT.U32.AND P3, PT, R2, R43, PT ;  /* 0x0000002b0200720c */ /* 0x000fc40003f64070 */
[----:B------:R-:W-:Y:S01]  /*1a50*/  LOP3.LUT R10, R5, 0x70, RZ, 0xfc, !PT ;  /* 0x00000070050a7812 */ /* 0x000fe200078efcff */
[----:B------:R-:W-:Y:S02]  /*1a60*/  IMAD.MOV R7, RZ, RZ, -R6 ;  /* 0x000000ffff077224 */ /* 0x000fe400078e0a06 */
[--C-:B------:R-:W-:Y:S01]  /*1a70*/  @!P1 IMAD.IADD R44, R44, 0x1, -R2.reuse ;  /* 0x000000012c2c9824 */ /* 0x100fe200078e0a02 */
[----:B------:R-:W-:Y:S01]  /*1a80*/  IABS R13, R10 ;  /* 0x0000000a000d7213 */ /* 0x000fe20000000000 */
[----:B------:R-:W-:Y:S01]  /*1a90*/  @!P6 IMAD.IADD R27, R27, 0x1, -R2 ;  /* 0x000000011b1be824 */ /* 0x000fe200078e0a02 */
[C---:B------:R-:W-:Y:S01]  /*1aa0*/  ISETP.GT.U32.AND P6, PT, R2.reuse, R42, PT ;  /* 0x0000002a0200720c */ /* 0x040fe20003fc4070 */
[----:B------:R-:W-:Y:S01]  /*1ab0*/  IMAD R41, R2, R7, R41 ;  /* 0x0000000702297224 */ /* 0x000fe200078e0229 */
[----:B------:R-:W-:Y:S01]  /*1ac0*/  ISETP.GE.AND P1, PT, R16, RZ, PT ;  /* 0x000000ff1000720c */ /* 0x000fe20003f26270 */
[----:B------:R-:W-:Y:S01]  /*1ad0*/  @!P5 IMAD.MOV R44, RZ, RZ, -R44 ;  /* 0x000000ffff2cd224 */ /* 0x000fe200078e0a2c */
[C---:B------:R-:W-:Y:S01]  /*1ae0*/  ISETP.GT.U32.AND P5, PT, R2.reuse, R27, PT ;  /* 0x0000001b0200720c */ /* 0x040fe20003fa4070 */
[----:B------:R-:W-:Y:S01]  /*1af0*/  @!P3 IMAD.IADD R43, R43, 0x1, -R2 ;  /* 0x000000012b2bb824 */ /* 0x000fe200078e0a02 */
[----:B------:R-:W-:Y:S01]  /*1b00*/  ISETP.GT.U32.AND P3, PT, R2, R41, PT ;  /* 0x000000290200720c */ /* 0x000fe20003f64070 */
[----:B------:R-:W-:-:S04]  /*1b10*/  IMAD.HI.U32 R6, R4, R11, RZ ;  /* 0x0000000b04067227 */ /* 0x000fc800078e00ff */
[----:B------:R-:W-:Y:S02]  /*1b20*/  IMAD.MOV R6, RZ, RZ, -R6 ;  /* 0x000000ffff067224 */ /* 0x000fe400078e0a06 */
[----:B------:R-:W-:Y:S01]  /*1b30*/  @!P4 IMAD.MOV R45, RZ, RZ, -R45 ;  /* 0x000000ffff2dc224 */ /* 0x000fe200078e0a2d */
[----:B------:R-:W-:Y:S01]  /*1b40*/  ISETP.GE.AND P4, PT, R15, RZ, PT ;  /* 0x000000ff0f00720c */ /* 0x000fe20003f86270 */
[----:B------:R-:W-:Y:S01]  /*1b50*/  IMAD R26, R2, R6, R11 ;  /* 0x00000006021a7224 */ /* 0x000fe200078e020b */
[----:B------:R-:W-:Y:S01]  /*1b60*/  LOP3.LUT R15, R5, 0x74, RZ, 0xfc, !PT ;  /* 0x00000074050f7812 */ /* 0x000fe200078efcff */
[--C-:B------:R-:W-:Y:S01]  /*1b70*/  @!P6 IMAD.IADD R42, R42, 0x1, -R2.reuse ;  /* 0x000000012a2ae824 */ /* 0x100fe200078e0a02 */
[----:B------:R-:W-:Y:S01]  /*1b80*/  ISETP.GE.AND P6, PT, R12, RZ, PT ;  /* 0x000000ff0c00720c */ /* 0x000fe20003fc6270 */
[--C-:B------:R-:W-:Y:S01]  /*1b90*/  @!P5 IMAD.IADD R27, R27, 0x1, -R2.reuse ;  /* 0x000000011b1bd824 */ /* 0x100fe200078e0a02 */
[----:B------:R-:W-:Y:S01]  /*1ba0*/  ISETP.GT.U32.AND P5, PT, R2, R26, PT ;  /* 0x0000001a0200720c */ /* 0x000fe20003fa4070 */
[----:B------:R-:W-:Y:S01]  /*1bb0*/  @!P3 IMAD.IADD R41, R41, 0x1, -R2 ;  /* 0x000000012929b824 */ /* 0x000fe200078e0a02 */
[----:B------:R-:W-:Y:S01]  /*1bc0*/  LOP3.LUT R12, R5, 0x78, RZ, 0xfc, !PT ;  /* 0x00000078050c7812 */ /* 0x000fe200078efcff */
[----:B------:R-:W-:Y:S01]  /*1bd0*/  IMAD.HI.U32 R6, R4, R13, RZ ;  /* 0x0000000d04067227 */ /* 0x000fe200078e00ff */
[----:B------:R-:W-:-:S02]  /*1be0*/  IABS R25, R15 ;  /* 0x0000000f00197213 */ /* 0x000fc40000000000 */
[----:B------:R-:W-:Y:S01]  /*1bf0*/  IABS R37, R12 ;  /* 0x0000000c00257213 */ /* 0x000fe20000000000 */
[----:B------:R-:W-:Y:S01]  /*1c00*/  @!P0 IMAD.MOV R28, RZ, RZ, -R28 ;  /* 0x000000ffff1c8224 */ /* 0x000fe200078e0a1c */
[----:B------:R-:W-:Y:S01]  /*1c10*/  ISETP.GT.U32.AND P0, PT, R2, R41, PT ;  /* 0x000000290200720c */ /* 0x000fe20003f04070 */
[----:B------:R-:W-:Y:S01]  /*1c20*/  IMAD.MOV R6, RZ, RZ, -R6 ;  /* 0x000000ffff067224 */ /* 0x000fe200078e0a06 */
[----:B------:R-:W-:Y:S01]  /*1c30*/  ISETP.GE.AND P3, PT, R14, RZ, PT ;  /* 0x000000ff0e00720c */ /* 0x000fe20003f66270 */
[----:B------:R-:W-:Y:S01]  /*1c40*/  IMAD.HI.U32 R7, R4, R25, RZ ;  /* 0x0000001904077227 */ /* 0x000fe200078e00ff */
[----:B------:R-:W-:-:S03]  /*1c50*/  LOP3.LUT R14, R5, 0x80, RZ, 0xfc, !PT ;  /* 0x00000080050e7812 */ /* 0x000fc600078efcff */
[----:B------:R-:W-:Y:S01]  /*1c60*/  IMAD R40, R2, R6, R13 ;  /* 0x0000000602287224 */ /* 0x000fe200078e020d */
[----:B------:R-:W-:Y:S01]  /*1c70*/  IABS R11, R14 ;  /* 0x0000000e000b7213 */ /* 0x000fe20000000000 */
[----:B------:R-:W-:-:S04]  /*1c80*/  IMAD.HI.U32 R6, R4, R37, RZ ;  /* 0x0000002504067227 */ /* 0x000fc800078e00ff */
[----:B------:R-:W-:Y:S02]  /*1c90*/  IMAD.MOV R7, RZ, RZ, -R7 ;  /* 0x000000ffff077224 */ /* 0x000fe400078e0a07 */
[----:B------:R-:W-:Y:S01]  /*1ca0*/  @!P5 IMAD.IADD R26, R26, 0x1, -R2 ;  /* 0x000000011a1ad824 */ /* 0x000fe200078e0a02 */
[C---:B------:R-:W-:Y:S01]  /*1cb0*/  ISETP.GT.U32.AND P5, PT, R2.reuse, R40, PT ;  /* 0x000000280200720c */ /* 0x040fe20003fa4070 */
[----:B------:R-:W-:Y:S02]  /*1cc0*/  IMAD.MOV R6, RZ, RZ, -R6 ;  /* 0x000000ffff067224 */ /* 0x000fe400078e0a06 */
[C---:B------:R-:W-:Y:S02]  /*1cd0*/  IMAD R25, R2.reuse, R7, R25 ;  /* 0x0000000702197224 */ /* 0x040fe400078e0219 */
[----:B------:R-:W-:Y:S01]  /*1ce0*/  @!P4 IMAD.MOV R43, RZ, RZ, -R43 ;  /* 0x000000ffff2bc224 */ /* 0x000fe200078e0a2b */
[C---:B------:R-:W-:Y:S01]  /*1cf0*/  ISETP.GT.U32.AND P4, PT, R2.reuse, R26, PT ;  /* 0x0000001a0200720c */ /* 0x040fe20003f84070 */
[----:B------:R-:W-:Y:S01]  /*1d00*/  @!P0 IMAD.IADD R41, R41, 0x1, -R2 ;  /* 0x0000000129298824 */ /* 0x000fe200078e0a02 */
[----:B------:R-:W-:Y:S01]  /*1d10*/  ISETP.GE.AND P0, PT, R15, RZ, PT ;  /* 0x000000ff0f00720c */ /* 0x000fe20003f06270 */
[----:B------:R-:W-:-:S02]  /*1d20*/  IMAD R37, R2, R6, R37 ;  /* 0x0000000602257224 */ /* 0x000fc400078e0225 */
[----:B------:R-:W-:Y:S01]  /*1d30*/  @!P1 IMAD.MOV R42, RZ, RZ, -R42 ;  /* 0x000000ffff2a9224 */ /* 0x000fe200078e0a2a */
[C---:B------:R-:W-:Y:S01]  /*1d40*/  ISETP.GT.U32.AND P1, PT, R2.reuse, R25, PT ;  /* 0x000000190200720c */ /* 0x040fe20003f24070 */
[----:B------:R-:W-:Y:S01]  /*1d50*/  @!P6 IMAD.MOV R41, RZ, RZ, -R41 ;  /* 0x000000ffff29e224 */ /* 0x000fe200078e0a29 */
[----:B------:R-:W-:Y:S01]  /*1d60*/  ISETP.GT.U32.AND P6, PT, R2, R37, PT ;  /* 0x000000250200720c */ /* 0x000fe20003fc4070 */
[----:B------:R-:W-:-:S04]  /*1d70*/  IMAD.HI.U32 R7, R4, R11, RZ ;  /* 0x0000000b04077227 */ /* 0x000fc800078e00ff */
[----:B------:R-:W-:Y:S02]  /*1d80*/  IMAD.MOV R7, RZ, RZ, -R7 ;  /* 0x000000ffff077224 */ /* 0x000fe400078e0a07 */
[--C-:B------:R-:W-:Y:S01]  /*1d90*/  @!P4 IMAD.IADD R26, R26, 0x1, -R2.reuse ;  /* 0x000000011a1ac824 */ /* 0x100fe200078e0a02 */
[----:B------:R-:W-:Y:S01]  /*1da0*/  ISETP.GE.AND P4, PT, R12, RZ, PT ;  /* 0x000000ff0c00720c */ /* 0x000fe20003f86270 */
[--C-:B------:R-:W-:Y:S01]  /*1db0*/  @!P5 IMAD.IADD R40, R40, 0x1, -R2.reuse ;  /* 0x000000012828d824 */ /* 0x100fe200078e0a02 */
[C---:B------:R-:W-:Y:S01]  /*1dc0*/  LOP3.LUT R12, R5.reuse, 0x88, RZ, 0xfc, !PT ;  /* 0x00000088050c7812 */ /* 0x040fe200078efcff */
[C---:B------:R-:W-:Y:S01]  /*1dd0*/  IMAD R24, R2.reuse, R7, R11 ;  /* 0x0000000702187224 */ /* 0x040fe200078e020b */
[----:B------:R-:W-:Y:S01]  /*1de0*/  LOP3.LUT R7, R5, 0x84, RZ, 0xfc, !PT ;  /* 0x0000008405077812 */ /* 0x000fe200078efcff */
[----:B------:R-:W-:Y:S01]  /*1df0*/  @!P1 IMAD.IADD R25, R25, 0x1, -R2 ;  /* 0x0000000119199824 */ /* 0x000fe200078e0a02 */
[C---:B------:R-:W-:Y:S01]  /*1e00*/  ISETP.GT.U32.AND P5, PT, R2.reuse, R40, PT ;  /* 0x000000280200720c */ /* 0x040fe20003fa4070 */
[----:B------:R-:W-:Y:S01]  /*1e10*/  @!P3 IMAD.MOV R26, RZ, RZ, -R26 ;  /* 0x000000ffff1ab224 */ /* 0x000fe200078e0a1a */
[----:B------:R-:W-:Y:S01]  /*1e20*/  IABS R11, R7 ;  /* 0x00000007000b7213 */ /* 0x000fe20000000000 */
[----:B------:R-:W-:Y:S01]  /*1e30*/  @!P6 IMAD.IADD R37, R37, 0x1, -R2 ;  /* 0x000000012525e824 */ /* 0x000fe200078e0a02 */
[C---:B------:R-:W-:Y:S01]  /*1e40*/  ISETP.GT.U32.AND P3, PT, R2.reuse, R24, PT ;  /* 0x000000180200720c */ /* 0x040fe20003f64070 */
[----:B------:R-:W-:Y:S01]  /*1e50*/  @!P2 IMAD.MOV R27, RZ, RZ, -R27 ;  /* 0x000000ffff1ba224 */ /* 0x000fe200078e0a1b */
[----:B------:R-:W-:Y:S01]  /*1e60*/  ISETP.GT.U32.AND P1, PT, R2, R25, PT ;  /* 0x000000190200720c */ /* 0x000fe20003f24070 */
[----:B------:R-:W-:Y:S01]  /*1e70*/  IMAD.HI.U32 R6, R4, R11, RZ ;  /* 0x0000000b04067227 */ /* 0x000fe200078e00ff */
[----:B------:R-:W-:-:S02]  /*1e80*/  ISETP.GT.U32.AND P6, PT, R2, R37, PT ;  /* 0x000000250200720c */ /* 0x000fc40003fc4070 */
[----:B------:R-:W-:Y:S01]  /*1e90*/  IABS R13, R12 ;  /* 0x0000000c000d7213 */ /* 0x000fe20000000000 */
[----:B------:R-:W-:Y:S01]  /*1ea0*/  IMAD.MOV R6, RZ, RZ, -R6 ;  /* 0x000000ffff067224 */ /* 0x000fe200078e0a06 */
[----:B------:R-:W-:Y:S01]  /*1eb0*/  ISETP.GE.AND P2, PT, R10, RZ, PT ;  /* 0x000000ff0a00720c */ /* 0x000fe20003f46270 */
[--C-:B------:R-:W-:Y:S01]  /*1ec0*/  @!P5 IMAD.IADD R40, R40, 0x1, -R2.reuse ;  /* 0x000000012828d824 */ /* 0x100fe200078e0a02 */
[----:B------:R-:W-:Y:S01]  /*1ed0*/  ISETP.GE.AND P5, PT, R14, RZ, PT ;  /* 0x000000ff0e00720c */ /* 0x000fe20003fa6270 */
[----:B------:R-:W-:Y:S01]  /*1ee0*/  IMAD R20, R2, R6, R11 ;  /* 0x0000000602147224 */ /* 0x000fe200078e020b */
[----:B------:R-:W-:Y:S01]  /*1ef0*/  LOP3.LUT R14, R5, 0x8c, RZ, 0xfc, !PT ;  /* 0x0000008c050e7812 */ /* 0x000fe200078efcff */
[--C-:B------:R-:W-:Y:S02]  /*1f00*/  @!P3 IMAD.IADD R24, R24, 0x1, -R2.reuse ;  /* 0x000000011818b824 */ /* 0x100fe400078e0a02 */
[--C-:B------:R-:W-:Y:S01]  /*1f10*/  @!P1 IMAD.IADD R25, R25, 0x1, -R2.reuse ;  /* 0x0000000119199824 */ /* 0x100fe200078e0a02 */
[----:B------:R-:W-:Y:S01]  /*1f20*/  ISETP.GE.AND P1, PT, R7, RZ, PT ;  /* 0x000000ff0700720c */ /* 0x000fe20003f26270 */
[----:B------:R-:W-:Y:S01]  /*1f30*/  @!P6 IMAD.IADD R37, R37, 0x1, -R2 ;  /* 0x000000012525e824 */ /* 0x000fe200078e0a02 */
[----:B------:R-:W-:Y:S01]  /*1f40*/  ISETP.GT.U32.AND P3, PT, R2, R24, PT ;  /* 0x000000180200720c */ /* 0x000fe20003f64070 */
[----:B------:R-:W-:Y:S01]  /*1f50*/  IMAD.HI.U32 R7, R4, R13, RZ ;  /* 0x0000000d04077227 */ /* 0x000fe200078e00ff */
[----:B------:R-:W-:-:S02]  /*1f60*/  ISETP.GT.U32.AND P6, PT, R2, R20, PT ;  /* 0x000000140200720c */ /* 0x000fc40003fc4070 */
[----:B------:R-:W-:Y:S01]  /*1f70*/  IABS R10, R14 ;  /* 0x0000000e000a7213 */ /* 0x000fe20000000000 */
[----:B------:R-:W-:Y:S02]  /*1f80*/  IMAD.MOV R7, RZ, RZ, -R7 ;  /* 0x000000ffff077224 */ /* 0x000fe400078e0a07 */
[----:B------:R-:W-:Y:S02]  /*1f90*/  @!P0 IMAD.MOV R25, RZ, RZ, -R25 ;  /* 0x000000ffff198224 */ /* 0x000fe400078e0a19 */
[----:B------:R-:W-:Y:S01]  /*1fa0*/  IMAD.MOV.U32 R11, RZ, RZ, R10 ;  /* 0x000000ffff0b7224 */ /* 0x000fe200078e000a */
[----:B------:R-:W-:Y:S01]  /*1fb0*/  LOP3.LUT R10, R5, 0x90, RZ, 0xfc, !PT ;  /* 0x00000090050a7812 */ /* 0x000fe200078efcff */
[----:B------:R-:W-:Y:S02]  /*1fc0*/  IMAD R72, R2, R7, R13 ;  /* 0x0000000702487224 */ /* 0x000fe400078e020d */
[----:B------:R-:W-:Y:S01]  /*1fd0*/  IMAD.HI.U32 R6, R4, R11, RZ ;  /* 0x0000000b04067227 */ /* 0x000fe200078e00ff */
[----:B------:R-:W-:-:S03]  /*1fe0*/  IABS R13, R10 ;  /* 0x0000000a000d7213 */ /* 0x000fc60000000000 */
[--C-:B------:R-:W-:Y:S01]  /*1ff0*/  @!P3 IMAD.IADD R24, R24, 0x1, -R2.reuse ;  /* 0x000000011818b824 */ /* 0x100fe200078e0a02 */
[----:B------:R-:W-:Y:S01]  /*2000*/  ISETP.GT.U32.AND P3, PT, R2, R72, PT ;  /* 0x000000480200720c */ /* 0x000fe20003f64070 */
[----:B------:R-:W-:Y:S02]  /*2010*/  @!P6 IMAD.IADD R20, R20, 0x1, -R2 ;  /* 0x000000011414e824 */ /* 0x000fe400078e0a02 */
[----:B------:R-:W-:Y:S02]  /*2020*/  IMAD.MOV R6, RZ, RZ, -R6 ;  /* 0x000000ffff067224 */ /* 0x000fe400078e0a06 */
[----:B------:R-:W-:Y:S01]  /*2030*/  @!P2 IMAD.MOV R40, RZ, RZ, -R40 ;  /* 0x000000ffff28a224 */ /* 0x000fe200078e0a28 */
[C---:B------:R-:W-:Y:S01]  /*2040*/  ISETP.GT.U32.AND P0, PT, R2.reuse, R20, PT ;  /* 0x000000140200720c */ /* 0x040fe20003f04070 */
[----:B------:R-:W-:Y:S01]  /*2050*/  IMAD R18, R2, R6, R11 ;  /* 0x0000000602127224 */ /* 0x000fe200078e020b */
[----:B------:R-:W-:Y:S01]  /*2060*/  ISETP.GE.AND P2, PT, R12, RZ, PT ;  /* 0x000000ff0c00720c */ /* 0x000fe20003f46270 */
[----:B------:R-:W-:Y:S01]  /*2070*/  IMAD.HI.U32 R6, R4, R13, RZ ;  /* 0x0000000d04067227 */ /* 0x000fe200078e00ff */
[----:B------:R-:W-:-:S02]  /*2080*/  LOP3.LUT R12, R5, 0x94, RZ, 0xfc, !PT ;  /* 0x00000094050c7812 */ /* 0x000fc400078efcff */
[----:B------:R-:W-:Y:S01]  /*2090*/  IABS R11, R17 ;  /* 0x00000011000b7213 */ /* 0x000fe20000000000 */
[----:B------:R-:W-:Y:S01]  /*20a0*/  IMAD.MOV R6, RZ, RZ, -R6 ;  /* 0x000000ffff067224 */ /* 0x000fe200078e0a06 */
[----:B------:R-:W-:Y:S01]  /*20b0*/  IABS R15, R12 ;  /* 0x0000000c000f7213 */ /* 0x000fe20000000000 */
[----:B------:R-:W-:Y:S01]  /*20c0*/  @!P3 IMAD.IADD R72, R72, 0x1, -R2 ;  /* 0x000000014848b824 */ /* 0x000fe200078e0a02 */
[C---:B------:R-:W-:Y:S01]  /*20d0*/  ISETP.GT.U32.AND P6, PT, R2.reuse, R18, PT ;  /* 0x000000120200720c */ /* 0x040fe20003fc4070 */
[----:B------:R-:W-:Y:S01]  /*20e0*/  IMAD R70, R2, R6, R13 ;  /* 0x0000000602467224 */ /* 0x000fe200078e020d */
[----:B------:R-:W-:Y:S01]  /*20f0*/  IABS R6, R19 ;  /* 0x0000001300067213 */ /* 0x000fe20000000000 */
[----:B------:R-:W-:Y:S01]  /*2100*/  IMAD.HI.U32 R7, R4, R15, RZ ;  /* 0x0000000f04077227 */ /* 0x000fe200078e00ff */
[----:B------:R-:W-:-:S03]  /*2110*/  ISETP.GE.AND P3, PT, R14, RZ, PT ;  /* 0x000000ff0e00720c */ /* 0x000fc60003f66270 */
[----:B------:R-:W-:Y:S01]  /*2120*/  @!P4 IMAD.MOV R37, RZ, RZ, -R37 ;  /* 0x000000ffff25c224 */ /* 0x000fe200078e0a25 */
[----:B------:R-:W-:Y:S01]  /*2130*/  ISETP.GT.U32.AND P4, PT, R2, R72, PT ;  /* 0x000000480200720c */ /* 0x000fe20003f84070 */
[----:B------:R-:W-:Y:S01]  /*2140*/  @!P0 IMAD.IADD R20, R20, 0x1, -R2 ;  /* 0x0000000114148824 */ /* 0x000fe200078e0a02 */
[C---:B------:R-:W-:Y:S01]  /*2150*/  ISETP.GT.U32.AND P0, PT, R2.reuse, R70, PT ;  /* 0x000000460200720c */ /* 0x040fe20003f04070 */
[----:B------:R-:W-:Y:S02]  /*2160*/  IMAD.MOV R7, RZ, RZ, -R7 ;  /* 0x000000ffff077224 */ /* 0x000fe400078e0a07 */
[----:B------:R-:W-:Y:S02]  /*2170*/  @!P5 IMAD.MOV R24, RZ, RZ, -R24 ;  /* 0x000000ffff18d224 */ /* 0x000fe400078e0a18 */
[----:B------:R-:W-:Y:S01]  /*2180*/  IMAD R16, R2, R7, R15 ;  /* 0x0000000702107224 */ /* 0x000fe200078e020f */
[----:B------:R-:W-:Y:S01]  /*2190*/  IABS R15, R21 ;  /* 0x00000015000f7213 */ /* 0x000fe20000000000 */
[----:B------:R-:W-:-:S02]  /*21a0*/  IMAD.MOV.U32 R7, RZ, RZ, R6 ;  /* 0x000000ffff077224 */ /* 0x000fc400078e0006 */
[----:B------:R-:W-:Y:S01]  /*21b0*/  IMAD.HI.U32 R6, R4, R11, RZ ;  /* 0x0000000b04067227 */ /* 0x000fe200078e00ff */
[----:B------:R-:W-:-:S03]  /*21c0*/  ISETP.GT.U32.AND P5, PT, R2, R16, PT ;  /* 0x000000100200720c */ /* 0x000fc60003fa4070 */
[----:B------:R-:W-:Y:S02]  /*21d0*/  IMAD.MOV R6, RZ, RZ, -R6 ;  /* 0x000000ffff067224 */ /* 0x000fe400078e0a06 */
[--C-:B------:R-:W-:Y:S02]  /*21e0*/  @!P4 IMAD.IADD R72, R72, 0x1, -R2.reuse ;  /* 0x000000014848c824 */ /* 0x100fe400078e0a02 */
[----:B------:R-:W-:Y:S01]  /*21f0*/  @!P0 IMAD.IADD R70, R70, 0x1, -R2 ;  /* 0x0000000146468824 */ /* 0x000fe200078e0a02 */
[----:B------:R-:W-:Y:S01]  /*2200*/  ISETP.GE.AND P0, PT, R17, RZ, PT ;  /* 0x000000ff1100720c */ /* 0x000fe20003f06270 */
[C---:B------:R-:W-:Y:S01]  /*2210*/  IMAD R68, R2.reuse, R6, R11 ;  /* 0x0000000602447224 */ /* 0x040fe200078e020b */
[----:B------:R-:W-:Y:S01]  /*2220*/  IABS R17, R22 ;  /* 0x0000001600117213 */ /* 0x000fe20000000000 */
[----:B------:R-:W-:Y:S01]  /*2230*/  @!P2 IMAD.MOV R72, RZ, RZ, -R72 ;  /* 0x000000ffff48a224 */ /* 0x000fe200078e0a48 */
[----:B------:R-:W-:Y:S01]  /*2240*/  ISETP.GT.U32.AND P2, PT, R2, R70, PT ;  /* 0x000000460200720c */ /* 0x000fe20003f44070 */
[----:B------:R-:W-:Y:S01]  /*2250*/  IMAD.HI.U32 R6, R4, R7, RZ ;  /* 0x0000000704067227 */ /* 0x000fe200078e00ff */
[----:B------:R-:W-:-:S03]  /*2260*/  ISETP.GT.U32.AND P4, PT, R2, R68, PT ;  /* 0x000000440200720c */ /* 0x000fc60003f84070 */
[----:B------:R-:W-:Y:S02]  /*2270*/  IMAD.MOV R6, RZ, RZ, -R6 ;  /* 0x000000ffff067224 */ /* 0x000fe400078e0a06 */
[--C-:B------:R-:W-:Y:S02]  /*2280*/  @!P6 IMAD.IADD R18, R18, 0x1, -R2.reuse ;  /* 0x000000011212e824 */ /* 0x100fe400078e0a02 */
[--C-:B------:R-:W-:Y:S02]  /*2290*/  @!P5 IMAD.IADD R16, R16, 0x1, -R2.reuse ;  /* 0x000000011010d824 */ /* 0x100fe400078e0a02 */
[C---:B------:R-:W-:Y:S01]  /*22a0*/  IMAD R66, R2.reuse, R6, R7 ;  /* 0x0000000602427224 */ /* 0x040fe200078e0207 */
[----:B------:R-:W-:Y:S01]  /*22b0*/  ISETP.GT.U32.AND P6, PT, R2, R18, PT ;  /* 0x000000120200720c */ /* 0x000fe20003fc4070 */
[--C-:B------:R-:W-:Y:S01]  /*22c0*/  @!P2 IMAD.IADD R70, R70, 0x1, -R2.reuse ;  /* 0x000000014646a824 */ /* 0x100fe200078e0a02 */
[----:B------:R-:W-:Y:S01]  /*22d0*/  ISETP.GT.U32.AND P5, PT, R2, R16, PT ;  /* 0x000000100200720c */ /* 0x000fe20003fa4070 */
[----:B------:R-:W-:Y:S01]  /*22e0*/  @!P4 IMAD.IADD R68, R68, 0x1, -R2 ;  /* 0x000000014444c824 */ /* 0x000fe200078e0a02 */
[----:B------:R-:W-:Y:S01]  /*22f0*/  ISETP.GT.U32.AND P2, PT, R2, R66, PT ;  /* 0x000000420200720c */ /* 0x000fe20003f44070 */
[----:B------:R-:W-:Y:S01]  /*2300*/  @!P1 IMAD.MOV R20, RZ, RZ, -R20 ;  /* 0x000000ffff149224 */ /* 0x000fe200078e0a14 */
[----:B------:R-:W-:-:S02]  /*2310*/  LOP3.LUT R6, R5, 0xa4, RZ, 0xfc, !PT ;  /* 0x000000a405067812 */ /* 0x000fc400078efcff */
[----:B------:R-:W-:Y:S02]  /*2320*/  ISETP.GT.U32.AND P4, PT, R2, R68, PT ;  /* 0x000000440200720c */ /* 0x000fe40003f84070 */
[----:B------:R-:W-:Y:S02]  /*2330*/  ISETP.GE.AND P1, PT, R10, RZ, PT ;  /* 0x000000ff0a00720c */ /* 0x000fe40003f26270 */
[C---:B------:R-:W-:Y:S01]  /*2340*/  LOP3.LUT R10, R5.reuse, 0xa8, RZ, 0xfc, !PT ;  /* 0x000000a8050a7812 */ /* 0x040fe200078efcff */
[--C-:B------:R-:W-:Y:S01]  /*2350*/  @!P6 IMAD.IADD R18, R18, 0x1, -R2.reuse ;  /* 0x000000011212e824 */ /* 0x100fe200078e0a02 */
[----:B------:R-:W-:Y:S01]  /*2360*/  IABS R11, R6 ;  /* 0x00000006000b7213 */ /* 0x000fe20000000000 */
[--C-:B------:R-:W-:Y:S01]  /*2370*/  @!P5 IMAD.IADD R16, R16, 0x1, -R2.reuse ;  /* 0x000000011010d824 */ /* 0x100fe200078e0a02 */
[----:B------:R-:W-:Y:S01]  /*2380*/  ISETP.GE.AND P6, PT, R12, RZ, PT ;  /* 0x000000ff0c00720c */ /* 0x000fe20003fc6270 */
[----:B------:R-:W-:Y:S01]  /*2390*/  @!P2 IMAD.IADD R66, R66, 0x1, -R2 ;  /* 0x000000014242a824 */ /* 0x000fe200078e0a02 */
[----:B------:R-:W-:Y:S01]  /*23a0*/  IABS R13, R10 ;  /* 0x0000000a000d7213 */ /* 0x000fe20000000000 */
[----:B------:R-:W-:Y:S01]  /*23b0*/  @!P3 IMAD.MOV R18, RZ, RZ, -R18 ;  /* 0x000000ffff12b224 */ /* 0x000fe200078e0a12 */
[----:B------:R-:W-:Y:S01]  /*23c0*/  ISETP.GE.AND P5, PT, R6, RZ, PT ;  /* 0x000000ff0600720c */ /* 0x000fe20003fa6270 */
[----:B------:R-:W-:Y:S01]  /*23d0*/  IMAD.HI.U32 R6, R4, R11, RZ ;  /* 0x0000000b04067227 */ /* 0x000fe200078e00ff */
[----:B------:R-:W-:-:S02]  /*23e0*/  LOP3.LUT R12, R5, 0xac, RZ, 0xfc, !PT ;  /* 0x000000ac050c7812 */ /* 0x000fc400078efcff */
[----:B------:R-:W-:Y:S01]  /*23f0*/  ISETP.GT.U32.AND P2, PT, R2, R66, PT ;  /* 0x000000420200720c */ /* 0x000fe20003f44070 */
[----:B------:R-:W-:Y:S01]  /*2400*/  IMAD.HI.U32 R7, R4, R13, RZ ;  /* 0x0000000d04077227 */ /* 0x000fe200078e00ff */
[----:B------:R-:W-:Y:S02]  /*2410*/  ISETP.GE.AND P3, PT, R19, RZ, PT ;  /* 0x000000ff1300720c */ /* 0x000fe40003f66270 */
[----:B------:R-:W-:Y:S01]  /*2420*/  LOP3.LUT R19, R5, 0xb4, RZ, 0xfc, !PT ;  /* 0x000000b405137812 */ /* 0x000fe200078efcff */
[----:B------:R-:W-:Y:S02]  /*2430*/  IMAD.MOV R6, RZ, RZ, -R6 ;  /* 0x000000ffff067224 */ /* 0x000fe400078e0a06 */
[----:B------:R-:W-:Y:S01]  /*2440*/  @!P4 IMAD.IADD R68, R68, 0x1, -R2 ;  /* 0x000000014444c824 */ /* 0x000fe200078e0a02 */
[----:B------:R-:W-:Y:S01]  /*2450*/  ISETP.GE.AND P4, PT, R10, RZ, PT ;  /* 0x000000ff0a00720c */ /* 0x000fe20003f86270 */
[----:B------:R-:W-:Y:S01]  /*2460*/  @!P1 IMAD.MOV R70, RZ, RZ, -R70 ;  /* 0x000000ffff469224 */ /* 0x000fe200078e0a46 */
[----:B------:R-:W-:Y:S01]  /*2470*/  IABS R10, R12 ;  /* 0x0000000c000a7213 */ /* 0x000fe20000000000 */
[----:B------:R-:W-:Y:S01]  /*2480*/  IMAD.MOV R7, RZ, RZ, -R7 ;  /* 0x000000ffff077224 */ /* 0x000fe200078e0a07 */
[----:B------:R-:W-:Y:S01]  /*2490*/  ISETP.GE.AND P1, PT, R12, RZ, PT ;  /* 0x000000ff0c00720c */ /* 0x000fe20003f26270 */
[----:B------:R-:W-:-:S02]  /*24a0*/  IMAD R12, R2, R6, R11 ;  /* 0x00000006020c7224 */ /* 0x000fc400078e020b */
[C---:B------:R-:W-:Y:S01]  /*24b0*/  IMAD R64, R2.reuse, R7, R13 ;  /* 0x0000000702407224 */ /* 0x040fe200078e020d */
[----:B------:R-:W-:Y:S01]  /*24c0*/  LOP3.LUT R7, R5, 0xb0, RZ, 0xfc, !PT ;  /* 0x000000b005077812 */ /* 0x000fe200078efcff */
[----:B------:R-:W-:Y:S01]  /*24d0*/  @!P6 IMAD.MOV R16, RZ, RZ, -R16 ;  /* 0x000000ffff10e224 */ /* 0x000fe200078e0a10 */
[----:B------:R-:W-:Y:S01]  /*24e0*/  ISETP.GT.U32.AND P6, PT, R2, R12, PT ;  /* 0x0000000c0200720c */ /* 0x000fe20003fc4070 */
[----:B------:R-:W-:Y:S01]  /*24f0*/  @!P2 IMAD.IADD R66, R66, 0x1, -R2 ;  /* 0x000000014242a824 */ /* 0x000fe200078e0a02 */
[----:B------:R-:W-:Y:S01]  /*2500*/  ISETP.GT.U32.AND P2, PT, R2, R64, PT ;  /* 0x000000400200720c */ /* 0x000fe20003f44070 */
[----:B------:R-:W-:Y:S01]  /*2510*/  IMAD.MOV.U32 R11, RZ, RZ, R10 ;  /* 0x000000ffff0b7224 */ /* 0x000fe200078e000a */
[----:B------:R-:W-:Y:S01]  /*2520*/  IABS R13, R19 ;  /* 0x00000013000d7213 */ /* 0x000fe20000000000 */
[----:B------:R-:W-:Y:S01]  /*2530*/  @!P0 IMAD.MOV R68, RZ, RZ, -R68 ;  /* 0x000000ffff448224 */ /* 0x000fe200078e0a44 */
[----:B------:R-:W-:Y:S01]  /*2540*/  ISETP.GE.AND P0, PT, R7, RZ, PT ;  /* 0x000000ff0700720c */ /* 0x000fe20003f06270 */
[----:B------:R-:W-:Y:S01]  /*2550*/  IMAD.HI.U32 R6, R4, R11, RZ ;  /* 0x0000000b04067227 */ /* 0x000fe200078e00ff */
[----:B------:R-:W-:-:S03]  /*2560*/  IABS R7, R7 ;  /* 0x0000000700077213 */ /* 0x000fc60000000000 */
[----:B------:R-:W-:Y:S02]  /*2570*/  IMAD.MOV R6, RZ, RZ, -R6 ;  /* 0x000000ffff067224 */ /* 0x000fe400078e0a06 */
[----:B------:R-:W-:Y:S02]  /*2580*/  @!P6 IMAD.IADD R12, R12, 0x1, -R2 ;  /* 0x000000010c0ce824 */ /* 0x000fe400078e0a02 */
[----:B------:R-:W-:Y:S02]  /*2590*/  IMAD R10, R2, R6, R11 ;  /* 0x00000006020a7224 */ /* 0x000fe400078e020b */
[----:B------:R-:W-:-:S03]  /*25a0*/  IMAD.HI.U32 R6, R4, R7, RZ ;  /* 0x0000000704067227 */ /* 0x000fc600078e00ff */
[----:B------:R-:W-:Y:S01]  /*25b0*/  ISETP.GT.U32.AND P6, PT, R2, R10, PT ;  /* 0x0000000a0200720c */ /* 0x000fe20003fc4070 */
[----:B------:R-:W-:Y:S01]  /*25c0*/  @!P2 IMAD.IADD R64, R64, 0x1, -R2 ;  /* 0x000000014040a824 */ /* 0x000fe200078e0a02 */
[----:B------:R-:W-:Y:S01]  /*25d0*/  ISETP.GT.U32.AND P2, PT, R2, R12, PT ;  /* 0x0000000c0200720c */ /* 0x000fe20003f44070 */
[----:B------:R-:W-:Y:S02]  /*25e0*/  IMAD.MOV R11, RZ, RZ, -R6 ;  /* 0x000000ffff0b7224 */ /* 0x000fe400078e0a06 */
[----:B------:R-:W-:-:S04]  /*25f0*/  IMAD.HI.U32 R6, R4, R13, RZ ;  /* 0x0000000d04067227 */ /* 0x000fc800078e00ff */
[----:B------:R-:W-:Y:S02]  /*2600*/  IMAD R7, R2, R11, R7 ;  /* 0x0000000b02077224 */ /* 0x000fe400078e0207 */
[----:B------:R-:W-:-:S04]  /*2610*/  IMAD.HI.U32 R11, R4, R15, RZ ;  /* 0x0000000f040b7227 */ /* 0x000fc800078e00ff */
[----:B------:R-:W-:Y:S02]  /*2620*/  IMAD.MOV R6, RZ, RZ, -R6 ;  /* 0x000000ffff067224 */ /* 0x000fe400078e0a06 */
[----:B------:R-:W-:Y:S02]  /*2630*/  IMAD.MOV R14, RZ, RZ, -R11 ;  /* 0x000000ffff0e7224 */ /* 0x000fe400078e0a0b */
[--C-:B------:R-:W-:Y:S01]  /*2640*/  @!P2 IMAD.IADD R12, R12, 0x1, -R2.reuse ;  /* 0x000000010c0ca824 */ /* 0x100fe200078e0a02 */
[C---:B------:R-:W-:Y:S01]  /*2650*/  ISETP.GT.U32.AND P2, PT, R2.reuse, R7, PT ;  /* 0x000000070200720c */ /* 0x040fe20003f44070 */
[----:B------:R-:W-:Y:S02]  /*2660*/  IMAD R11, R2, R6, R13 ;  /* 0x00000006020b7224 */ /* 0x000fe400078e020d */
[----:B------:R-:W-:Y:S01]  /*2670*/  @!P6 IMAD.IADD R10, R10, 0x1, -R2 ;  /* 0x000000010a0ae824 */ /* 0x000fe200078e0a02 */
[C---:B------:R-:W-:Y:S01]  /*2680*/  ISETP.GT.U32.AND P6, PT, R2.reuse, R64, PT ;  /* 0x000000400200720c */ /* 0x040fe20003fc4070 */
[----:B------:R-:W-:Y:S01]  /*2690*/  @!P5 IMAD.MOV R12, RZ, RZ, -R12 ;  /* 0x000000ffff0cd224 */ /* 0x000fe200078e0a0c */
[----:B------:R-:W-:Y:S01]  /*26a0*/  ISETP.GT.U32.AND P5, PT, R2, R11, PT ;  /* 0x0000000b0200720c */ /* 0x000fe20003fa4070 */
[----:B------:R-:W-:-:S04]  /*26b0*/  IMAD.HI.U32 R6, R4, R17, RZ ;  /* 0x0000001104067227 */ /* 0x000fc800078e00ff */
[C---:B------:R-:W-:Y:S01]  /*26c0*/  IMAD R13, R2.reuse, R14, R15 ;  /* 0x0000000e020d7224 */ /* 0x040fe200078e020f */
[----:B------:R-:W-:Y:S01]  /*26d0*/  IABS R14, R23 ;  /* 0x00000017000e7213 */ /* 0x000fe20000000000 */
[----:B------:R-:W-:Y:S02]  /*26e0*/  IMAD.MOV R6, RZ, RZ, -R6 ;  /* 0x000000ffff067224 */ /* 0x000fe400078e0a06 */
[----:B------:R-:W-:Y:S01]  /*26f0*/  @!P3 IMAD.MOV R66, RZ, RZ, -R66 ;  /* 0x000000ffff42b224 */ /* 0x000fe200078e0a42 */
[----:B------:R-:W-:Y:S01]  /*2700*/  ISETP.GT.U32.AND P3, PT, R2, R10, PT ;  /* 0x0000000a0200720c */ /* 0x000fe20003f64070 */
[--C-:B------:R-:W-:Y:S01]  /*2710*/  @!P6 IMAD.IADD R64, R64, 0x1, -R2.reuse ;  /* 0x000000014040e824 */ /* 0x100fe200078e0a02 */
[C---:B------:R-:W-:Y:S01]  /*2720*/  ISETP.GT.U32.AND P6, PT, R2.reuse, R13, PT ;  /* 0x0000000d0200720c */ /* 0x040fe20003fc4070 */
[----:B------:R-:W-:Y:S02]  /*2730*/  @!P5 IMAD.IADD R11, R11, 0x1, -R2 ;  /* 0x000000010b0bd824 */ /* 0x000fe400078e0a02 */
[----:B------:R-:W-:-:S02]  /*2740*/  IMAD R15, R2, R6, R17 ;  /* 0x00000006020f7224 */ /* 0x000fc400078e0211 */
[----:B------:R-:W-:Y:S01]  /*2750*/  IMAD.MOV.U32 R17, RZ, RZ, R14 ;  /* 0x000000ffff117224 */ /* 0x000fe200078e000e */
[----:B------:R-:W-:Y:S01]  /*2760*/  LOP3.LUT R14, R5, 0xcc, RZ, 0xfc, !PT ;  /* 0x000000cc050e7812 */ /* 0x000fe200078efcff */
[----:B------:R-:W-:Y:S01]  /*2770*/  @!P4 IMAD.MOV R64, RZ, RZ, -R64 ;  /* 0x000000ffff40c224 */ /* 0x000fe200078e0a40 */
[----:B------:R-:W-:Y:S01]  /*2780*/  ISETP.GT.U32.AND P4, PT, R2, R11, PT ;  /* 0x0000000b0200720c */ /* 0x000fe20003f84070 */
[----:B------:R-:W-:-:S04]  /*2790*/  IMAD.HI.U32 R6, R4, R17, RZ ;  /* 0x0000001104067227 */ /* 0x000fc800078e00ff */
[----:B------:R-:W-:Y:S02]  /*27a0*/  IMAD.MOV R6, RZ, RZ, -R6 ;  /* 0x000000ffff067224 */ /* 0x000fe400078e0a06 */
[--C-:B------:R-:W-:Y:S01]  /*27b0*/  @!P2 IMAD.IADD R7, R7, 0x1, -R2.reuse ;  /* 0x000000010707a824 */ /* 0x100fe200078e0a02 */
[----:B------:R-:W-:Y:S01]  /*27c0*/  ISETP.GE.AND P2, PT, R21, RZ, PT ;  /* 0x000000ff1500720c */ /* 0x000fe20003f46270 */
[----:B------:R-:W-:Y:S01]  /*27d0*/  IMAD R17, R2, R6, R17 ;  /* 0x0000000602117224 */ /* 0x000fe200078e0211 */
[----:B------:R-:W-:Y:S01]  /*27e0*/  IABS R21, R14 ;  /* 0x0000000e00157213 */ /* 0x000fe20000000000 */
[--C-:B------:R-:W-:Y:S01]  /*27f0*/  @!P3 IMAD.IADD R10, R10, 0x1, -R2.reuse ;  /* 0x000000010a0ab824 */ /* 0x100fe200078e0a02 */
[C---:B------:R-:W-:Y:S01]  /*2800*/  ISETP.GT.U32.AND P5, PT, R2.reuse, R7, PT ;  /* 0x000000070200720c */ /* 0x040fe20003fa4070 */
[--C-:B------:R-:W-:Y:S01]  /*2810*/  @!P4 IMAD.IADD R11, R11, 0x1, -R2.reuse ;  /* 0x000000010b0bc824 */ /* 0x100fe200078e0a02 */
[C---:B------:R-:W-:Y:S01]  /*2820*/  ISETP.GT.U32.AND P4, PT, R2.reuse, R17, PT ;  /* 0x000000110200720c */ /* 0x040fe20003f84070 */
[----:B------:R-:W-:Y:S01]  /*2830*/  @!P6 IMAD.IADD R13, R13, 0x1, -R2 ;  /* 0x000000010d0de824 */ /* 0x000fe200078e0a02 */
[----:B------:R-:W-:Y:S01]  /*2840*/  ISETP.GE.AND P3, PT, R19, RZ, PT ;  /* 0x000000ff1300720c */ /* 0x000fe20003f66270 */
[----:B------:R-:W-:Y:S01]  /*2850*/  @!P1 IMAD.MOV R10, RZ, RZ, -R10 ;  /* 0x000000ffff0a9224 */ /* 0x000fe200078e0a0a */
[----:B------:R-:W-:-:S02]  /*2860*/  ISETP.GT.U32.AND P1, PT, R2, R15, PT ;  /* 0x0000000f0200720c */ /* 0x000fc40003f24070 */
[----:B------:R-:W-:Y:S02]  /*2870*/  ISETP.GT.U32.AND P6, PT, R2, R13, PT ;  /* 0x0000000d0200720c */ /* 0x000fe40003fc4070 */
[----:B------:R-:W-:-:S03]  /*2880*/  IABS R19, R38 ;  /* 0x0000002600137213 */ /* 0x000fc60000000000 */
[--C-:B------:R-:W-:Y:S01]  /*2890*/  @!P5 IMAD.IADD R7, R7, 0x1, -R2.reuse ;  /* 0x000000010707d824 */ /* 0x100fe200078e0a02 */
[----:B------:R-:W-:Y:S01]  /*28a0*/  ISETP.GE.AND P5, PT, R22, RZ, PT ;  /* 0x000000ff1600720c */ /* 0x000fe20003fa6270 */
[----:B------:R-:W-:Y:S02]  /*28b0*/  @!P4 IMAD.IADD R17, R17, 0x1, -R2 ;  /* 0x000000011111c824 */ /* 0x000fe400078e0a02 */
[----:B------:R-:W-:-:S03]  /*28c0*/  IMAD.HI.U32 R6, R4, R19, RZ ;  /* 0x0000001304067227 */ /* 0x000fc600078e00ff */
[C---:B------:R-:W-:Y:S01]  /*28d0*/  ISETP.GT.U32.AND P4, PT, R2.reuse, R17, PT ;  /* 0x000000110200720c */ /* 0x040fe20003f84070 */
[----:B------:R-:W-:Y:S02]  /*28e0*/  IMAD.MOV R6, RZ, RZ, -R6 ;  /* 0x000000ffff067224 */ /* 0x000fe400078e0a06 */
[--C-:B------:R-:W-:Y:S01]  /*28f0*/  @!P6 IMAD.IADD R13, R13, 0x1, -R2.reuse ;  /* 0x000000010d0de824 */ /* 0x100fe200078e0a02 */
[----:B------:R-:W-:Y:S01]  /*2900*/  ISETP.GE.AND P6, PT, R23, RZ, PT ;  /* 0x000000ff1700720c */ /* 0x000fe20003fc6270 */
[----:B------:R-:W-:Y:S02]  /*2910*/  IMAD.MOV.U32 R62, RZ, RZ, R7 ;  /* 0x000000ffff3e7224 */ /* 0x000fe400078e0007 */
[----:B------:R-:W-:Y:S02]  /*2920*/  @!P1 IMAD.IADD R15, R15, 0x1, -R2 ;  /* 0x000000010f0f9824 */ /* 0x000fe400078e0a02 */
[----:B------:R-:W-:Y:S01]  /*2930*/  IMAD R7, R2, R6, R19 ;  /* 0x0000000602077224 */ /* 0x000fe200078e0213 */
[----:B------:R-:W-:Y:S01]  /*2940*/  LOP3.LUT R19, R5, 0xe0, RZ, 0xfc, !PT ;  /* 0x000000e005137812 */ /* 0x000fe200078efcff */
[----:B------:R-:W-:Y:S01]  /*2950*/  IMAD.HI.U32 R6, R4, R21, RZ ;  /* 0x0000001504067227 */ /* 0x000fe200078e00ff */
[----:B------:R-:W-:-:S02]  /*2960*/  ISETP.GT.U32.AND P1, PT, R2, R15, PT ;  /* 0x0000000f0200720c */ /* 0x000fc40003f24070 */
[----:B------:R-:W-:Y:S01]  /*2970*/  IABS R53, R19 ;  /* 0x0000001300357213 */ /* 0x000fe20000000000 */
[----:B------:R-:W-:Y:S02]  /*2980*/  IMAD.MOV R6, RZ, RZ, -R6 ;  /* 0x000000ffff067224 */ /* 0x000fe400078e0a06 */
[----:B------:R-:W-:Y:S02]  /*2990*/  @!P4 IMAD.IADD R17, R17, 0x1, -R2 ;  /* 0x000000011111c824 */ /* 0x000fe400078e0a02 */
[----:B------:R-:W-:Y:S01]  /*29a0*/  @!P0 IMAD.MOV R62, RZ, RZ, -R62 ;  /* 0x000000ffff3e8224 */ /* 0x000fe200078e0a3e */
[----:B------:R-:W-:Y:S01]  /*29b0*/  ISETP.GE.AND P0, PT, R38, RZ, PT ;  /* 0x000000ff2600720c */ /* 0x000fe20003f06270 */
[----:B------:R-:W-:Y:S02]  /*29c0*/  IMAD.MOV.U32 R22, RZ, RZ, R11 ;  /* 0x000000ffff167224 */ /* 0x000fe400078e000b */
[----:B------:R-:W-:Y:S01]  /*29d0*/  IMAD R11, R2, R6, R21 ;  /* 0x00000006020b7224 */ /* 0x000fe200078e0215 */
[----:B------:R-:W-:Y:S01]  /*29e0*/  LOP3.LUT R6, R5, 0xd4, RZ, 0xfc, !PT ;  /* 0x000000d405067812 */ /* 0x000fe200078efcff */
[----:B------:R-:W-:-:S02]  /*29f0*/  IMAD.MOV.U32 R38, RZ, RZ, R17 ;  /* 0x000000ffff267224 */ /* 0x000fc400078e0011 */
[----:B------:R-:W-:Y:S01]  /*2a00*/  IMAD.MOV.U32 R60, RZ, RZ, R13 ;  /* 0x000000ffff3c7224 */ /* 0x000fe200078e000d */
[----:B------:R-:W-:Y:S01]  /*2a10*/  LOP3.LUT R13, R5, 0xd0, RZ, 0xfc, !PT ;  /* 0x000000d0050d7812 */ /* 0x000fe200078efcff */
[----:B------:R-:W-:Y:S01]  /*2a20*/  @!P6 IMAD.MOV R38, RZ, RZ, -R38 ;  /* 0x000000ffff26e224 */ /* 0x000fe200078e0a26 */
[C---:B------:R-:W-:Y:S01]  /*2a30*/  ISETP.GT.U32.AND P6, PT, R2.reuse, R11, PT ;  /* 0x0000000b0200720c */ /* 0x040fe20003fc4070 */
[----:B------:R-:W-:Y:S01]  /*2a40*/  @!P2 IMAD.MOV R60, RZ, RZ, -R60 ;  /* 0x000000ffff3ca224 */ /* 0x000fe200078e0a3c */
[----:B------:R-:W-:Y:S01]  /*2a50*/  ISETP.GT.U32.AND P2, PT, R2, R7, PT ;  /* 0x000000070200720c */ /* 0x000fe20003f44070 */
[----:B------:R-:W-:Y:S01]  /*2a60*/  @!P1 IMAD.IADD R15, R15, 0x1, -R2 ;  /* 0x000000010f0f9824 */ /* 0x000fe200078e0a02 */
[----:B------:R-:W-:Y:S01]  /*2a70*/  ISETP.GE.AND P1, PT, R13, RZ, PT ;  /* 0x000000ff0d00720c */ /* 0x000fe20003f26270 */
[----:B------:R-:W-:Y:S01]  /*2a80*/  @!P3 IMAD.MOV R22, RZ, RZ, -R22 ;  /* 0x000000ffff16b224 */ /* 0x000fe200078e0a16 */
[----:B------:R-:W-:Y:S01]  /*2a90*/  IABS R13, R13 ;  /* 0x0000000d000d7213 */ /* 0x000fe20000000000 */
[----:B------:R-:W-:Y:S01]  /*2aa0*/  IMAD.MOV.U32 R58, RZ, RZ, R15 ;  /* 0x000000ffff3a7224 */ /* 0x000fe200078e000f */
[----:B------:R-:W-:Y:S01]  /*2ab0*/  ISETP.GE.AND P4, PT, R6, RZ, PT ;  /* 0x000000ff0600720c */ /* 0x000fe20003f86270 */
[----:B------:R-:W-:Y:S01]  /*2ac0*/  IMAD.HI.U32 R15, R4, R53, RZ ;  /* 0x00000035040f7227 */ /* 0x000fe200078e00ff */
[----:B------:R-:W-:-:S02]  /*2ad0*/  IABS R21, R6 ;  /* 0x0000000600157213 */ /* 0x000fc40000000000 */
[----:B------:R-:W-:Y:S01]  /*2ae0*/  ISETP.GE.AND P3, PT, R14, RZ, PT ;  /* 0x000000ff0e00720c */ /* 0x000fe20003f66270 */
[----:B------:R-:W-:Y:S01]  /*2af0*/  IMAD.HI.U32 R6, R4, R13, RZ ;  /* 0x0000000d04067227 */ /* 0x000fe200078e00ff */
[----:B------:R-:W-:-:S03]  /*2b00*/  LOP3.LUT R14, R5, 0xd8, RZ, 0xfc, !PT ;  /* 0x000000d8050e7812 */ /* 0x000fc600078efcff */
[----:B------:R-:W-:Y:S01]  /*2b10*/  @!P6 IMAD.IADD R11, R11, 0x1, -R2 ;  /* 0x000000010b0be824 */ /* 0x000fe200078e0a02 */
[----:B------:R-:W-:Y:S01]  /*2b20*/  IABS R23, R14 ;  /* 0x0000000e00177213 */ /* 0x000fe20000000000 */
[----:B------:R-:W-:Y:S02]  /*2b30*/  IMAD.MOV R6, RZ, RZ, -R6 ;  /* 0x000000ffff067224 */ /* 0x000fe400078e0a06 */
[----:B------:R-:W-:Y:S01]  /*2b40*/  @!P2 IMAD.IADD R7, R7, 0x1, -R2 ;  /* 0x000000010707a824 */ /* 0x000fe200078e0a02 */
[C---:B------:R-:W-:Y:S01]  /*2b50*/  ISETP.GT.U32.AND P6, PT, R2.reuse, R11, PT ;  /* 0x0000000b0200720c */ /* 0x040fe20003fc4070 */
[----:B------:R-:W-:Y:S02]  /*2b60*/  IMAD R13, R2, R6, R13 ;  /* 0x00000006020d7224 */ /* 0x000fe400078e020d */
[----:B------:R-:W-:Y:S01]  /*2b70*/  IMAD.HI.U32 R6, R4, R21, RZ ;  /* 0x0000001504067227 */ /* 0x000fe200078e00ff */
[----:B------:R-:W-:-:S03]  /*2b80*/  ISETP.GT.U32.AND P2, PT, R2, R7, PT ;  /* 0x000000070200720c */ /* 0x000fc60003f44070 */
[----:B------:R-:W-:Y:S02]  /*2b90*/  IMAD.MOV R17, RZ, RZ, -R6 ;  /* 0x000000ffff117224 */ /* 0x000fe400078e0a06 */
[----:B------:R-:W-:Y:S02]  /*2ba0*/  IMAD.MOV R15, RZ, RZ, -R15 ;  /* 0x000000ffff0f7224 */ /* 0x000fe400078e0a0f */
[----:B------:R-:W-:Y:S02]  /*2bb0*/  IMAD R21, R2, R17, R21 ;  /* 0x0000001102157224 */ /* 0x000fe400078e0215 */
[----:B------:R-:W-:Y:S02]  /*2bc0*/  @!P6 IMAD.IADD R11, R11, 0x1, -R2 ;  /* 0x000000010b0be824 */ /* 0x000fe400078e0a02 */
[----:B------:R-:W-:Y:S01]  /*2bd0*/  IMAD.HI.U32 R6, R4, R59, RZ ;  /* 0x0000003b04067227 */ /* 0x000fe200078e00ff */
[----:B------:R-:W-:-:S03]  /*2be0*/  ISETP.GT.U32.AND P6, PT, R2, R21, PT ;  /* 0x000000150200720c */ /* 0x000fc60003fc4070 */
[----:B------:R-:W-:Y:S01]  /*2bf0*/  @!P2 IMAD.IADD R7, R7, 0x1, -R2 ;  /* 0x000000010707a824 */ /* 0x000fe200078e0a02 */
[C---:B------:R-:W-:Y:S01]  /*2c00*/  ISETP.GT.U32.AND P2, PT, R2.reuse, R13, PT ;  /* 0x0000000d0200720c */ /* 0x040fe20003f44070 */
[----:B------:R-:W-:Y:S01]  /*2c10*/  IMAD R53, R2, R15, R53 ;  /* 0x0000000f02357224 */ /* 0x000fe200078e0235 */
[----:B------:R-:W-:Y:S01]  /*2c20*/  IABS R15, R5 ;  /* 0x00000005000f7213 */ /* 0x000fe20000000000 */
[----:B------:R-:W-:Y:S02]  /*2c30*/  IMAD.MOV R6, RZ, RZ, -R6 ;  /* 0x000000ffff067224 */ /* 0x000fe400078e0a06 */
[----:B------:R-:W-:Y:S01]  /*2c40*/  @!P5 IMAD.MOV R58, RZ, RZ, -R58 ;  /* 0x000000ffff3ad224 */ /* 0x000fe200078e0a3a */
[----:B------:R-:W-:Y:S01]  /*2c50*/  ISETP.GE.AND P5, PT, R14, RZ, PT ;  /* 0x000000ff0e00720c */ /* 0x000fe20003fa6270 */
[C---:B------:R-:W-:Y:S02]  /*2c60*/  IMAD R59, R2.reuse, R6, R59 ;  /* 0x00000006023b7224 */ /* 0x040fe400078e023b */
[----:B------:R-:W-:Y:S01]  /*2c70*/  @!P6 IMAD.IADD R21, R21, 0x1, -R2 ;  /* 0x000000011515e824 */ /* 0x000fe200078e0a02 */
[----:B------:R-:W-:Y:S01]  /*2c80*/  ISETP.GT.U32.AND P6, PT, R2, R53, PT ;  /* 0x000000350200720c */ /* 0x000fe20003fc4070 */
[----:B------:R-:W-:-:S04]  /*2c90*/  IMAD.HI.U32 R6, R4, R61, RZ ;  /* 0x0000003d04067227 */ /* 0x000fc800078e00ff */
[----:B------:R-:W-:Y:S02]  /*2ca0*/  @!P2 IMAD.IADD R13, R13, 0x1, -R2 ;  /* 0x000000010d0da824 */ /* 0x000fe400078e0a02 */
[----:B------:R-:W-:Y:S02]  /*2cb0*/  IMAD.MOV R6, RZ, RZ, -R6 ;  /* 0x000000ffff067224 */ /* 0x000fe400078e0a06 */
[----:B------:R-:W-:Y:S01]  /*2cc0*/  IMAD.HI.U32 R14, R4, R23, RZ ;  /* 0x00000017040e7227 */ /* 0x000fe200078e00ff */
[----:B------:R-:W-:-:S03]  /*2cd0*/  ISETP.GT.U32.AND P2, PT, R2, R13, PT ;  /* 0x0000000d0200720c */ /* 0x000fc60003f44070 */
[C---:B------:R-:W-:Y:S02]  /*2ce0*/  IMAD R61, R2.reuse, R6, R61 ;  /* 0x00000006023d7224 */ /* 0x040fe400078e023d */
[----:B------:R-:W-:Y:S02]  /*2cf0*/  IMAD.MOV R14, RZ, RZ, -R14 ;  /* 0x000000ffff0e7224 */ /* 0x000fe400078e0a0e */
[--C-:B------:R-:W-:Y:S01]  /*2d00*/  @!P6 IMAD.IADD R53, R53, 0x1, -R2.reuse ;  /* 0x000000013535e824 */ /* 0x100fe200078e0a02 */
[C---:B------:R-:W-:Y:S01]  /*2d10*/  ISETP.GT.U32.AND P6, PT, R2.reuse, R61, PT ;  /* 0x0000003d0200720c */ /* 0x040fe20003fc4070 */
[C---:B------:R-:W-:Y:S02]  /*2d20*/  IMAD R23, R2.reuse, R14, R23 ;  /* 0x0000000e02177224 */ /* 0x040fe400078e0217 */
[----:B------:R-:W-:Y:S02]  /*2d30*/  IMAD.MOV.U32 R56, RZ, RZ, R7 ;  /* 0x000000ffff387224 */ /* 0x000fe400078e0007 */
[----:B------:R-:W-:Y:S01]  /*2d40*/  @!P2 IMAD.IADD R13, R13, 0x1, -R2 ;  /* 0x000000010d0da824 */ /* 0x000fe200078e0a02 */
[C---:B------:R-:W-:Y:S01]  /*2d50*/  ISETP.GT.U32.AND P2, PT, R2.reuse, R23, PT ;  /* 0x000000170200720c */ /* 0x040fe20003f44070 */
[----:B------:R-:W-:Y:S01]  /*2d60*/  @!P0 IMAD.MOV R56, RZ, RZ, -R56 ;  /* 0x000000ffff388224 */ /* 0x000fe200078e0a38 */
[----:B------:R-:W-:Y:S01]  /*2d70*/  ISETP.GT.U32.AND P0, PT, R2, R21, PT ;  /* 0x000000150200720c */ /* 0x000fe20003f04070 */
[----:B------:R-:W-:-:S04]  /*2d80*/  IMAD.HI.U32 R14, R4, R63, RZ ;  /* 0x0000003f040e7227 */ /* 0x000fc800078e00ff */
[----:B------:R-:W-:Y:S02]  /*2d90*/  @!P6 IMAD.IADD R61, R61, 0x1, -R2 ;  /* 0x000000013d3de824 */ /* 0x000fe400078e0a02 */
[----:B------:R-:W-:Y:S02]  /*2da0*/  IMAD.MOV R14, RZ, RZ, -R14 ;  /* 0x000000ffff0e7224 */ /* 0x000fe400078e0a0e */
[----:B------:R-:W-:Y:S01]  /*2db0*/  IMAD.HI.U32 R6, R4, R15, RZ ;  /* 0x0000000f04067227 */ /* 0x000fe200078e00ff */
[----:B------:R-:W-:-:S03]  /*2dc0*/  ISETP.GT.U32.AND P6, PT, R2, R61, PT ;  /* 0x0000003d0200720c */ /* 0x000fc60003fc4070 */
[C---:B------:R-:W-:Y:S02]  /*2dd0*/  IMAD R63, R2.reuse, R14, R63 ;  /* 0x0000000e023f7224 */ /* 0x040fe400078e023f */
[----:B------:R-:W-:Y:S01]  /*2de0*/  @!P2 IMAD.IADD R23, R23, 0x1, -R2 ;  /* 0x000000011717a824 */ /* 0x000fe200078e0a02 */
[----:B------:R-:W-:Y:S01]  /*2df0*/  ISETP.GT.U32.AND P2, PT, R2, R59, PT ;  /* 0x0000003b0200720c */ /* 0x000fe20003f44070 */
[----:B------:R-:W-:-:S04]  /*2e00*/  IMAD.HI.U32 R7, R4, R67, RZ ;  /* 0x0000004304077227 */ /* 0x000fc800078e00ff */
[----:B------:R-:W-:Y:S02]  /*2e10*/  IMAD.MOV R14, RZ, RZ, -R6 ;  /* 0x000000ffff0e7224 */ /* 0x000fe400078e0a06 */
[--C-:B------:R-:W-:Y:S01]  /*2e20*/  @!P0 IMAD.IADD R21, R21, 0x1, -R2.reuse ;  /* 0x0000000115158824 */ /* 0x100fe200078e0a02 */
[C---:B------:R-:W-:Y:S01]  /*2e30*/  ISETP.GT.U32.AND P0, PT, R2.reuse, R63, PT ;  /* 0x0000003f0200720c */ /* 0x040fe20003f04070 */
[----:B------:R-:W-:Y:S02]  /*2e40*/  IMAD.MOV.U32 R54, RZ, RZ, R11 ;  /* 0x000000ffff367224 */ /* 0x000fe400078e000b */
[----:B------:R-:W-:Y:S02]  /*2e50*/  IMAD.MOV R11, RZ, RZ, -R7 ;  /* 0x000000ffff0b7224 */ /* 0x000fe400078e0a07 */
[----:B------:R-:W-:Y:S02]  /*2e60*/  IMAD R7, R2, R14, R15 ;  /* 0x0000000e02077224 */ /* 0x000fe400078e020f */
[----:B------:R-:W-:-:S02]  /*2e70*/  @!P6 IMAD.IADD R61, R61, 0x1, -R2 ;  /* 0x000000013d3de824 */ /* 0x000fc400078e0a02 */
[----:B------:R-:W-:Y:S01]  /*2e80*/  @!P2 IMAD.IADD R59, R59, 0x1, -R2 ;  /* 0x000000013b3ba824 */ /* 0x000fe200078e0a02 */
[----:B------:R-:W-:Y:S01]  /*2e90*/  ISETP.GT.U32.AND P6, PT, R2, R7, PT ;  /* 0x000000070200720c */ /* 0x000fe20003fc4070 */
[----:B------:R-:W-:Y:S01]  /*2ea0*/  IMAD.HI.U32 R6, R4, R65, RZ ;  /* 0x0000004104067227 */ /* 0x000fe200078e00ff */
[----:B------:R-:W-:-:S03]  /*2eb0*/  ISETP.GT.U32.AND P2, PT, R2, R53, PT ;  /* 0x000000350200720c */ /* 0x000fc60003f44070 */
[----:B------:R-:W-:Y:S02]  /*2ec0*/  @!P0 IMAD.IADD R63, R63, 0x1, -R2 ;  /* 0x000000013f3f8824 */ /* 0x000fe400078e0a02 */
[----:B------:R-:W-:Y:S01]  /*2ed0*/  @!P3 IMAD.MOV R54, RZ, RZ, -R54 ;  /* 0x000000ffff36b224 */ /* 0x000fe200078e0a36 */
[C---:B------:R-:W-:Y:S01]  /*2ee0*/  ISETP.GT.U32.AND P3, PT, R2.reuse, R23, PT ;  /* 0x000000170200720c */ /* 0x040fe20003f64070 */
[----:B------:R-:W-:Y:S01]  /*2ef0*/  IMAD.MOV R6, RZ, RZ, -R6 ;  /* 0x000000ffff067224 */ /* 0x000fe200078e0a06 */
[C---:B------:R-:W-:Y:S01]  /*2f00*/  ISETP.GT.U32.AND P0, PT, R2.reuse, R63, PT ;  /* 0x0000003f0200720c */ /* 0x040fe20003f04070 */
[----:B------:R-:W-:Y:S02]  /*2f10*/  IMAD.MOV.U32 R74, RZ, RZ, R13 ;  /* 0x000000ffff4a7224 */ /* 0x000fe400078e000d */
[----:B------:R-:W-:Y:S02]  /*2f20*/  IMAD R65, R2, R6, R65 ;  /* 0x0000000602417224 */ /* 0x000fe400078e0241 */
[----:B------:R-:W-:-:S02]  /*2f30*/  VIADD R6, R0, UR6 ;  /* 0x0000000600067c36 */ /* 0x000fc40008000000 */
[----:B------:R-:W-:Y:S02]  /*2f40*/  @!P6 IMAD.IADD R7, R7, 0x1, -R2 ;  /* 0x000000010707e824 */ /* 0x000fe400078e0a02 */
[----:B------:R-:W-:Y:S01]  /*2f50*/  @!P1 IMAD.MOV R74, RZ, RZ, -R74 ;  /* 0x000000ffff4a9224 */ /* 0x000fe200078e0a4a */
[C---:B------:R-:W-:Y:S01]  /*2f60*/  ISETP.GT.U32.AND P1, PT, R2.reuse, R59, PT ;  /* 0x0000003b0200720c */ /* 0x040fe20003f24070 */
[----:B------:R-:W-:Y:S01]  /*2f70*/  @!P2 IMAD.IADD R53, R53, 0x1, -R2 ;  /* 0x000000013535a824 */ /* 0x000fe200078e0a02 */
[----:B------:R-:W-:Y:S01]  /*2f80*/  ISETP.GT.U32.AND P2, PT, R2, R65, PT ;  /* 0x000000410200720c */ /* 0x000fe20003f44070 */
[----:B------:R-:W-:Y:S01]  /*2f90*/  VIADD R83, R6, 0x5c ;  /* 0x0000005c06537836 */ /* 0x000fe20000000000 */
[C---:B------:R-:W-:Y:S01]  /*2fa0*/  ISETP.GT.U32.AND P6, PT, R2.reuse, R7, PT ;  /* 0x000000070200720c */ /* 0x040fe20003fc4070 */
[----:B------:R-:W-:Y:S02]  /*2fb0*/  IMAD R67, R2, R11, R67 ;  /* 0x0000000b02437224 */ /* 0x000fe400078e0243 */
[----:B------:R-:W-:-:S04]  /*2fc0*/  IMAD.HI.U32 R14, R4, R69, RZ ;  /* 0x00000045040e7227 */ /* 0x000fc800078e00ff */
[--C-:B------:R-:W-:Y:S01]  /*2fd0*/  @!P3 IMAD.IADD R23, R23, 0x1, -R2.reuse ;  /* 0x000000011717b824 */ /* 0x100fe200078e0a02 */
[----:B------:R-:W-:Y:S01]  /*2fe0*/  ISETP.GE.AND P3, PT, R19, RZ, PT ;  /* 0x000000ff1300720c */ /* 0x000fe20003f66270 */
[----:B------:R-:W-:Y:S01]  /*2ff0*/  VIADD R81, R6, 0x1c ;  /* 0x0000001c06517836 */ /* 0x000fe20000000000 */
[----:B------:R-:W-:Y:S01]  /*3000*/  IABS R19, R83 ;  /* 0x0000005300137213 */ /* 0x000fe20000000000 */
[----:B------:R-:W-:Y:S01]  /*3010*/  @!P0 IMAD.IADD R63, R63, 0x1, -R2 ;  /* 0x000000013f3f8824 */ /* 0x000fe200078e0a02 */
[----:B------:R-:W-:Y:S01]  /*3020*/  ISETP.GT.U32.AND P0, PT, R2, R67, PT ;  /* 0x000000430200720c */ /* 0x000fe20003f04070 */
[----:B------:R-:W-:Y:S01]  /*3030*/  IMAD.MOV R14, RZ, RZ, -R14 ;  /* 0x000000ffff0e7224 */ /* 0x000fe200078e0a0e */
[----:B------:R-:W-:Y:S01]  /*3040*/  IABS R15, R81 ;  /* 0x00000051000f7213 */ /* 0x000fe20000000000 */
[----:B------:R-:W-:-:S04]  /*3050*/  IMAD.HI.U32 R13, R4, R19, RZ ;  /* 0x00000013040d7227 */ /* 0x000fc800078e00ff */
[C---:B------:R-:W-:Y:S02]  /*3060*/  IMAD R69, R2.reuse, R14, R69 ;  /* 0x0000000e02457224 */ /* 0x040fe400078e0245 */
[--C-:B------:R-:W-:Y:S01]  /*3070*/  @!P1 IMAD.IADD R59, R59, 0x1, -R2.reuse ;  /* 0x000000013b3b9824 */ /* 0x100fe200078e0a02 */
[----:B------:R-:W-:Y:S01]  /*3080*/  ISETP.GE.AND P1, PT, R5, RZ, PT ;  /* 0x000000ff0500720c */ /* 0x000fe20003f26270 */
[--C-:B------:R-:W-:Y:S02]  /*3090*/  @!P2 IMAD.IADD R65, R65, 0x1, -R2.reuse ;  /* 0x000000014141a824 */ /* 0x100fe400078e0a02 */
[----:B------:R-:W-:Y:S02]  /*30a0*/  IMAD.MOV R13, RZ, RZ, -R13 ;  /* 0x000000ffff0d7224 */ /* 0x000fe400078e0a0d */
[----:B------:R-:W-:Y:S01]  /*30b0*/  @!P6 IMAD.IADD R7, R7, 0x1, -R2 ;  /* 0x000000010707e824 */ /* 0x000fe200078e0a02 */
[----:B------:R-:W-:Y:S01]  /*30c0*/  ISETP.GT.U32.AND P6, PT, R2, R69, PT ;  /* 0x000000450200720c */ /* 0x000fe20003fc4070 */
[----:B------:R-:W-:Y:S01]  /*30d0*/  VIADD R84, R6, 0x7c ;  /* 0x0000007c06547836 */ /* 0x000fe20000000000 */
[----:B------:R-:W-:Y:S01]  /*30e0*/  ISETP.GT.U32.AND P2, PT, R2, R65, PT ;  /* 0x000000410200720c */ /* 0x000fe20003f44070 */
[----:B------:R-:W-:-:S04]  /*30f0*/  IMAD.HI.U32 R5, R4, R15, RZ ;  /* 0x0000000f04057227 */ /* 0x000fc800078e00ff */
[----:B------:R-:W-:Y:S02]  /*3100*/  VIADD R86, R6, 0xbc ;  /* 0x000000bc06567836 */ /* 0x000fe40000000000 */
[----:B------:R-:W-:Y:S01]  /*3110*/  IMAD R13, R2, R13, R19 ;  /* 0x0000000d020d7224 */ /* 0x000fe200078e0213 */
[----:B------:R-:W-:Y:S01]  /*3120*/  IABS R19, R84 ;  /* 0x0000005400137213 */ /* 0x000fe20000000000 */
[C---:B------:R-:W-:Y:S02]  /*3130*/  VIADD R82, R6.reuse, 0x3c ;  /* 0x0000003c06527836 */ /* 0x040fe40000000000 */
[----:B------:R-:W-:Y:S02]  /*3140*/  IMAD.MOV R5, RZ, RZ, -R5 ;  /* 0x000000ffff057224 */ /* 0x000fe400078e0a05 */
[----:B------:R-:W-:Y:S01]  /*3150*/  @!P0 IMAD.IADD R67, R67, 0x1, -R2 ;  /* 0x0000000143438824 */ /* 0x000fe200078e0a02 */
[----:B------:R-:W-:Y:S01]  /*3160*/  ISETP.GE.AND P0, PT, R71, RZ, PT ;  /* 0x000000ff4700720c */ /* 0x000fe20003f06270 */
[C---:B------:R-:W-:Y:S01]  /*3170*/  VIADD R85, R6.reuse, 0x9c ;  /* 0x0000009c06557836 */ /* 0x040fe20000000000 */
[----:B------:R-:W-:Y:S01]  /*3180*/  IABS R71, R86 ;  /* 0x0000005600477213 */ /* 0x000fe20000000000 */
[C---:B------:R-:W-:Y:S01]  /*3190*/  VIADD R87, R6.reuse, 0xdc ;  /* 0x000000dc06577836 */ /* 0x040fe20000000000 */
[----:B------:R-:W-:Y:S01]  /*31a0*/  IABS R17, R82 ;  /* 0x0000005200117213 */ /* 0x000fe20000000000 */
[----:B------:R-:W-:-:S02]  /*31b0*/  VIADD R80, R6, 0xfc ;  /* 0x000000fc06507836 */ /* 0x000fc40000000000 */
[----:B------:R-:W-:Y:S01]  /*31c0*/  IMAD R5, R2, R5, R15 ;  /* 0x0000000502057224 */ /* 0x000fe200078e020f */
[----:B------:R-:W-:Y:S01]  /*31d0*/  IABS R75, R87 ;  /* 0x00000057004b7213 */ /* 0x000fe20000000000 */
[----:B------:R-:W-:Y:S01]  /*31e0*/  IMAD.HI.U32 R6, R4, R19, RZ ;  /* 0x0000001304067227 */ /* 0x000fe200078e00ff */
[----:B------:R-:W-:-:S03]  /*31f0*/  IABS R77, R80 ;  /* 0x00000050004d7213 */ /* 0x000fc60000000000 */
[----:B------:R-:W-:-:S04]  /*3200*/  IMAD.HI.U32 R15, R4, R71, RZ ;  /* 0x00000047040f7227 */ /* 0x000fc800078e00ff */
[----:B------:R-:W-:Y:S01]  /*3210*/  @!P6 IMAD.IADD R69, R69, 0x1, -R2 ;  /* 0x000000014545e824 */ /* 0x000fe200078e0a02 */
[----:B------:R-:W-:Y:S01]  /*3220*/  ISETP.GT.U32.AND P6, PT, R2, R5, PT ;  /* 0x000000050200720c */ /* 0x000fe20003fc4070 */
[----:B------:R-:W-:Y:S02]  /*3230*/  IMAD.MOV R6, RZ, RZ, -R6 ;  /* 0x000000ffff067224 */ /* 0x000fe400078e0a06 */
[----:B------:R-:W-:-:S04]  /*3240*/  IMAD.HI.U32 R11, R4, R17, RZ ;  /* 0x00000011040b7227 */ /* 0x000fc800078e00ff */
[----:B------:R-:W-:Y:S02]  /*3250*/  IMAD.MOV R73, RZ, RZ, -R15 ;  /* 0x000000ffff497224 */ /* 0x000fe400078e0a0f */
[----:B------:R-:W-:Y:S01]  /*3260*/  @!P2 IMAD.IADD R65, R65, 0x1, -R2 ;  /* 0x000000014141a824 */ /* 0x000fe200078e0a02 */
[----:B------:R-:W-:Y:S01]  /*3270*/  ISETP.GE.AND P2, PT, R39, RZ, PT ;  /* 0x000000ff2700720c */ /* 0x000fe20003f46270 */
[C---:B------:R-:W-:Y:S01]  /*3280*/  IMAD R15, R2.reuse, R6, R19 ;  /* 0x00000006020f7224 */ /* 0x040fe200078e0213 */
[----:B------:R-:W-:Y:S01]  /*3290*/  IABS R39, R85 ;  /* 0x0000005500277213 */ /* 0x000fe20000000000 */
[----:B------:R-:W-:Y:S02]  /*32a0*/  IMAD.MOV.U32 R6, RZ, RZ, R21 ;  /* 0x000000ffff067224 */ /* 0x000fe400078e0015 */
[----:B------:R-:W-:Y:S02]  /*32b0*/  IMAD.MOV R11, RZ, RZ, -R11 ;  /* 0x000000ffff0b7224 */ /* 0x000fe400078e0a0b */
[----:B------:R-:W-:Y:S01]  /*32c0*/  @!P4 IMAD.MOV R6, RZ, RZ, -R6 ;  /* 0x000000ffff06c224 */ /* 0x000fe200078e0a06 */
[C---:B------:R-:W-:Y:S01]  /*32d0*/  ISETP.GT.U32.AND P4, PT, R2.reuse, R67, PT ;  /* 0x000000430200720c */ /* 0x040fe20003f84070 */
[----:B------:R-:W-:-:S02]  /*32e0*/  IMAD R11, R2, R11, R17 ;  /* 0x0000000b020b7224 */ /* 0x000fc400078e0211 */
[----:B------:R-:W-:-:S04]  /*32f0*/  IMAD.HI.U32 R14, R4, R39, RZ ;  /* 0x00000027040e7227 */ /* 0x000fc800078e00ff */
[----:B------:R-:W-:-:S04]  /*3300*/  IMAD.HI.U32 R17, R4, R75, RZ ;  /* 0x0000004b04117227 */ /* 0x000fc800078e00ff */
[----:B------:R-:W-:Y:S01]  /*3310*/  @!P6 IMAD.IADD R5, R5, 0x1, -R2 ;  /* 0x000000010505e824 */ /* 0x000fe200078e0a02 */
[C---:B------:R-:W-:Y:S01]  /*3320*/  ISETP.GT.U32.AND P6, PT, R2.reuse, R11, PT ;  /* 0x0000000b0200720c */ /* 0x040fe20003fc4070 */
[----:B------:R-:W-:Y:S02]  /*3330*/  IMAD.MOV R14, RZ, RZ, -R14 ;  /* 0x000000ffff0e7224 */ /* 0x000fe400078e0a0e */
[----:B------:R-:W-:Y:S02]  /*3340*/  IMAD.MOV R76, RZ, RZ, -R17 ;  /* 0x000000ffff4c7224 */ /* 0x000fe400078e0a11 */
[C---:B------:R-:W-:Y:S02]  /*3350*/  IMAD R17, R2.reuse, R14, R39 ;  /* 0x0000000e02117224 */ /* 0x040fe400078e0227 */
[----:B------:R-:W-:Y:S01]  /*3360*/  @!P4 IMAD.IADD R67, R67, 0x1, -R2 ;  /* 0x000000014343c824 */ /* 0x000fe200078e0a02 */
[----:B------:R-:W1:Y:S01]  /*3370*/  LDS R14, [UR16] ;  /* 0x00000010ff0e7984 */ /* 0x000e620008000800 */
[C---:B------:R-:W-:Y:S01]  /*3380*/  IMAD R39, R2.reuse, R76, R75 ;  /* 0x0000004c02277224 */ /* 0x040fe200078e024b */
[----:B------:R-:W-:Y:S01]  /*3390*/  ISETP.GT.U32.AND P4, PT, R2, R17, PT ;  /* 0x000000110200720c */ /* 0x000fe20003f84070 */
[----:B------:R-:W-:-:S02]  /*33a0*/  IMAD.MOV.U32 R76, RZ, RZ, R53 ;  /* 0x000000ffff4c7224 */ /* 0x000fc400078e0035 */
[----:B------:R-:W-:Y:S01]  /*33b0*/  @!P6 IMAD.IADD R11, R11, 0x1, -R2 ;  /* 0x000000010b0be824 */ /* 0x000fe200078e0a02 */
[C---:B------:R-:W-:Y:S01]  /*33c0*/  ISETP.GT.U32.AND P6, PT, R2.reuse, R69, PT ;  /* 0x000000450200720c */ /* 0x040fe20003fc4070 */
[----:B------:R-:W-:Y:S02]  /*33d0*/  IMAD.MOV.U32 R158, RZ, RZ, R23 ;  /* 0x000000ffff9e7224 */ /* 0x000fe400078e0017 */
[----:B------:R-:W-:Y:S02]  /*33e0*/  IMAD.MOV.U32 R78, RZ, RZ, R59 ;  /* 0x000000ffff4e7224 */ /* 0x000fe400078e003b */
[C---:B------:R-:W-:Y:S01]  /*33f0*/  IMAD R19, R2.reuse, R73, R71 ;  /* 0x0000004902137224 */ /* 0x040fe200078e0247 */
[----:B------:R-:W2:Y:S01]  /*3400*/  LDC R59, c[0x0][0x3a0] ;  /* 0x0000e800ff3b7b82 */ /* 0x000ea20000000800 */
[----:B------:R-:W-:Y:S01]  /*3410*/  @!P3 IMAD.MOV R76, RZ, RZ, -R76 ;  /* 0x000000ffff4cb224 */ /* 0x000fe200078e0a4c */
[C---:B------:R-:W-:Y:S01]  /*3420*/  ISETP.GT.U32.AND P3, PT, R2.reuse, R5, PT ;  /* 0x000000050200720c */ /* 0x040fe20003f64070 */
[----:B------:R-:W-:Y:S01]  /*3430*/  @!P5 IMAD.MOV R158, RZ, RZ, -R158 ;  /* 0x000000ffff9ed224 */ /* 0x000fe200078e0a9e */
[C---:B------:R-:W-:Y:S01]  /*3440*/  ISETP.GT.U32.AND P5, PT, R2.reuse, R11, PT ;  /* 0x0000000b0200720c */ /* 0x040fe20003fa4070 */
[----:B------:R-:W-:Y:S01]  /*3450*/  @!P2 IMAD.MOV R78, RZ, RZ, -R78 ;  /* 0x000000ffff4ea224 */ /* 0x000fe200078e0a4e */
[C---:B------:R-:W-:Y:S01]  /*3460*/  ISETP.GT.U32.AND P2, PT, R2.reuse, R13, PT ;  /* 0x0000000d0200720c */ /* 0x040fe20003f44070 */
[----:B------:R-:W-:Y:S01]  /*3470*/  @!P0 IMAD.MOV R61, RZ, RZ, -R61 ;  /* 0x000000ffff3d8224 */ /* 0x000fe200078e0a3d */
[C---:B------:R-:W-:Y:S01]  /*3480*/  ISETP.GT.U32.AND P0, PT, R2.reuse, R15, PT ;  /* 0x0000000f0200720c */ /* 0x040fe20003f04070 */
[----:B------:R-:W-:Y:S01]  /*3490*/  @!P1 IMAD.MOV R7, RZ, RZ, -R7 ;  /* 0x000000ffff079224 */ /* 0x000fe200078e0a07 */
[----:B------:R-:W-:Y:S01]  /*34a0*/  ISETP.GT.U32.AND P1, PT, R2, R19, PT ;  /* 0x000000130200720c */ /* 0x000fe20003f24070 */
[----:B------:R-:W-:-:S04]  /*34b0*/  IMAD.HI.U32 R4, R4, R77, RZ ;  /* 0x0000004d04047227 */ /* 0x000fc800078e00ff */
[----:B------:R-:W-:Y:S01]  /*34c0*/  @!P4 IMAD.IADD R17, R17, 0x1, -R2 ;  /* 0x000000011111c824 */ /* 0x000fe200078e0a02 */
[----:B------:R-:W-:Y:S01]  /*34d0*/  ISETP.GE.AND P4, PT, R79, RZ, PT ;  /* 0x000000ff4f00720c */ /* 0x000fe20003f86270 */
[----:B------:R-:W-:Y:S02]  /*34e0*/  IMAD.MOV R4, RZ, RZ, -R4 ;  /* 0x000000ffff047224 */ /* 0x000fe400078e0a04 */
[--C-:B------:R-:W-:Y:S01]  /*34f0*/  @!P6 IMAD.IADD R69, R69, 0x1, -R2.reuse ;  /* 0x000000014545e824 */ /* 0x100fe200078e0a02 */
[C---:B------:R-:W-:Y:S01]  /*3500*/  ISETP.GT.U32.AND P6, PT, R2.reuse, R39, PT ;  /* 0x000000270200720c */ /* 0x040fe20003fc4070 */
[----:B------:R-:W-:Y:S02]  /*3510*/  IMAD R71, R2, R4, R77 ;  /* 0x0000000402477224 */ /* 0x000fe400078e024d */
[--C-:B------:R-:W-:Y:S01]  /*3520*/  @!P3 IMAD.IADD R5, R5, 0x1, -R2.reuse ;  /* 0x000000010505b824 */ /* 0x100fe200078e0a02 */
[----:B------:R-:W-:Y:S01]  /*3530*/  ISETP.GE.AND P3, PT, R88, RZ, PT ;  /* 0x000000ff5800720c */ /* 0x000fe20003f66270 */
[--C-:B------:R-:W-:Y:S01]  /*3540*/  @!P5 IMAD.IADD R11, R11, 0x1, -R2.reuse ;  /* 0x000000010b0bd824 */ /* 0x100fe200078e0a02 */
[----:B------:R-:W-:Y:S01]  /*3550*/  ISETP.GT.U32.AND P5, PT, R2, R71, PT ;  /* 0x000000470200720c */ /* 0x000fe20003fa4070 */
[--C-:B------:R-:W-:Y:S01]  /*3560*/  @!P2 IMAD.IADD R13, R13, 0x1, -R2.reuse ;  /* 0x000000010d0da824 */ /* 0x100fe200078e0a02 */
[----:B------:R-:W-:Y:S01]  /*3570*/  ISETP.GE.AND P2, PT, R89, RZ, PT ;  /* 0x000000ff5900720c */ /* 0x000fe20003f46270 */
[--C-:B------:R-:W-:Y:S01]  /*3580*/  @!P0 IMAD.IADD R15, R15, 0x1, -R2.reuse ;  /* 0x000000010f0f8824 */ /* 0x100fe200078e0a02 */
[----:B------:R-:W-:Y:S01]  /*3590*/  ISETP.GE.AND P0, PT, R90, RZ, PT ;  /* 0x000000ff5a00720c */ /* 0x000fe20003f06270 */
[--C-:B------:R-:W-:Y:S01]  /*35a0*/  @!P1 IMAD.IADD R19, R19, 0x1, -R2.reuse ;  /* 0x0000000113139824 */ /* 0x100fe200078e0a02 */
[----:B------:R-:W-:Y:S01]  /*35b0*/  ISETP.GE.AND P1, PT, R81, RZ, PT ;  /* 0x000000ff5100720c */ /* 0x000fe20003f26270 */
[----:B------:R-:W-:Y:S01]  /*35c0*/  @!P4 IMAD.MOV R69, RZ, RZ, -R69 ;  /* 0x000000ffff45c224 */ /* 0x000fe200078e0a45 */
[----:B-1----:R-:W-:Y:S01]  /*35d0*/  R2UR UR17, R14 ;  /* 0x000000000e1172ca */ /* 0x002fe200000e0000 */
[--C-:B------:R-:W-:Y:S01]  /*35e0*/  @!P6 IMAD.IADD R39, R39, 0x1, -R2.reuse ;  /* 0x000000012727e824 */ /* 0x100fe200078e0a02 */
[----:B------:R-:W-:Y:S01]  /*35f0*/  ISETP.GT.U32.AND P4, PT, R2, R19, PT ;  /* 0x000000130200720c */ /* 0x000fe20003f84070 */
[----:B------:R-:W-:Y:S01]  /*3600*/  @!P3 IMAD.MOV R63, RZ, RZ, -R63 ;  /* 0x000000ffff3fb224 */ /* 0x000fe200078e0a3f */
[----:B------:R-:W-:Y:S01]  /*3610*/  ISETP.GE.AND P6, PT, R82, RZ, PT ;  /* 0x000000ff5200720c */ /* 0x000fe20003fc6270 */
[--C-:B------:R-:W-:Y:S01]  /*3620*/  @!P5 IMAD.IADD R71, R71, 0x1, -R2.reuse ;  /* 0x000000014747d824 */ /* 0x100fe200078e0a02 */
[C---:B------:R-:W-:Y:S01]  /*3630*/  ISETP.GT.U32.AND P3, PT, R2.reuse, R13, PT ;  /* 0x0000000d0200720c */ /* 0x040fe20003f64070 */
[----:B------:R-:W-:Y:S01]  /*3640*/  @!P2 IMAD.MOV R65, RZ, RZ, -R65 ;  /* 0x000000ffff41a224 */ /* 0x000fe200078e0a41 */
[C---:B------:R-:W-:Y:S01]  /*3650*/  ISETP.GT.U32.AND P2, PT, R2.reuse, R15, PT ;  /* 0x0000000f0200720c */ /* 0x040fe20003f44070 */
[----:B------:R-:W-:Y:S01]  /*3660*/  @!P0 IMAD.MOV R67, RZ, RZ, -R67 ;  /* 0x000000ffff438224 */ /* 0x000fe200078e0a43 */
[C---:B------:R-:W-:Y:S01]  /*3670*/  ISETP.GT.U32.AND P0, PT, R2.reuse, R17, PT ;  /* 0x000000110200720c */ /* 0x040fe20003f04070 */
[----:B------:R-:W-:Y:S01]  /*3680*/  @!P1 IMAD.MOV R5, RZ, RZ, -R5 ;  /* 0x000000ffff059224 */ /* 0x000fe200078e0a05 */
[C---:B------:R-:W-:Y:S01]  /*3690*/  ISETP.GT.U32.AND P5, PT, R2.reuse, R39, PT ;  /* 0x000000270200720c */ /* 0x040fe20003fa4070 */
[----:B------:R-:W-:Y:S01]  /*36a0*/  IMAD.MOV.U32 R4, RZ, RZ, R11 ;  /* 0x000000ffff047224 */ /* 0x000fe200078e000b */
[----:B------:R-:W-:Y:S01]  /*36b0*/  ISETP.GT.U32.AND P1, PT, R2, R71, PT ;  /* 0x000000470200720c */ /* 0x000fe20003f24070 */
[----:B------:R-:W-:Y:S01]  /*36c0*/  @!P4 IMAD.IADD R19, R19, 0x1, -R2 ;  /* 0x000000011313c824 */ /* 0x000fe200078e0a02 */
[----:B------:R-:W-:Y:S01]  /*36d0*/  ISETP.GE.AND P4, PT, R87, RZ, PT ;  /* 0x000000ff5700720c */ /* 0x000fe20003f86270 */
[----:B------:R-:W-:Y:S01]  /*36e0*/  @!P6 IMAD.MOV R4, RZ, RZ, -R4 ;  /* 0x000000ffff04e224 */ /* 0x000fe200078e0a04 */
[----:B------:R-:W-:Y:S01]  /*36f0*/  ISETP.GE.AND P6, PT, R83, RZ, PT ;  /* 0x000000ff5300720c */ /* 0x000fe20003fc6270 */
[--C-:B------:R-:W-:Y:S01]  /*3700*/  @!P3 IMAD.IADD R13, R13, 0x1, -R2.reuse ;  /* 0x000000010d0db824 */ /* 0x100fe200078e0a02 */
[----:B------:R-:W-:Y:S01]  /*3710*/  ISETP.GE.AND P3, PT, R84, RZ, PT ;  /* 0x000000ff5400720c */ /* 0x000fe20003f66270 */
[--C-:B------:R-:W-:Y:S01]  /*3720*/  @!P2 IMAD.IADD R15, R15, 0x1, -R2.reuse ;  /* 0x000000010f0fa824 */ /* 0x100fe200078e0a02 */
[----:B------:R-:W-:Y:S01]  /*3730*/  ISETP.GE.AND P2, PT, R85, RZ, PT ;  /* 0x000000ff5500720c */ /* 0x000fe20003f46270 */
[--C-:B------:R-:W-:Y:S01]  /*3740*/  @!P0 IMAD.IADD R17, R17, 0x1, -R2.reuse ;  /* 0x0000000111118824 */ /* 0x100fe200078e0a02 */
[----:B------:R-:W-:Y:S01]  /*3750*/  ISETP.GE.AND P0, PT, R86, RZ, PT ;  /* 0x000000ff5600720c */ /* 0x000fe20003f06270 */
[--C-:B------:R-:W-:Y:S01]  /*3760*/  @!P5 IMAD.IADD R39, R39, 0x1, -R2.reuse ;  /* 0x000000012727d824 */ /* 0x100fe200078e0a02 */
[----:B------:R-:W-:Y:S01]  /*3770*/  ISETP.GE.AND P5, PT, R80, RZ, PT ;  /* 0x000000ff5000720c */ /* 0x000fe20003fa6270 */
[----:B------:R-:W-:Y:S01]  /*3780*/  @!P1 IMAD.IADD R71, R71, 0x1, -R2 ;  /* 0x0000000147479824 */ /* 0x000fe200078e0a02 */
[----:B------:R-:W-:Y:S01]  /*3790*/  ISETP.GE.AND P1, PT, R247, RZ, PT ;  /* 0x000000fff700720c */ /* 0x000fe20003f26270 */
[----:B------:R-:W-:Y:S01]  /*37a0*/  @!P4 IMAD.MOV R39, RZ, RZ, -R39 ;  /* 0x000000ffff27c224 */ /* 0x000fe200078e0a27 */
[----:B------:R-:W-:Y:S01]  /*37b0*/  ISETP.NE.AND P4, PT, R8, RZ, PT ;  /* 0x000000ff0800720c */ /* 0x000fe20003f85270 */
[----:B--2---:R-:W-:Y:S01]  /*37c0*/  VIADD R2, R59, 0xffffffff ;  /* 0xffffffff3b027836 */ /* 0x004fe20000000000 */
[----:B------:R-:W-:Y:S01]  /*37d0*/  UIADD3 UR12, UPT, UPT, UR17, UR4, URZ ;  /* 0x00000004110c7290 */ /* 0x000fe2000fffe0ff */
[----:B------:R-:W-:-:S02]  /*37e0*/  IMAD.MOV.U32 R14, RZ, RZ, R13 ;  /* 0x000000ffff0e7224 */ /* 0x000fc400078e000d */
[----:B------:R-:W-:Y:S01]  /*37f0*/  @!P3 IMAD.MOV R15, RZ, RZ, -R15 ;  /* 0x000000ffff0fb224 */ /* 0x000fe200078e0a0f */
[----:B------:R-:W-:Y:S01]  /*3800*/  BAR.SYNC.DEFER_BLOCKING 0x0 ;  /* 0x0000000000007b1d */ /* 0x000fe20000010000 */
[----:B------:R-:W-:Y:S01]  /*3810*/  @!P6 IMAD.MOV R14, RZ, RZ, -R14 ;  /* 0x000000ffff0ee224 */ /* 0x000fe200078e0a0e */
[----:B------:R-:W-:Y:S01]  /*3820*/  ISETP.GE.U32.AND P3, PT, R2, 0x7fffffe0, PT ;  /* 0x7fffffe00200780c */ /* 0x000fe20003f66070 */
[----:B------:R-:W-:Y:S01]  /*3830*/  VIADD R11, R59, 0xfffffffe ;  /* 0xfffffffe3b0b7836 */ /* 0x000fe20000000000 */
[----:B------:R-:W-:Y:S01]  /*3840*/  ISETP.NE.AND P6, PT, R9, RZ, PT ;  /* 0x000000ff0900720c */ /* 0x000fe20003fc5270 */
[----:B------:R-:W-:Y:S01]  /*3850*/  @!P2 IMAD.MOV R17, RZ, RZ, -R17 ;  /* 0x000000ffff11a224 */ /* 0x000fe200078e0a11 */
[----:B------:R-:W-:Y:S01]  /*3860*/  LOP3.LUT R9, RZ, R9, RZ, 0x33, !PT ;  /* 0x00000009ff097212 */ /* 0x000fe200078e33ff */
[----:B------:R-:W-:Y:S01]  /*3870*/  VIADD R2, R59, 0xfffffffd ;  /* 0xfffffffd3b027836 */ /* 0x000fe20000000000 */
[----:B------:R-:W-:Y:S01]  /*3880*/  ISETP.GE.U32.AND P2, PT, R11, 0x7fffffdf, PT ;  /* 0x7fffffdf0b00780c */ /* 0x000fe20003f46070 */
[----:B------:R-:W-:Y:S01]  /*3890*/  @!P0 IMAD.MOV R19, RZ, RZ, -R19 ;  /* 0x000000ffff138224 */ /* 0x000fe200078e0a13 */
[C---:B------:R-:W-:Y:S01]  /*38a0*/  SEL R23, R9.reuse, R22, !P6 ;  /* 0x0000001609177207 */ /* 0x040fe20007000000 */
[----:B------:R-:W-:Y:S01]  /*38b0*/  @!P5 IMAD.MOV R71, RZ, RZ, -R71 ;  /* 0x000000ffff47d224 */ /* 0x000fe200078e0a47 */
[C---:B------:R-:W-:Y:S01]  /*38c0*/  SEL R21, R9.reuse, R54, !P6 ;  /* 0x0000003609157207 */ /* 0x040fe20007000000 */
[----:B------:R-:W-:Y:S01]  /*38d0*/  @!P1 IMAD.MOV R3, RZ, RZ, -R3 ;  /* 0x000000ffff039224 */ /* 0x000fe200078e0a03 */
[----:B------:R-:W-:Y:S01]  /*38e0*/  SEL R13, R9, R4, !P6 ;  /* 0x00000004090d7207 */ /* 0x000fe20007000000 */
[----:B------:R-:W-:Y:S01]  /*38f0*/  VIADD R4, R59, 0xfffffffc ;  /* 0xfffffffc3b047836 */ /* 0x000fe20000000000 */
[----:B------:R-:W-:-:S02]  /*3900*/  ISETP.GE.U32.AND P0, PT, R2, 0x7fffffde, PT ;  /* 0x7fffffde0200780c */ /* 0x000fc40003f06070 */
[----:B------:R-:W-:Y:S02]  /*3910*/  ISETP.NE.U32.AND P1, PT, R206, RZ, PT ;  /* 0x000000ffce00720c */ /* 0x000fe40003f25070 */
[C---:B------:R-:W-:Y:S02]  /*3920*/  SEL R53, R9.reuse, R7, !P6 ;  /* 0x0000000709357207 */ /* 0x040fe40007000000 */
[C---:B------:R-:W-:Y:S02]  /*3930*/  SEL R36, R9.reuse, R36, !P6 ;  /* 0x0000002409247207 */ /* 0x040fe40007000000 */
[C---:B------:R-:W-:Y:S02]  /*3940*/  SEL R52, R9.reuse, R52, !P6 ;  /* 0x0000003409347207 */ /* 0x040fe40007000000 */
[C---:B------:R-:W-:Y:S02]  /*3950*/  SEL R35, R9.reuse, R35, !P6 ;  /* 0x0000002309237207 */ /* 0x040fe40007000000 */
[----:B------:R-:W-:-:S02]  /*3960*/  SEL R55, R9, R55, !P6 ;  /* 0x0000003709377207 */ /* 0x000fc40007000000 */
[C---:B------:R-:W-:Y:S02]  /*3970*/  SEL R34, R9.reuse, R34, !P6 ;  /* 0x0000002209227207 */ /* 0x040fe40007000000 */
        /* <DEDUP_REMOVED lines=54> */
[----:B------:R-:W-:Y:S02]  /*3ce0*/  SEL R109, R9, R71, !P6 ;  /* 0x00000047096d7207 */ /* 0x000fe40007000000 */
[----:B------:R-:W-:Y:S01]  /*3cf0*/  @!P4 LOP3.LUT R3, RZ, R8, RZ, 0x33, !PT ;  /* 0x00000008ff03c212 */ /* 0x000fe200078e33ff */
[----:B0---4-:R-:W-:Y:S06]  /*3d00*/  BRA.U UP0, `(.L_x_5) ;  /* 0x0000000100187547 */ /* 0x011fec000b800000 */
[----:B------:R-:W-:Y:S01]  /*3d10*/  ELECT P4, URZ, PT ;  /* 0x0000000000ff782f */ /* 0x000fe20003880000 */
[----:B------:R-:W-:Y:S01]  /*3d20*/  IMAD.MOV.U32 R2, RZ, RZ, 0x1 ;  /* 0x00000001ff027424 */ /* 0x000fe200078e00ff */
[----:B------:R-:W-:Y:S01]  /*3d30*/  UMOV UR4, 0x40 ;  /* 0x0000004000047882 */ /* 0x000fe20000000000 */
[----:B------:R-:W-:Y:S01]  /*3d40*/  UVIRTCOUNT.DEALLOC.SMPOOL 0x80 ;  /* 0x000000800000784c */ /* 0x000fe20000000000 */
[----:B------:R-:W-:-:S09]  /*3d50*/  ULEA UR4, UR5, UR4, 0x18 ;  /* 0x0000000405047291 */ /* 0x000fd2000f8ec0ff */
[----:B------:R0:W-:Y:S03]  /*3d60*/  @P4 STS.U8 [UR4], R2 ;  /* 0x00000002ff004988 */ /* 0x0001e60008000004 */
.L_x_5:
[----:B------:R-:W-:Y:S01]  /*3d70*/  STTM.x64 tmem[UR12], RZ ;  /* 0x000000ff000079ed */ /* 0x000fe2000834000c */
[----:B------:R-:W-:Y:S01]  /*3d80*/  STTM.x64 tmem[UR12+0x40], RZ ;  /* 0x000040ff000079ed */ /* 0x000fe2000834000c */
[----:B------:R-:W-:Y:S01]  /*3d90*/  STTM.x64 tmem[UR12+0x80], RZ ;  /* 0x000080ff000079ed */ /* 0x000fe2000834000c */
[----:B------:R-:W-:Y:S01]  /*3da0*/  STTM.x64 tmem[UR12+0xc0], RZ ;  /* 0x0000c0ff000079ed */ /* 0x000fe2000834000c */
[----:B------:R-:W1:Y:S02]  /*3db0*/  FENCE.VIEW.ASYNC.T ;  /* 0x00000000000073c6 */ /* 0x000e640000000200 */
[----:B-1----:R-:W-:Y:S01]  /*3dc0*/  VOTEU.ALL UP1, P1 ;  /* 0x0000000000ff7886 */ /* 0x002fe20000820000 */
[----:B------:R-:W-:Y:S01]  /*3dd0*/  UMOV UR4, 0x1 ;  /* 0x0000000100047882 */ /* 0x000fe20000000000 */
[----:B------:R-:W-:Y:S01]  /*3de0*/  UMOV UR13, UR10 ;  /* 0x0000000a000d7c82 */ /* 0x000fe20008000000 */
[----:B------:R-:W-:Y:S01]  /*3df0*/  VOTEU.ALL UP2, P1 ;  /* 0x0000000000ff7886 */ /* 0x000fe20000840000 */
[----:B------:R-:W-:Y:S01]  /*3e00*/  IMAD R117, R3, UR7, RZ ;  /* 0x0000000703757c24 */ /* 0x000fe2000f8e02ff */
[----:B------:R-:W-:-:S04]  /*3e10*/  @!UP1 UIADD3 UR8, UPT, UPT, -UR4, 0x100000, URZ ;  /* 0x0010000004089890 */ /* 0x000fc8000fffe1ff */
[----:B------:R-:W-:Y:S02]  /*3e20*/  @!UP1 USHF.L.U32 UR9, UR8, 0xb, URZ ;  /* 0x0000000b08099899 */ /* 0x000fe400080006ff */
[----:B------:R-:W-:Y:S01]  /*3e30*/  @!UP1 USHF.L.U32 UR8, UR8, 0x1, URZ ;  /* 0x0000000108089899 */ /* 0x000fe200080006ff */
[----:B------:R-:W-:Y:S01]  /*3e40*/  BAR.SYNC.DEFER_BLOCKING 0x0 ;  /* 0x0000000000007b1d */ /* 0x000fe20000010000 */
[----:B------:R-:W-:Y:S02]  /*3e50*/  PRMT R61, RZ, 0x7610, R61 ;  /* 0x00007610ff3d7816 */ /* 0x000fe4000000003d */
[----:B------:R-:W-:Y:S02]  /*3e60*/  SHF.R.S32.HI R160, RZ, 0x1f, R117 ;  /* 0x0000001fffa07819 */ /* 0x000fe40000011475 */
[----:B------:R-:W-:Y:S01]  /*3e70*/  IADD3 R6, P4, PT, R117, UR20, RZ ;  /* 0x0000001475067c10 */ /* 0x000fe2000ff9e0ff */
[----:B------:R-:W-:Y:S01]  /*3e80*/  IMAD.SHL.U32 R239, R118, 0x2, RZ ;  /* 0x0000000276ef7824 */ /* 0x000fe200078e00ff */
[----:B------:R-:W-:Y:S01]  /*3e90*/  SHF.R.S32.HI R240, RZ, 0x1f, R118 ;  /* 0x0000001ffff07819 */ /* 0x000fe20000011476 */
[----:B------:R-:W-:Y:S01]  /*3ea0*/  VIADD R5, R59, 0xfffffffb ;  /* 0xfffffffb3b057836 */ /* 0x000fe20000000000 */
[----:B------:R-:W-:-:S02]  /*3eb0*/  IADD3.X R7, PT, PT, R160, UR21, RZ, P4, !PT ;  /* 0x00000015a0077c10 */ /* 0x000fc4000a7fe4ff */
[----:B------:R-:W-:Y:S01]  /*3ec0*/  ISETP.GE.U32.AND P5, PT, R4, 0x7fffffdd, PT ;  /* 0x7fffffdd0400780c */ /* 0x000fe20003fa6070 */
[C---:B------:R-:W-:Y:S01]  /*3ed0*/  VIADD R8, R59.reuse, 0xfffffffa ;  /* 0xfffffffa3b087836 */ /* 0x040fe20000000000 */
[----:B------:R-:W-:Y:S02]  /*3ee0*/  PRMT R114, RZ, 0x7610, R114 ;  /* 0x00007610ff727816 */ /* 0x000fe40000000072 */
[----:B------:R-:W-:Y:S01]  /*3ef0*/  PRMT R121, RZ, 0x7610, R121 ;  /* 0x00007610ff797816 */ /* 0x000fe20000000079 */
[C---:B------:R-:W-:Y:S02]  /*3f00*/  VIADD R38, R59.reuse, 0xffffffee ;  /* 0xffffffee3b267836 */ /* 0x040fe40000000000 */
[C---:B------:R-:W-:Y:S02]  /*3f10*/  VIADD R106, R59.reuse, 0xffffffe0 ;  /* 0xffffffe03b6a7836 */ /* 0x040fe40000000000 */
[----:B------:R-:W-:Y:S02]  /*3f20*/  VIADD R65, R59, 0xffffffe6 ;  /* 0xffffffe63b417836 */ /* 0x000fe40000000000 */
[----:B------:R-:W-:Y:S01]  /*3f30*/  IMAD R238, R118, 0x3, RZ ;  /* 0x0000000376ee7824 */ /* 0x000fe200078e02ff */
[----:B------:R-:W-:Y:S01]  /*3f40*/  PRMT R126, RZ, 0x7610, R126 ;  /* 0x00007610ff7e7816 */ /* 0x000fe2000000007e */
[----:B------:R-:W1:Y:S02]  /*3f50*/  FENCE.VIEW.ASYNC.S ;  /* 0x00000000000073c6 */ /* 0x000e640000000000 */
[----:B-1----:R1:W2:Y:S02]  /*3f60*/  @!UP2 SYNCS.EXCH.64 URZ, [UR13], UR8 ;  /* 0x000000080dffa5b2 */ /* 0x0022a40008000100 */
[----:B--2---:R-:W-:Y:S01]  /*3f70*/  BAR.SYNC.DEFER_BLOCKING 0x0 ;  /* 0x0000000000007b1d */ /* 0x004fe20000010000 */
[----:B------:R-:W-:-:S02]  /*3f80*/  SHF.R.S32.HI R9, RZ, 0x1f, R239 ;  /* 0x0000001fff097819 */ /* 0x000fc400000114ef */
[----:B------:R-:W-:Y:S01]  /*3f90*/  IADD3 R4, P4, PT, R239, R6, RZ ;  /* 0x00000006ef047210 */ /* 0x000fe20007f9e0ff */
[C---:B------:R-:W-:Y:S02]  /*3fa0*/  IMAD.SHL.U32 R237, R118.reuse, 0x4, RZ ;  /* 0x0000000476ed7824 */ /* 0x040fe400078e00ff */
[C---:B------:R-:W-:Y:S01]  /*3fb0*/  IMAD R236, R118.reuse, 0x5, RZ ;  /* 0x0000000576ec7824 */ /* 0x040fe200078e02ff */
[----:B------:R-:W-:Y:S01]  /*3fc0*/  PRMT R132, RZ, 0x7610, R132 ;  /* 0x00007610ff847816 */ /* 0x000fe20000000084 */
[----:B------:R-:W-:Y:S01]  /*3fd0*/  VIADD R71, R59, 0xfffffff9 ;  /* 0xfffffff93b477836 */ /* 0x000fe20000000000 */
[----:B------:R-:W-:Y:S01]  /*3fe0*/  PRMT R138, RZ, 0x7610, R138 ;  /* 0x00007610ff8a7816 */ /* 0x000fe2000000008a */
[C---:B------:R-:W-:Y:S02]  /*3ff0*/  IMAD R235, R118.reuse, 0x6, RZ ;  /* 0x0000000676eb7824 */ /* 0x040fe400078e02ff */
[C---:B------:R-:W-:Y:S01]  /*4000*/  IMAD R234, R118.reuse, 0x7, RZ ;  /* 0x0000000776ea7824 */ /* 0x040fe200078e02ff */
[----:B------:R-:W-:Y:S01]  /*4010*/  PRMT R144, RZ, 0x7610, R144 ;  /* 0x00007610ff907816 */ /* 0x000fe20000000090 */
[C---:B------:R-:W-:Y:S01]  /*4020*/  IMAD.SHL.U32 R233, R118.reuse, 0x8, RZ ;  /* 0x0000000876e97824 */ /* 0x040fe200078e00ff */
[----:B------:R-:W-:Y:S01]  /*4030*/  PRMT R154, RZ, 0x7610, R154 ;  /* 0x00007610ff9a7816 */ /* 0x000fe2000000009a */
[C---:B------:R-:W-:Y:S01]  /*4040*/  IMAD.SHL.U32 R225, R118.reuse, 0x10, RZ ;  /* 0x0000001076e17824 */ /* 0x040fe200078e00ff */
[----:B------:R-:W-:Y:S01]  /*4050*/  PRMT R112, RZ, 0x7610, R112 ;  /* 0x00007610ff707816 */ /* 0x000fe20000000070 */
[C---:B------:R-:W-:Y:S01]  /*4060*/  IMAD R232, R118.reuse, 0x9, RZ ;  /* 0x0000000976e87824 */ /* 0x040fe200078e02ff */
[----:B------:R-:W-:Y:S01]  /*4070*/  PRMT R113, RZ, 0x7610, R113 ;  /* 0x00007610ff717816 */ /* 0x000fe20000000071 */
[C---:B------:R-:W-:Y:S01]  /*4080*/  IMAD R217, R118.reuse, 0x18, RZ ;  /* 0x0000001876d97824 */ /* 0x040fe200078e02ff */
[----:B------:R-:W-:Y:S01]  /*4090*/  PRMT R115, RZ, 0x7610, R115 ;  /* 0x00007610ff737816 */ /* 0x000fe20000000073 */
[----:B------:R-:W-:Y:S01]  /*40a0*/  IMAD R231, R118, 0xa, RZ ;  /* 0x0000000a76e77824 */ /* 0x000fe200078e02ff */
[----:B------:R-:W-:Y:S01]  /*40b0*/  PRMT R116, RZ, 0x7610, R116 ;  /* 0x00007610ff747816 */ /* 0x000fe20000000074 */
[----:B------:R-:W2:Y:S01]  /*40c0*/  @!P3 LDG.E.U8 R61, desc[UR18][R6.64] ;  /* 0x00000012063db981 */ /* 0x000ea2000c1e1100 */
[----:B0-----:R-:W-:Y:S01]  /*40d0*/  IADD3 R2, P3, PT, R6, R118, RZ ;  /* 0x0000007606027210 */ /* 0x001fe20007f7e0ff */
[C---:B------:R-:W-:Y:S01]  /*40e0*/  IMAD R230, R118.reuse, 0xb, RZ ;  /* 0x0000000b76e67824 */ /* 0x040fe200078e02ff */
[----:B------:R-:W-:Y:S01]  /*40f0*/  PRMT R122, RZ, 0x7610, R122 ;  /* 0x00007610ff7a7816 */ /* 0x000fe2000000007a */
[----:B------:R-:W-:Y:S01]  /*4100*/  IMAD R229, R118, 0xc, RZ ;  /* 0x0000000c76e57824 */ /* 0x000fe200078e02ff */
[----:B------:R-:W-:Y:S01]  /*4110*/  PRMT R128, RZ, 0x7610, R128 ;  /* 0x00007610ff807816 */ /* 0x000fe20000000080 */
[--C-:B------:R-:W-:Y:S01]  /*4120*/  IMAD.X R3, R240, 0x1, R7.reuse, P3 ;  /* 0x00000001f0037824 */ /* 0x100fe200018e0607 */
[----:B------:R-:W-:Y:S01]  /*4130*/  ISETP.GE.U32.AND P3, PT, R5, 0x7fffffdc, PT ;  /* 0x7fffffdc0500780c */ /* 0x000fe20003f66070 */
[----:B------:R-:W-:Y:S01]  /*4140*/  IMAD.X R5, R9, 0x1, R7, P4 ;  /* 0x0000000109057824 */ /* 0x000fe200020e0607 */
[----:B------:R-:W-:Y:S01]  /*4150*/  ISETP.GE.U32.AND P4, PT, R8, 0x7fffffdb, PT ;  /* 0x7fffffdb0800780c */ /* 0x000fe20003f86070 */
[C---:B------:R-:W-:Y:S01]  /*4160*/  VIADD R8, R59.reuse, 0xffffffec ;  /* 0xffffffec3b087836 */ /* 0x040fe20000000000 */
[----:B------:R0:W3:Y:S01]  /*4170*/  @!P2 LDG.E.U8 R114, desc[UR18][R2.64] ;  /* 0x000000120272a981 */ /* 0x0000e2000c1e1100 */
[----:B------:R-:W-:-:S02]  /*4180*/  VIADD R9, R59, 0xffffffef ;  /* 0xffffffef3b097836 */ /* 0x000fc40000000000 */
[----:B------:R-:W-:Y:S01]  /*4190*/  IMAD R228, R118, 0xd, RZ ;  /* 0x0000000d76e47824 */ /* 0x000fe200078e02ff */
[----:B------:R-:W-:Y:S01]  /*41a0*/  ISETP.GE.U32.AND P2, PT, R8, 0x7fffffcd, PT ;  /* 0x7fffffcd0800780c */ /* 0x000fe20003f46070 */
[C---:B------:R-:W-:Y:S01]  /*41b0*/  VIADD R8, R59.reuse, 0xffffffed ;  /* 0xffffffed3b087836 */ /* 0x040fe20000000000 */
[----:B------:R4:W5:Y:S01]  /*41c0*/  @!P0 LDG.E.U8 R121, desc[UR18][R4.64] ;  /* 0x0000001204798981 */ /* 0x000962000c1e1100 */
[----:B------:R-:W-:Y:S02]  /*41d0*/  ISETP.GE.U32.AND P0, PT, R38, 0x7fffffcf, PT ;  /* 0x7fffffcf2600780c */ /* 0x000fe40003f06070 */
[----:B------:R-:W-:Y:S01]  /*41e0*/  PRMT R134, RZ, 0x7610, R134 ;  /* 0x00007610ff867816 */ /* 0x000fe20000000086 */
[C---:B0-----:R-:W-:Y:S01]  /*41f0*/  VIADD R2, R59.reuse, 0xffffffe9 ;  /* 0xffffffe93b027836 */ /* 0x041fe20000000000 */
[----:B------:R-:W-:Y:S01]  /*4200*/  SEL R39, RZ, 0x1, P2 ;  /* 0x00000001ff277807 */ /* 0x000fe20001000000 */
[----:B------:R-:W-:Y:S01]  /*4210*/  VIADD R3, R59, 0xffffffea ;  /* 0xffffffea3b037836 */ /* 0x000fe20000000000 */
[----:B------:R-:W-:Y:S01]  /*4220*/  ISETP.GE.U32.AND P2, PT, R9, 0x7fffffd0, PT ;  /* 0x7fffffd00900780c */ /* 0x000fe20003f46070 */
[----:B------:R-:W-:Y:S01]  /*4230*/  IMAD R227, R118, 0xe, RZ ;  /* 0x0000000e76e37824 */ /* 0x000fe200078e02ff */
[----:B------:R-:W-:Y:S01]  /*4240*/  ISETP.GE.U32.AND P6, PT, R8, 0x7fffffce, PT ;  /* 0x7fffffce0800780c */ /* 0x000fe20003fc6070 */
[----:B------:R-:W-:Y:S01]  /*4250*/  VIADD R8, R59, 0xffffffe8 ;  /* 0xffffffe83b087836 */ /* 0x000fe20000000000 */
[----:B----4-:R-:W-:-:S02]  /*4260*/  SEL R4, RZ, 0x7fff8, P2 ;  /* 0x0007fff8ff047807 */ /* 0x010fc40001000000 */
[----:B------:R-:W-:Y:S01]  /*4270*/  PRMT R140, RZ, 0x7610, R140 ;  /* 0x00007610ff8c7816 */ /* 0x000fe2000000008c */
[----:B------:R-:W-:Y:S01]  /*4280*/  IMAD R226, R118, 0xf, RZ ;  /* 0x0000000f76e27824 */ /* 0x000fe200078e02ff */
[----:B------:R-:W-:Y:S01]  /*4290*/  ISETP.GE.U32.AND P2, PT, R2, 0x7fffffca, PT ;  /* 0x7fffffca0200780c */ /* 0x000fe20003f46070 */
[----:B------:R-:W-:Y:S01]  /*42a0*/  VIADD R2, R59, 0xffffffeb ;  /* 0xffffffeb3b027836 */ /* 0x000fe20000000000 */
[----:B------:R-:W-:Y:S02]  /*42b0*/  SEL R9, RZ, 0x4, P0 ;  /* 0x00000004ff097807 */ /* 0x000fe40000000000 */
[----:B------:R-:W-:Y:S01]  /*42c0*/  PRMT R156, RZ, 0x7610, R156 ;  /* 0x00007610ff9c7816 */ /* 0x000fe2000000009c */
[----:B------:R-:W-:Y:S01]  /*42d0*/  IMAD R224, R118, 0x11, RZ ;  /* 0x0000001176e07824 */ /* 0x000fe200078e02ff */
[----:B------:R-:W-:Y:S02]  /*42e0*/  ISETP.GE.U32.AND P0, PT, R8, 0x7fffffc9, PT ;  /* 0x7fffffc90800780c */ /* 0x000fe40003f06070 */
[----:B------:R-:W-:Y:S01]  /*42f0*/  PRMT R153, RZ, 0x7610, R153 ;  /* 0x00007610ff997816 */ /* 0x000fe20000000099 */
[----:B------:R-:W-:Y:S01]  /*4300*/  IMAD R223, R118, 0x12, RZ ;  /* 0x0000001276df7824 */ /* 0x000fe200078e02ff */
[----:B------:R-:W-:-:S02]  /*4310*/  SEL R74, RZ, 0x1fffe, P2 ;  /* 0x0001fffeff4a7807 */ /* 0x000fc40001000000 */
[----:B------:R-:W-:Y:S01]  /*4320*/  PRMT R120, RZ, 0x7610, R120 ;  /* 0x00007610ff787816 */ /* 0x000fe20000000078 */
[C---:B------:R-:W-:Y:S01]  /*4330*/  IMAD R222, R118.reuse, 0x13, RZ ;  /* 0x0000001376de7824 */ /* 0x040fe200078e02ff */
[----:B------:R-:W-:Y:S02]  /*4340*/  SEL R63, RZ, 0x1, P0 ;  /* 0x00000001ff3f7807 */ /* 0x000fe40000000000 */
[----:B------:R-:W-:Y:S01]  /*4350*/  PRMT R124, RZ, 0x7610, R124 ;  /* 0x00007610ff7c7816 */ /* 0x000fe2000000007c */
[----:B------:R-:W-:Y:S01]  /*4360*/  IMAD R221, R118, 0x14, RZ ;  /* 0x0000001476dd7824 */ /* 0x000fe200078e02ff */
[----:B------:R-:W-:Y:S01]  /*4370*/  ISETP.GE.U32.AND P2, PT, R2, 0x7fffffcc, PT ;  /* 0x7fffffcc0200780c */ /* 0x000fe20003f46070 */
[----:B------:R-:W-:Y:S01]  /*4380*/  VIADD R2, R59, 0xffffffe5 ;  /* 0xffffffe53b027836 */ /* 0x000fe20000000000 */
[----:B------:R-:W-:Y:S01]  /*4390*/  ISETP.GE.U32.AND P0, PT, R3, 0x7fffffcb, PT ;  /* 0x7fffffcb0300780c */ /* 0x000fe20003f06070 */
[----:B------:R-:W-:Y:S01]  /*43a0*/  VIADD R3, R59, 0xffffffe4 ;  /* 0xffffffe43b037836 */ /* 0x000fe20000000000 */
[----:B------:R-:W-:Y:S01]  /*43b0*/  SEL R8, RZ, 0x7fff8, P2 ;  /* 0x0007fff8ff087807 */ /* 0x000fe20001000000 */
[----:B------:R-:W-:Y:S01]  /*43c0*/  IMAD.IADD R63, R63, 0x1, R74 ;  /* 0x000000013f3f7824 */ /* 0x000fe200078e024a */
[----:B------:R-:W-:-:S02]  /*43d0*/  SEL R5, RZ, 0x4, P0 ;  /* 0x00000004ff057807 */ /* 0x000fc40000000000 */
[----:B------:R-:W-:Y:S01]  /*43e0*/  PRMT R130, RZ, 0x7610, R130 ;  /* 0x00007610ff827816 */ /* 0x000fe20000000082 */
[----:B------:R-:W-:Y:S01]  /*43f0*/  IMAD R220, R118, 0x15, RZ ;  /* 0x0000001576dc7824 */ /* 0x000fe200078e02ff */
[----:B------:R-:W-:Y:S01]  /*4400*/  ISETP.GE.U32.AND P2, PT, R2, 0x7fffffc6, PT ;  /* 0x7fffffc60200780c */ /* 0x000fe20003f46070 */
[----:B------:R-:W-:Y:S01]  /*4410*/  VIADD R2, R59, 0xffffffe1 ;  /* 0xffffffe13b027836 */ /* 0x000fe20000000000 */
[----:B------:R-:W-:Y:S01]  /*4420*/  ISETP.GE.U32.AND P0, PT, R3, 0x7fffffc5, PT ;  /* 0x7fffffc50300780c */ /* 0x000fe20003f06070 */
[----:B------:R-:W-:Y:S01]  /*4430*/  VIADD R3, R59, 0xffffffe7 ;  /* 0xffffffe73b037836 */ /* 0x000fe20000000000 */
[----:B------:R-:W-:Y:S02]  /*4440*/  SEL R38, RZ, 0x1fffe, P6 ;  /* 0x0001fffeff267807 */ /* 0x000fe40003000000 */
[----:B------:R-:W-:Y:S01]  /*4450*/  PRMT R136, RZ, 0x7610, R136 ;  /* 0x00007610ff887816 */ /* 0x000fe20000000088 */
[----:B------:R-:W-:Y:S01]  /*4460*/  IMAD R219, R118, 0x16, RZ ;  /* 0x0000001676db7824 */ /* 0x000fe200078e02ff */
[----:B------:R-:W-:Y:S01]  /*4470*/  SEL R78, RZ, 0x1fffe, P2 ;  /* 0x0001fffeff4e7807 */ /* 0x000fe20001000000 */
[----:B------:R-:W-:Y:S01]  /*4480*/  IMAD.IADD R38, R39, 0x1, R38 ;  /* 0x0000000127267824 */ /* 0x000fe200078e0226 */
[----:B------:R-:W-:Y:S01]  /*4490*/  ISETP.GE.U32.AND P6, PT, R2, 0x7fffffc2, PT ;  /* 0x7fffffc20200780c */ /* 0x000fe20003fc6070 */
[----:B------:R-:W-:Y:S01]  /*44a0*/  VIADD R2, R59, 0xffffffe3 ;  /* 0xffffffe33b027836 */ /* 0x000fe20000000000 */
[----:B------:R-:W-:Y:S01]  /*44b0*/  ISETP.GE.U32.AND P2, PT, R3, 0x7fffffc8, PT ;  /* 0x7fffffc80300780c */ /* 0x000fe20003f46070 */
[----:B------:R-:W-:Y:S01]  /*44c0*/  VIADD R3, R59, 0xffffffe2 ;  /* 0xffffffe23b037836 */ /* 0x000fe20000000000 */
[----:B------:R-:W-:-:S02]  /*44d0*/  SEL R67, RZ, 0x1, P0 ;  /* 0x00000001ff437807 */ /* 0x000fc40000000000 */
[----:B------:R-:W-:Y:S01]  /*44e0*/  PRMT R155, RZ, 0x7610, R155 ;  /* 0x00007610ff9b7816 */ /* 0x000fe2000000009b */
[----:B------:R-:W-:Y:S01]  /*44f0*/  IMAD R218, R118, 0x17, RZ ;  /* 0x0000001776da7824 */ /* 0x000fe200078e02ff */
[----:B------:R-:W-:Y:S01]  /*4500*/  SEL R76, RZ, 0x7fff8, P2 ;  /* 0x0007fff8ff4c7807 */ /* 0x000fe20001000000 */
[----:B------:R-:W-:Y:S01]  /*4510*/  IMAD.IADD R67, R67, 0x1, R78 ;  /* 0x0000000143437824 */ /* 0x000fe200078e024e */
[----:B------:R-:W-:Y:S02]  /*4520*/  ISETP.GE.U32.AND P2, PT, R2, 0x7fffffc4, PT ;  /* 0x7fffffc40200780c */ /* 0x000fe40003f46070 */
[----:B------:R-:W-:Y:S01]  /*4530*/  PRMT R142, RZ, 0x7610, R142 ;  /* 0x00007610ff8e7816 */ /* 0x000fe2000000008e */
[----:B------:R-:W-:Y:S01]  /*4540*/  IMAD R216, R118, 0x19, RZ ;  /* 0x0000001976d87824 */ /* 0x000fe200078e02ff */
[----:B------:R-:W-:Y:S01]  /*4550*/  SEL R80, RZ, 0x7fff8, P2 ;  /* 0x0007fff8ff507807 */ /* 0x000fe20001000000 */
[----:B------:R-:W0:Y:S01]  /*4560*/  LDCU UR7, c[0x0][0x3b0] ;  /* 0x00007600ff0777ac */ /* 0x000e220008000800 */
[----:B------:R-:W-:-:S02]  /*4570*/  ISETP.GE.U32.AND P2, PT, R106, 0x7fffffc1, PT ;  /* 0x7fffffc16a00780c */ /* 0x000fc40003f46070 */
[----:B------:R-:W-:Y:S02]  /*4580*/  SEL R82, RZ, 0x1fffe, P6 ;  /* 0x0001fffeff527807 */ /* 0x000fe40003000000 */
[----:B------:R-:W-:Y:S02]  /*4590*/  SEL R39, RZ, 0x1, P2 ;  /* 0x00000001ff277807 */ /* 0x000fe40001000000 */
[----:B------:R-:W-:Y:S02]  /*45a0*/  ISETP.GE.U32.AND P0, PT, R65, 0x7fffffc7, PT ;  /* 0x7fffffc74100780c */ /* 0x000fe40003f06070 */
[----:B------:R-:W-:Y:S01]  /*45b0*/  LOP3.LUT R63, R63, 0x3, RZ, 0xc0, !PT ;  /* 0x000000033f3f7812 */ /* 0x000fe200078ec0ff */
[----:B------:R-:W-:Y:S01]  /*45c0*/  IMAD.IADD R39, R39, 0x1, R82 ;  /* 0x0000000127277824 */ /* 0x000fe200078e0252 */
[----:B------:R-:W-:Y:S02]  /*45d0*/  SEL R65, RZ, 0x4, P0 ;  /* 0x00000004ff417807 */ /* 0x000fe40000000000 */
[----:B------:R-:W-:-:S02]  /*45e0*/  ISETP.GE.U32.AND P0, PT, R3, 0x7fffffc3, PT ;  /* 0x7fffffc30300780c */ /* 0x000fc40003f06070 */
[----:B------:R-:W-:Y:S02]  /*45f0*/  LOP3.LUT R39, R39, 0x3, RZ, 0xc0, !PT ;  /* 0x0000000327277812 */ /* 0x000fe400078ec0ff */
[----:B------:R-:W-:Y:S02]  /*4600*/  SEL R69, RZ, 0x4, P0 ;  /* 0x00000004ff457807 */ /* 0x000fe40000000000 */
[----:B------:R-:W-:Y:S02]  /*4610*/  IADD3 R5, PT, PT, R63, R8, R5 ;  /* 0x000000083f057210 */ /* 0x000fe40007ffe005 */
[----:B------:R-:W-:Y:S02]  /*4620*/  SHF.R.S32.HI R73, RZ, 0x1f, R238 ;  /* 0x0000001fff497819 */ /* 0x000fe400000114ee */
[----:B------:R-:W-:Y:S02]  /*4630*/  IADD3 R2, P0, PT, R238, R6, RZ ;  /* 0x00000006ee027210 */ /* 0x000fe40007f1e0ff */
[----:B------:R-:W-:-:S02]  /*4640*/  LOP3.LUT R38, R38, 0x3, RZ, 0xc0, !PT ;  /* 0x0000000326267812 */ /* 0x000fc400078ec0ff */
[----:B------:R-:W-:Y:S02]  /*4650*/  LOP3.LUT R67, R67, 0x3, RZ, 0xc0, !PT ;  /* 0x0000000343437812 */ /* 0x000fe400078ec0ff */
[----:B------:R-:W-:Y:S01]  /*4660*/  IADD3 R39, PT, PT, R39, R80, R69 ;  /* 0x0000005027277210 */ /* 0x000fe20007ffe045 */
[----:B------:R-:W-:Y:S01]  /*4670*/  IMAD.SHL.U32 R5, R5, 0x100, RZ ;  /* 0x0000010005057824 */ /* 0x000fe200078e00ff */
[----:B------:R-:W-:Y:S01]  /*4680*/  IADD3 R9, PT, PT, R38, R4, R9 ;  /* 0x0000000426097210 */ /* 0x000fe20007ffe009 */
[----:B------:R-:W-:Y:S01]  /*4690*/  IMAD.X R3, R73, 0x1, R7, P0 ;  /* 0x0000000149037824 */ /* 0x000fe200000e0607 */
[----:B------:R-:W-:Y:S02]  /*46a0*/  IADD3 R65, PT, PT, R67, R76, R65 ;  /* 0x0000004c43417210 */ /* 0x000fe40007ffe041 */
[----:B------:R-:W-:Y:S02]  /*46b0*/  LOP3.LUT R38, R39, 0xf, RZ, 0xc0, !PT ;  /* 0x0000000f27267812 */ /* 0x000fe400078ec0ff */
[----:B------:R-:W-:Y:S01]  /*46c0*/  LOP3.LUT R8, R5, 0xf00, RZ, 0xe2, !PT ;  /* 0x00000f0005087812 */ /* 0x000fe200078ee2ff */
[----:B------:R4:W2:Y:S01]  /*46d0*/  @!P5 LDG.E.U8 R126, desc[UR18][R2.64] ;  /* 0x00000012027ed981 */ /* 0x0008a2000c1e1100 */
[----:B------:R-:W-:Y:S01]  /*46e0*/  SHF.R.S32.HI R75, RZ, 0x1f, R237 ;  /* 0x0000001fff4b7819 */ /* 0x000fe200000114ed */
[----:B------:R-:W-:Y:S01]  /*46f0*/  IMAD R38, R65, 0x10, R38 ;  /* 0x0000001041267824 */ /* 0x000fe200078e0226 */
[----:B------:R-:W-:Y:S01]  /*4700*/  IADD3 R4, P5, PT, R237, R6, RZ ;  /* 0x00000006ed047210 */ /* 0x000fe20007fbe0ff */
[----:B------:R-:W-:Y:S01]  /*4710*/  IMAD R8, R9, 0x1000, R8 ;  /* 0x0000100009087824 */ /* 0x000fe200078e0208 */
[----:B------:R-:W-:-:S02]  /*4720*/  SHF.R.S32.HI R73, RZ, 0x1f, R236 ;  /* 0x0000001fff497819 */ /* 0x000fc400000114ec */
[----:B------:R-:W-:Y:S01]  /*4730*/  LOP3.LUT R9, R38, 0xff, RZ, 0xc0, !PT ;  /* 0x000000ff26097812 */ /* 0x000fe200078ec0ff */
[----:B------:R-:W-:Y:S01]  /*4740*/  IMAD.X R5, R75, 0x1, R7, P5 ;  /* 0x000000014b057824 */ /* 0x000fe200028e0607 */
[----:B------:R-:W-:Y:S02]  /*4750*/  ISETP.GE.U32.AND P0, PT, R71, 0x7fffffda, PT ;  /* 0x7fffffda4700780c */ /* 0x000fe40003f06070 */
[----:B----4-:R-:W-:Y:S01]  /*4760*/  IADD3 R2, P5, PT, R236, R6, RZ ;  /* 0x00000006ec027210 */ /* 0x010fe20007fbe0ff */
[----:B------:R-:W-:Y:S01]  /*4770*/  VIADD R39, R59, 0xfffffff8 ;  /* 0xfffffff83b277836 */ /* 0x000fe20000000000 */
[----:B------:R-:W4:Y:S01]  /*4780*/  @!P3 LDG.E.U8 R132, desc[UR18][R4.64] ;  /* 0x000000120484b981 */ /* 0x000f22000c1e1100 */
[----:B------:R-:W-:Y:S02]  /*4790*/  IMAD.IADD R8, R8, 0x1, R9 ;  /* 0x0000000108087824 */ /* 0x000fe400078e0209 */
[----:B------:R-:W-:Y:S01]  /*47a0*/  IMAD.X R3, R73, 0x1, R7, P5 ;  /* 0x0000000149037824 */ /* 0x000fe200028e0607 */
[----:B------:R-:W-:-:S02]  /*47b0*/  ISETP.GE.U32.AND P5, PT, R39, 0x7fffffd9, PT ;  /* 0x7fffffd92700780c */ /* 0x000fc40003fa6070 */
[----:B------:R-:W-:Y:S01]  /*47c0*/  LOP3.LUT R65, R8, 0xffff, RZ, 0xc0, !PT ;  /* 0x0000ffff08417812 */ /* 0x000fe200078ec0ff */
[----:B------:R-:W-:Y:S01]  /*47d0*/  VIADD R39, R59, 0xfffffff7 ;  /* 0xfffffff73b277836 */ /* 0x000fe20000000000 */
[----:B------:R-:W-:Y:S01]  /*47e0*/  SHF.R.S32.HI R69, RZ, 0x1f, R235 ;  /* 0x0000001fff457819 */ /* 0x000fe200000114eb */
[----:B------:R0:W2:Y:S01]  /*47f0*/  @!P4 LDG.E.U8 R138, desc[UR18][R2.64] ;  /* 0x00000012028ac981 */ /* 0x0000a2000c1e1100 */
[-C--:B------:R-:W-:Y:S02]  /*4800*/  IADD3 R8, P3, PT, R235, R6.reuse, RZ ;  /* 0x00000006eb087210 */ /* 0x080fe40007f7e0ff */
[----:B------:R-:W-:Y:S02]  /*4810*/  SHF.R.S32.HI R67, RZ, 0x1f, R234 ;  /* 0x0000001fff437819 */ /* 0x000fe400000114ea */
[----:B------:R-:W-:Y:S01]  /*4820*/  IADD3 R38, P4, PT, R234, R6, RZ ;  /* 0x00000006ea267210 */ /* 0x000fe20007f9e0ff */
[----:B------:R-:W-:Y:S01]  /*4830*/  IMAD.X R9, R69, 0x1, R7, P3 ;  /* 0x0000000145097824 */ /* 0x000fe200018e0607 */
[----:B------:R-:W-:-:S02]  /*4840*/  SHF.R.U32.HI R63, RZ, 0xf, R65 ;  /* 0x0000000fff3f7819 */ /* 0x000fc40000011641 */
[----:B------:R-:W-:Y:S01]  /*4850*/  ISETP.GE.U32.AND P3, PT, R39, 0x7fffffd8, PT ;  /* 0x7fffffd82700780c */ /* 0x000fe20003f66070 */
[----:B------:R-:W-:Y:S01]  /*4860*/  IMAD.X R39, R67, 0x1, R7, P4 ;  /* 0x0000000143277824 */ /* 0x000fe200020e0607 */
[----:B------:R-:W-:Y:S01]  /*4870*/  LOP3.LUT P4, RZ, R63, 0x1, RZ, 0xc0, !PT ;  /* 0x000000013fff7812 */ /* 0x000fe2000788c0ff */
[----:B------:R-:W2:Y:S01]  /*4880*/  @!P0 LDG.E.U8 R144, desc[UR18][R8.64] ;  /* 0x0000001208908981 */ /* 0x000ea2000c1e1100 */
[----:B------:R-:W-:Y:S02]  /*4890*/  SHF.R.S32.HI R69, RZ, 0x1f, R233 ;  /* 0x0000001fff457819 */ /* 0x000fe400000114e9 */
[-C--:B0-----:R-:W-:Y:S01]  /*48a0*/  IADD3 R2, P0, PT, R233, R6.reuse, RZ ;  /* 0x00000006e9027210 */ /* 0x081fe20007f1e0ff */
[----:B------:R0:W2:Y:S01]  /*48b0*/  @!P5 LDG.E.U8 R154, desc[UR18][R38.64] ;  /* 0x00000012269ad981 */ /* 0x0000a2000c1e1100 */
[----:B------:R-:W-:Y:S01]  /*48c0*/  SHF.R.S32.HI R67, RZ, 0x1f, R225 ;  /* 0x0000001fff437819 */ /* 0x000fe200000114e1 */
[----:B------:R-:W-:Y:S01]  /*48d0*/  VIADD R4, R59, 0xfffffff6 ;  /* 0xfffffff63b047836 */ /* 0x000fe20000000000 */
[----:B------:R-:W-:Y:S01]  /*48e0*/  IADD3 R74, P5, PT, R225, R6, RZ ;  /* 0x00000006e14a7210 */ /* 0x000fe20007fbe0ff */
[----:B------:R-:W-:Y:S01]  /*48f0*/  IMAD.X R3, R69, 0x1, R7, P0 ;  /* 0x0000000145037824 */ /* 0x000fe200000e0607 */
[----:B------:R-:W-:-:S02]  /*4900*/  SHF.R.U32.HI R5, RZ, 0x7, R65 ;  /* 0x00000007ff057819 */ /* 0x000fc40000011641 */
[----:B------:R-:W-:Y:S01]  /*4910*/  ISETP.GE.U32.AND P0, PT, R4, 0x7fffffd7, PT ;  /* 0x7fffffd70400780c */ /* 0x000fe20003f06070 */
[----:B------:R-:W-:Y:S01]  /*4920*/  IMAD.X R75, R67, 0x1, R7, P5 ;  /* 0x00000001434b7824 */ /* 0x000fe200028e0607 */
[----:B------:R-:W-:Y:S01]  /*4930*/  LOP3.LUT P5, RZ, R5, 0x1, RZ, 0xc0, !PT ;  /* 0x0000000105ff7812 */ /* 0x000fe200078ac0ff */
[----:B------:R1:W2:Y:S01]  /*4940*/  @!P3 LDG.E.U8 R112, desc[UR18][R2.64] ;  /* 0x000000120270b981 */ /* 0x0002a2000c1e1100 */
[----:B0-----:R-:W-:Y:S02]  /*4950*/  SHF.R.S32.HI R39, RZ, 0x1f, R232 ;  /* 0x0000001fff277819 */ /* 0x001fe400000114e8 */
[-C--:B------:R-:W-:Y:S01]  /*4960*/  IADD3 R4, P3, PT, R232, R6.reuse, RZ ;  /* 0x00000006e8047210 */ /* 0x080fe20007f7e0ff */
[----:B------:R-:W2:Y:S01]  /*4970*/  @P4 LDG.E.U8 R113, desc[UR18][R74.64] ;  /* 0x000000124a714981 */ /* 0x000ea2000c1e1100 */
[----:B------:R-:W-:Y:S01]  /*4980*/  SHF.R.S32.HI R38, RZ, 0x1f, R217 ;  /* 0x0000001fff267819 */ /* 0x000fe200000114d9 */
[----:B------:R-:W-:Y:S01]  /*4990*/  VIADD R8, R59, 0xfffffff5 ;  /* 0xfffffff53b087836 */ /* 0x000fe20000000000 */
[----:B------:R-:W-:Y:S01]  /*49a0*/  IADD3 R76, P4, PT, R217, R6, RZ ;  /* 0x00000006d94c7210 */ /* 0x000fe20007f9e0ff */
[----:B------:R-:W-:-:S02]  /*49b0*/  VIADD R9, R59, 0xfffffff4 ;  /* 0xfffffff43b097836 */ /* 0x000fc40000000000 */
[--C-:B------:R-:W-:Y:S01]  /*49c0*/  IMAD.X R5, R39, 0x1, R7.reuse, P3 ;  /* 0x0000000127057824 */ /* 0x100fe200018e0607 */
[----:B------:R-:W-:Y:S01]  /*49d0*/  ISETP.GE.U32.AND P3, PT, R8, 0x7fffffd6, PT ;  /* 0x7fffffd60800780c */ /* 0x000fe20003f66070 */
[----:B------:R-:W-:Y:S01]  /*49e0*/  IMAD.X R77, R38, 0x1, R7, P4 ;  /* 0x00000001264d7824 */ /* 0x000fe200020e0607 */
[----:B------:R-:W-:Y:S02]  /*49f0*/  ISETP.GE.U32.AND P4, PT, R9, 0x7fffffd5, PT ;  /* 0x7fffffd50900780c */ /* 0x000fe40003f86070 */
[----:B------:R0:W2:Y:S01]  /*4a00*/  @!P0 LDG.E.U8 R115, desc[UR18][R4.64] ;  /* 0x0000001204738981 */ /* 0x0000a2000c1e1100 */
[----:B------:R-:W-:Y:S02]  /*4a10*/  SHF.R.S32.HI R67, RZ, 0x1f, R231 ;  /* 0x0000001fff437819 */ /* 0x000fe400000114e7 */
[-C--:B------:R-:W-:Y:S01]  /*4a20*/  IADD3 R8, P0, PT, R231, R6.reuse, RZ ;  /* 0x00000006e7087210 */ /* 0x080fe20007f1e0ff */
[----:B------:R-:W2:Y:S01]  /*4a30*/  @P5 LDG.E.U8 R116, desc[UR18][R76.64] ;  /* 0x000000124c745981 */ /* 0x000ea2000c1e1100 */
[----:B------:R-:W-:Y:S01]  /*4a40*/  SHF.R.S32.HI R63, RZ, 0x1f, R230 ;  /* 0x0000001fff3f7819 */ /* 0x000fe200000114e6 */
[C---:B-1----:R-:W-:Y:S01]  /*4a50*/  VIADD R2, R59.reuse, 0xfffffff3 ;  /* 0xfffffff33b027836 */ /* 0x042fe20000000000 */
[----:B------:R-:W-:Y:S01]  /*4a60*/  IADD3 R38, P5, PT, R230, R6, RZ ;  /* 0x00000006e6267210 */ /* 0x000fe20007fbe0ff */
[----:B------:R-:W-:-:S02]  /*4a70*/  VIADD R3, R59, 0xfffffff2 ;  /* 0xfffffff23b037836 */ /* 0x000fc40000000000 */
[--C-:B------:R-:W-:Y:S01]  /*4a80*/  IMAD.X R9, R67, 0x1, R7.reuse, P0 ;  /* 0x0000000143097824 */ /* 0x100fe200000e0607 */
[----:B------:R-:W-:Y:S01]  /*4a90*/  ISETP.GE.U32.AND P0, PT, R2, 0x7fffffd4, PT ;  /* 0x7fffffd40200780c */ /* 0x000fe20003f06070 */
[----:B------:R-:W-:Y:S01]  /*4aa0*/  IMAD.X R39, R63, 0x1, R7, P5 ;  /* 0x000000013f277824 */ /* 0x000fe200028e0607 */
[----:B------:R-:W-:Y:S02]  /*4ab0*/  ISETP.GE.U32.AND P5, PT, R3, 0x7fffffd3, PT ;  /* 0x7fffffd30300780c */ /* 0x000fe40003fa6070 */
[----:B------:R1:W2:Y:S01]  /*4ac0*/  @!P3 LDG.E.U8 R122, desc[UR18][R8.64] ;  /* 0x00000012087ab981 */ /* 0x0002a2000c1e1100 */
[----:B------:R-:W-:Y:S01]  /*4ad0*/  SHF.R.S32.HI R69, RZ, 0x1f, R229 ;  /* 0x0000001fff457819 */ /* 0x000fe200000114e5 */
[----:B0-----:R-:W-:Y:S01]  /*4ae0*/  VIADD R5, R59, 0xfffffff1 ;  /* 0xfffffff13b057836 */ /* 0x001fe20000000000 */
[----:B------:R-:W-:Y:S01]  /*4af0*/  IADD3 R2, P3, PT, R229, R6, RZ ;  /* 0x00000006e5027210 */ /* 0x000fe20007f7e0ff */
[----:B------:R0:W2:Y:S01]  /*4b00*/  @!P4 LDG.E.U8 R128, desc[UR18][R38.64] ;  /* 0x000000122680c981 */ /* 0x0000a2000c1e1100 */
[----:B------:R-:W-:-:S02]  /*4b10*/  SHF.R.S32.HI R67, RZ, 0x1f, R228 ;  /* 0x0000001fff437819 */ /* 0x000fc400000114e4 */
[-C--:B------:R-:W-:Y:S01]  /*4b20*/  IADD3 R4, P4, PT, R228, R6.reuse, RZ ;  /* 0x00000006e4047210 */ /* 0x080fe20007f9e0ff */
[----:B------:R-:W-:Y:S02]  /*4b30*/  VIADD R63, R59, 0xfffffff0 ;  /* 0xfffffff03b3f7836 */ /* 0x000fe40000000000 */
[--C-:B------:R-:W-:Y:S01]  /*4b40*/  IMAD.X R3, R69, 0x1, R7.reuse, P3 ;  /* 0x0000000145037824 */ /* 0x100fe200018e0607 */
[----:B------:R-:W-:Y:S01]  /*4b50*/  ISETP.GE.U32.AND P3, PT, R5, 0x7fffffd2, PT ;  /* 0x7fffffd20500780c */ /* 0x000fe20003f66070 */
[----:B------:R-:W-:Y:S01]  /*4b60*/  IMAD.X R5, R67, 0x1, R7, P4 ;  /* 0x0000000143057824 */ /* 0x000fe200020e0607 */
[----:B------:R-:W-:Y:S02]  /*4b70*/  ISETP.GE.U32.AND P4, PT, R63, 0x7fffffd1, PT ;  /* 0x7fffffd13f00780c */ /* 0x000fe40003f86070 */
[----:B------:R0:W2:Y:S01]  /*4b80*/  @!P0 LDG.E.U8 R134, desc[UR18][R2.64] ;  /* 0x0000001202868981 */ /* 0x0000a2000c1e1100 */
[----:B------:R-:W-:Y:S02]  /*4b90*/  SHF.R.S32.HI R69, RZ, 0x1f, R227 ;  /* 0x0000001fff457819 */ /* 0x000fe400000114e3 */
[----:B-1----:R-:W-:Y:S01]  /*4ba0*/  IADD3 R8, P0, PT, R227, R6, RZ ;  /* 0x00000006e3087210 */ /* 0x002fe20007f1e0ff */
[----:B------:R1:W2:Y:S01]  /*4bb0*/  @!P5 LDG.E.U8 R140, desc[UR18][R4.64] ;  /* 0x00000012048cd981 */ /* 0x0002a2000c1e1100 */
[----:B------:R-:W-:-:S02]  /*4bc0*/  SHF.R.S32.HI R67, RZ, 0x1f, R226 ;  /* 0x0000001fff437819 */ /* 0x000fc400000114e2 */
[----:B0-----:R-:W-:Y:S02]  /*4bd0*/  SHF.R.U32.HI R39, RZ, 0xe, R65 ;  /* 0x0000000eff277819 */ /* 0x001fe40000011641 */
[----:B------:R-:W-:Y:S01]  /*4be0*/  IADD3 R38, P5, PT, R226, R6, RZ ;  /* 0x00000006e2267210 */ /* 0x000fe20007fbe0ff */
[----:B------:R-:W-:Y:S01]  /*4bf0*/  IMAD.X R9, R69, 0x1, R7, P0 ;  /* 0x0000000145097824 */ /* 0x000fe200000e0607 */
[----:B------:R-:W-:Y:S02]  /*4c00*/  SHF.R.U32.HI R63, RZ, 0xd, R65 ;  /* 0x0000000dff3f7819 */ /* 0x000fe40000011641 */
[----:B------:R-:W-:Y:S01]  /*4c10*/  LOP3.LUT P0, RZ, R39, 0x1, RZ, 0xc0, !PT ;  /* 0x0000000127ff7812 */ /* 0x000fe2000780c0ff */
[----:B------:R-:W-:Y:S01]  /*4c20*/  IMAD.X R39, R67, 0x1, R7, P5 ;  /* 0x0000000143277824 */ /* 0x000fe200028e0607 */
[----:B------:R-:W-:Y:S01]  /*4c30*/  LOP3.LUT P5, RZ, R63, 0x1, RZ, 0xc0, !PT ;  /* 0x000000013fff7812 */ /* 0x000fe200078ac0ff */
[----:B------:R0:W2:Y:S01]  /*4c40*/  @!P3 LDG.E.U8 R156, desc[UR18][R8.64] ;  /* 0x00000012089cb981 */ /* 0x0000a2000c1e1100 */
[----:B------:R-:W-:-:S02]  /*4c50*/  SHF.R.S32.HI R69, RZ, 0x1f, R224 ;  /* 0x0000001fff457819 */ /* 0x000fc400000114e0 */
[-C--:B------:R-:W-:Y:S01]  /*4c60*/  IADD3 R2, P3, PT, R224, R6.reuse, RZ ;  /* 0x00000006e0027210 */ /* 0x080fe20007f7e0ff */
[----:B------:R0:W2:Y:S01]  /*4c70*/  @!P4 LDG.E.U8 R153, desc[UR18][R38.64] ;  /* 0x000000122699c981 */ /* 0x0000a2000c1e1100 */
[----:B------:R-:W-:Y:S02]  /*4c80*/  SHF.R.S32.HI R67, RZ, 0x1f, R223 ;  /* 0x0000001fff437819 */ /* 0x000fe400000114df */
[----:B-1----:R-:W-:Y:S02]  /*4c90*/  SHF.R.U32.HI R5, RZ, 0xc, R65 ;  /* 0x0000000cff057819 */ /* 0x002fe40000011641 */
[----:B------:R-:W-:Y:S01]  /*4ca0*/  IADD3 R4, P4, PT, R223, R6, RZ ;  /* 0x00000006df047210 */ /* 0x000fe20007f9e0ff */
[----:B------:R-:W-:Y:S01]  /*4cb0*/  IMAD.X R3, R69, 0x1, R7, P3 ;  /* 0x0000000145037824 */ /* 0x000fe200018e0607 */
[----:B------:R-:W-:Y:S02]  /*4cc0*/  SHF.R.U32.HI R63, RZ, 0xb, R65 ;  /* 0x0000000bff3f7819 */ /* 0x000fe40000011641 */
[----:B------:R-:W-:Y:S01]  /*4cd0*/  LOP3.LUT P3, RZ, R5, 0x1, RZ, 0xc0, !PT ;  /* 0x0000000105ff7812 */ /* 0x000fe2000786c0ff */
[----:B------:R-:W-:Y:S01]  /*4ce0*/  IMAD.X R5, R67, 0x1, R7, P4 ;  /* 0x0000000143057824 */ /* 0x000fe200020e0607 */
[----:B------:R-:W-:Y:S01]  /*4cf0*/  LOP3.LUT P4, RZ, R63, 0x1, RZ, 0xc0, !PT ;  /* 0x000000013fff7812 */ /* 0x000fe2000788c0ff */
[----:B------:R-:W2:Y:S01]  /*4d00*/  @P0 LDG.E.U8 R120, desc[UR18][R2.64] ;  /* 0x0000001202780981 */ /* 0x000ea2000c1e1100 */
[----:B------:R-:W-:-:S02]  /*4d10*/  SHF.R.S32.HI R69, RZ, 0x1f, R222 ;  /* 0x0000001fff457819 */ /* 0x000fc400000114de */
[-C--:B0-----:R-:W-:Y:S01]  /*4d20*/  IADD3 R8, P0, PT, R222, R6.reuse, RZ ;  /* 0x00000006de087210 */ /* 0x081fe20007f1e0ff */
[----:B------:R0:W2:Y:S01]  /*4d30*/  @P5 LDG.E.U8 R124, desc[UR18][R4.64] ;  /* 0x00000012047c5981 */ /* 0x0000a2000c1e1100 */
[----:B------:R-:W-:Y:S02]  /*4d40*/  SHF.R.S32.HI R67, RZ, 0x1f, R221 ;  /* 0x0000001fff437819 */ /* 0x000fe400000114dd */
[----:B------:R-:W-:Y:S02]  /*4d50*/  SHF.R.U32.HI R39, RZ, 0xa, R65 ;  /* 0x0000000aff277819 */ /* 0x000fe40000011641 */
[----:B------:R-:W-:Y:S01]  /*4d60*/  IADD3 R38, P5, PT, R221, R6, RZ ;  /* 0x00000006dd267210 */ /* 0x000fe20007fbe0ff */
[----:B------:R-:W-:Y:S01]  /*4d70*/  IMAD.X R9, R69, 0x1, R7, P0 ;  /* 0x0000000145097824 */ /* 0x000fe200000e0607 */
[----:B------:R-:W-:Y:S02]  /*4d80*/  SHF.R.U32.HI R63, RZ, 0x9, R65 ;  /* 0x00000009ff3f7819 */ /* 0x000fe40000011641 */
[----:B------:R-:W-:Y:S01]  /*4d90*/  LOP3.LUT P0, RZ, R39, 0x1, RZ, 0xc0, !PT ;  /* 0x0000000127ff7812 */ /* 0x000fe2000780c0ff */
[----:B------:R-:W-:Y:S01]  /*4da0*/  IMAD.X R39, R67, 0x1, R7, P5 ;  /* 0x0000000143277824 */ /* 0x000fe200028e0607 */
[----:B------:R-:W-:Y:S01]  /*4db0*/  LOP3.LUT P5, RZ, R63, 0x1, RZ, 0xc0, !PT ;  /* 0x000000013fff7812 */ /* 0x000fe200078ac0ff */
[----:B------:R1:W2:Y:S01]  /*4dc0*/  @P3 LDG.E.U8 R130, desc[UR18][R8.64] ;  /* 0x0000001208823981 */ /* 0x0002a2000c1e1100 */
[----:B------:R-:W-:-:S02]  /*4dd0*/  SHF.R.S32.HI R69, RZ, 0x1f, R220 ;  /* 0x0000001fff457819 */ /* 0x000fc400000114dc */
[-C--:B0-----:R-:W-:Y:S01]  /*4de0*/  IADD3 R4, P3, PT, R220, R6.reuse, RZ ;  /* 0x00000006dc047210 */ /* 0x081fe20007f7e0ff */
[----:B------:R0:W2:Y:S01]  /*4df0*/  @P4 LDG.E.U8 R136, desc[UR18][R38.64] ;  /* 0x0000001226884981 */ /* 0x0000a2000c1e1100 */
[----:B------:R-:W-:Y:S02]  /*4e00*/  SHF.R.S32.HI R67, RZ, 0x1f, R219 ;  /* 0x0000001fff437819 */ /* 0x000fe400000114db */
[----:B------:R-:W-:Y:S02]  /*4e10*/  SHF.R.U32.HI R3, RZ, 0x8, R65 ;  /* 0x00000008ff037819 */ /* 0x000fe40000011641 */
[----:B------:R-:W-:Y:S01]  /*4e20*/  IADD3 R2, P4, PT, R219, R6, RZ ;  /* 0x00000006db027210 */ /* 0x000fe20007f9e0ff */
[----:B------:R-:W-:Y:S01]  /*4e30*/  IMAD.X R5, R69, 0x1, R7, P3 ;  /* 0x0000000145057824 */ /* 0x000fe200018e0607 */
[----:B------:R-:W-:-:S03]  /*4e40*/  LOP3.LUT P3, RZ, R3, 0x1, RZ, 0xc0, !PT ;  /* 0x0000000103ff7812 */ /* 0x000fc6000786c0ff */
[----:B------:R-:W-:Y:S01]  /*4e50*/  IMAD.X R3, R67, 0x1, R7, P4 ;  /* 0x0000000143037824 */ /* 0x000fe200020e0607 */
[----:B------:R-:W-:Y:S01]  /*4e60*/  SHF.R.U32.HI R63, RZ, 0x6, R65 ;  /* 0x00000006ff3f7819 */ /* 0x000fe20000011641 */
[----:B------:R-:W2:Y:S01]  /*4e70*/  @P0 LDG.E.U8 R142, desc[UR18][R4.64] ;  /* 0x00000012048e0981 */ /* 0x000ea2000c1e1100 */
[----:B-1----:R-:W-:-:S03]  /*4e80*/  SHF.R.S32.HI R8, RZ, 0x1f, R218 ;  /* 0x0000001fff087819 */ /* 0x002fc600000114da */
[----:B------:R1:W2:Y:S01]  /*4e90*/  @P5 LDG.E.U8 R155, desc[UR18][R2.64] ;  /* 0x00000012029b5981 */ /* 0x0002a2000c1e1100 */
[----:B------:R-:W-:Y:S02]  /*4ea0*/  LOP3.LUT P4, RZ, R63, 0x1, RZ, 0xc0, !PT ;  /* 0x000000013fff7812 */ /* 0x000fe4000788c0ff */
[----:B0-----:R-:W-:Y:S02]  /*4eb0*/  SHF.R.S32.HI R38, RZ, 0x1f, R216 ;  /* 0x0000001fff267819 */ /* 0x001fe400000114d8 */
[----:B-1----:R-:W-:-:S05]  /*4ec0*/  IADD3 R2, P5, PT, R218, R6, RZ ;  /* 0x00000006da027210 */ /* 0x002fca0007fbe0ff */
[----:B------:R-:W-:Y:S01]  /*4ed0*/  IMAD.X R3, R8, 0x1, R7, P5 ;  /* 0x0000000108037824 */ /* 0x000fe200028e0607 */
[----:B------:R-:W-:Y:S02]  /*4ee0*/  IADD3 R4, P5, PT, R216, R6, RZ ;  /* 0x00000006d8047210 */ /* 0x000fe40007fbe0ff */
[----:B------:R-:W-:Y:S02]  /*4ef0*/  SHF.R.U32.HI R8, RZ, 0x5, R65 ;  /* 0x00000005ff087819 */ /* 0x000fe40000011641 */
[----:B------:R-:W-:Y:S01]  /*4f00*/  PRMT R168, RZ, 0x7610, R168 ;  /* 0x00007610ffa87816 */ /* 0x000fe200000000a8 */
[----:B------:R-:W-:Y:S02]  /*4f10*/  IMAD.X R5, R38, 0x1, R7, P5 ;  /* 0x0000000126057824 */ /* 0x000fe400028e0607 */
[----:B------:R-:W-:Y:S01]  /*4f20*/  IMAD R215, R118, 0x1a, RZ ;  /* 0x0000001a76d77824 */ /* 0x000fe200078e02ff */
[----:B------:R-:W-:Y:S02]  /*4f30*/  LOP3.LUT P5, RZ, R8, 0x1, RZ, 0xc0, !PT ;  /* 0x0000000108ff7812 */ /* 0x000fe400078ac0ff */
[----:B------:R0:W2:Y:S01]  /*4f40*/  @P4 LDG.E.U8 R168, desc[UR18][R4.64] ;  /* 0x0000001204a84981 */ /* 0x0000a2000c1e1100 */
[----:B------:R-:W-:-:S02]  /*4f50*/  LOP3.LUT R9, R57, 0x1f, RZ, 0xc0, !PT ;  /* 0x0000001f39097812 */ /* 0x000fc400078ec0ff */
[----:B------:R-:W-:Y:S01]  /*4f60*/  SHF.R.S32.HI R38, RZ, 0x1f, R215 ;  /* 0x0000001fff267819 */ /* 0x000fe200000114d7 */
[----:B------:R-:W-:Y:S01]  /*4f70*/  VIADD R169, R59, 0x1f ;  /* 0x0000001f3ba97836 */ /* 0x000fe20000000000 */
[----:B------:R-:W-:Y:S01]  /*4f80*/  PRMT R152, RZ, 0x7610, R152 ;  /* 0x00007610ff987816 */ /* 0x000fe20000000098 */
[----:B------:R-:W-:Y:S01]  /*4f90*/  IMAD R214, R118, 0x1b, RZ ;  /* 0x0000001b76d67824 */ /* 0x000fe200078e02ff */
[----:B0-----:R-:W-:Y:S02]  /*4fa0*/  IADD3 R4, P4, PT, R215, R6, RZ ;  /* 0x00000006d7047210 */ /* 0x001fe40007f9e0ff */
[----:B------:R-:W-:Y:S02]  /*4fb0*/  SHF.R.U32.HI R8, RZ, 0x4, R65 ;  /* 0x00000004ff087819 */ /* 0x000fe40000011641 */
[----:B------:R-:W-:Y:S01]  /*4fc0*/  PRMT R166, RZ, 0x7610, R166 ;  /* 0x00007610ffa67816 */ /* 0x000fe200000000a6 */
[----:B------:R-:W-:Y:S01]  /*4fd0*/  IMAD.X R5, R38, 0x1, R7, P4 ;  /* 0x0000000126057824 */ /* 0x000fe200020e0607 */
[----:B------:R-:W-:Y:S01]  /*4fe0*/  ISETP.GT.AND P0, PT, R169, 0x1f, PT ;  /* 0x0000001fa900780c */ /* 0x000fe20003f04270 */
[----:B------:R-:W-:Y:S01]  /*4ff0*/  IMAD R200, R9, R119, RZ ;  /* 0x0000007709c87224 */ /* 0x000fe200078e02ff */
[----:B------:R0:W2:Y:S01]  /*5000*/  @P3 LDG.E.U8 R152, desc[UR18][R2.64] ;  /* 0x0000001202983981 */ /* 0x0000a2000c1e1100 */
[----:B------:R-:W-:Y:S01]  /*5010*/  LOP3.LUT P3, RZ, R8, 0x1, RZ, 0xc0, !PT ;  /* 0x0000000108ff7812 */ /* 0x000fe2000786c0ff */
[----:B------:R-:W-:Y:S01]  /*5020*/  IMAD R53, R53, UR7, RZ ;  /* 0x0000000735357c24 */ /* 0x000fe2000f8e02ff */
[----:B------:R-:W-:Y:S01]  /*5030*/  SHF.R.S32.HI R8, RZ, 0x1f, R214 ;  /* 0x0000001fff087819 */ /* 0x000fe200000114d6 */
[----:B------:R1:W2:Y:S01]  /*5040*/  @P5 LDG.E.U8 R166, desc[UR18][R4.64] ;  /* 0x0000001204a65981 */ /* 0x0002a2000c1e1100 */
[----:B------:R-:W-:-:S02]  /*5050*/  ISETP.LT.AND P0, PT, R9, R59, P0 ;  /* 0x0000003b0900720c */ /* 0x000fc40000701270 */
[----:B------:R-:W-:Y:S02]  /*5060*/  IADD3 R201, P5, PT, R200, UR22, RZ ;  /* 0x00000016c8c97c10 */ /* 0x000fe4000ffbe0ff */
[----:B0-----:R-:W-:Y:S02]  /*5070*/  SHF.R.U32.HI R3, RZ, 0x3, R65 ;  /* 0x00000003ff037819 */ /* 0x001fe40000011641 */
[----:B------:R-:W-:Y:S02]  /*5080*/  IADD3 R2, P6, PT, R214, R6, RZ ;  /* 0x00000006d6027210 */ /* 0x000fe40007fde0ff */
[----:B------:R-:W-:Y:S01]  /*5090*/  LOP3.LUT P4, RZ, R3, 0x1, RZ, 0xc0, !PT ;  /* 0x0000000103ff7812 */ /* 0x000fe2000788c0ff */
[----:B------:R-:W-:Y:S01]  /*50a0*/  IMAD R52, R52, UR7, RZ ;  /* 0x0000000734347c24 */ /* 0x000fe2000f8e02ff */
[----:B------:R-:W-:Y:S01]  /*50b0*/  LEA.HI.X.SX32 R200, R200, UR23, 0x1, P5 ;  /* 0x00000017c8c87c11 */ /* 0x000fe2000a8f0eff */
[----:B------:R-:W-:Y:S01]  /*50c0*/  IMAD.X R3, R8, 0x1, R7, P6 ;  /* 0x0000000108037824 */ /* 0x000fe200030e0607 */
[----:B------:R-:W-:Y:S01]  /*50d0*/  IADD3 R107, P6, PT, R53, R201, RZ ;  /* 0x000000c9356b7210 */ /* 0x000fe20007fde0ff */
[----:B------:R-:W-:-:S03]  /*50e0*/  IMAD R55, R55, UR7, RZ ;  /* 0x0000000737377c24 */ /* 0x000fc6000f8e02ff */
[-C--:B------:R-:W-:Y:S02]  /*50f0*/  LEA.HI.X.SX32 R108, R53, R200.reuse, 0x1, P6 ;  /* 0x000000c8356c7211 */ /* 0x080fe400030f0eff */
[CC--:B------:R-:W-:Y:S01]  /*5100*/  IADD3 R105, P6, PT, R52.reuse, R201.reuse, RZ ;  /* 0x000000c934697210 */ /* 0x0c0fe20007fde0ff */
[----:B-1----:R-:W-:Y:S01]  /*5110*/  @P0 IMAD.MOV.U32 R4, RZ, RZ, R107 ;  /* 0x000000ffff040224 */ /* 0x002fe200078e006b */
[----:B------:R-:W-:Y:S01]  /*5120*/  PRMT R148, RZ, 0x7610, R148 ;  /* 0x00007610ff947816 */ /* 0x000fe20000000094 */
[----:B------:R-:W-:Y:S01]  /*5130*/  @P0 IMAD.MOV.U32 R5, RZ, RZ, R108 ;  /* 0x000000ffff050224 */ /* 0x000fe200078e006c */
[----:B------:R-:W-:Y:S01]  /*5140*/  LEA.HI.X.SX32 R103, R52, R200, 0x1, P6 ;  /* 0x000000c834677211 */ /* 0x000fe200030f0eff */
[----:B------:R-:W-:Y:S01]  /*5150*/  IMAD R51, R51, UR7, RZ ;  /* 0x0000000733337c24 */ /* 0x000fe2000f8e02ff */
[----:B------:R-:W-:Y:S02]  /*5160*/  IADD3 R104, P6, PT, R55, R201, RZ ;  /* 0x000000c937687210 */ /* 0x000fe40007fde0ff */
[----:B------:R0:W2:Y:S01]  /*5170*/  @P0 LDG.E.U8 R148, desc[UR18][R4.64] ;  /* 0x0000001204940981 */ /* 0x0000a2000c1e1100 */
[----:B------:R-:W-:-:S02]  /*5180*/  PRMT R147, RZ, 0x7610, R147 ;  /* 0x00007610ff937816 */ /* 0x000fc40000000093 */
[-C--:B------:R-:W-:Y:S01]  /*5190*/  LEA.HI.X.SX32 R101, R55, R200.reuse, 0x1, P6 ;  /* 0x000000c837657211 */ /* 0x080fe200030f0eff */
[----:B------:R-:W-:Y:S01]  /*51a0*/  IMAD R50, R50, UR7, RZ ;  /* 0x0000000732327c24 */ /* 0x000fe2000f8e02ff */
[CC--:B------:R-:W-:Y:S01]  /*51b0*/  IADD3 R102, P6, PT, R51.reuse, R201.reuse, RZ ;  /* 0x000000c933667210 */ /* 0x0c0fe20007fde0ff */
[----:B0-----:R-:W-:Y:S02]  /*51c0*/  @P0 IMAD.MOV.U32 R4, RZ, RZ, R105 ;  /* 0x000000ffff040224 */ /* 0x001fe400078e0069 */
[----:B------:R-:W-:Y:S01]  /*51d0*/  @P0 IMAD.MOV.U32 R5, RZ, RZ, R103 ;  /* 0x000000ffff050224 */ /* 0x000fe200078e0067 */
[----:B------:R-:W-:Y:S02]  /*51e0*/  PRMT R146, RZ, 0x7610, R146 ;  /* 0x00007610ff927816 */ /* 0x000fe40000000092 */
[----:B------:R-:W-:Y:S02]  /*51f0*/  LEA.HI.X.SX32 R100, R51, R200, 0x1, P6 ;  /* 0x000000c833647211 */ /* 0x000fe400030f0eff */
[----:B------:R0:W2:Y:S01]  /*5200*/  @P0 LDG.E.U8 R147, desc[UR18][R4.64] ;  /* 0x0000001204930981 */ /* 0x0000a2000c1e1100 */
[----:B------:R-:W-:Y:S01]  /*5210*/  IADD3 R99, P6, PT, R50, R201, RZ ;  /* 0x000000c932637210 */ /* 0x000fe20007fde0ff */
[----:B------:R-:W-:Y:S01]  /*5220*/  IMAD R49, R49, UR7, RZ ;  /* 0x0000000731317c24 */ /* 0x000fe2000f8e02ff */
[----:B------:R-:W-:Y:S01]  /*5230*/  PRMT R145, RZ, 0x7610, R145 ;  /* 0x00007610ff917816 */ /* 0x000fe20000000091 */
[----:B0-----:R-:W-:-:S02]  /*5240*/  @P0 IMAD.MOV.U32 R4, RZ, RZ, R104 ;  /* 0x000000ffff040224 */ /* 0x001fc400078e0068 */
[----:B------:R-:W-:Y:S01]  /*5250*/  @P0 IMAD.MOV.U32 R5, RZ, RZ, R101 ;  /* 0x000000ffff050224 */ /* 0x000fe200078e0065 */
[----:B------:R-:W-:-:S04]  /*5260*/  LEA.HI.X.SX32 R97, R50, R200, 0x1, P6 ;  /* 0x000000c832617211 */ /* 0x000fc800030f0eff */
[----:B------:R0:W2:Y:S01]  /*5270*/  @P0 LDG.E.U8 R146, desc[UR18][R4.64] ;  /* 0x0000001204920981 */ /* 0x0000a2000c1e1100 */
[C---:B------:R-:W-:Y:S01]  /*5280*/  IADD3 R98, P6, PT, R49.reuse, R201, RZ ;  /* 0x000000c931627210 */ /* 0x040fe20007fde0ff */
[----:B------:R-:W-:Y:S01]  /*5290*/  IMAD R48, R48, UR7, RZ ;  /* 0x0000000730307c24 */ /* 0x000fe2000f8e02ff */
[----:B------:R-:W-:Y:S01]  /*52a0*/  PRMT R157, RZ, 0x7610, R157 ;  /* 0x00007610ff9d7816 */ /* 0x000fe2000000009d */
[----:B0-----:R-:W-:Y:S02]  /*52b0*/  @P0 IMAD.MOV.U32 R4, RZ, RZ, R102 ;  /* 0x000000ffff040224 */ /* 0x001fe400078e0066 */
        /* <DEDUP_REMOVED lines=38> */
[CC--:B------:R-:W-:Y:S01]  /*5520*/  IADD3 R86, P6, PT, R43.reuse, R201.reuse, RZ ;  /* 0x000000c92b567210 */ /* 0x0c0fe20007fde0ff */
[----:B------:R-:W-:Y:S01]  /*5530*/  IMAD R42, R42, UR7, RZ ;  /* 0x000000072a2a7c24 */ /* 0x000fe2000f8e02ff */
[----:B------:R-:W-:Y:S02]  /*5540*/  PRMT R165, RZ, 0x7610, R165 ;  /* 0x00007610ffa57816 */ /* 0x000fe400000000a5 */
[----:B------:R-:W-:Y:S01]  /*5550*/  PRMT R133, RZ, 0x7610, R133 ;  /* 0x00007610ff857816 */ /* 0x000fe20000000085 */
[----:B0-----:R-:W-:Y:S02]  /*5560*/  @P0 IMAD.MOV.U32 R4, RZ, RZ, R90 ;  /* 0x000000ffff040224 */ /* 0x001fe400078e005a */
[----:B------:R-:W-:Y:S01]  /*5570*/  @P0 IMAD.MOV.U32 R5, RZ, RZ, R88 ;  /* 0x000000ffff050224 */ /* 0x000fe200078e0058 */
[----:B------:R-:W-:Y:S01]  /*5580*/  LEA.HI.X.SX32 R83, R43, R200, 0x1, P6 ;  /* 0x000000c82b537211 */ /* 0x000fe200030f0eff */
[----:B------:R-:W2:Y:S04]  /*5590*/  @P3 LDG.E.U8 R165, desc[UR18][R2.64] ;  /* 0x0000001202a53981 */ /* 0x000ea8000c1e1100 */
[----:B------:R0:W2:Y:S01]  /*55a0*/  @P0 LDG.E.U8 R135, desc[UR18][R4.64] ;  /* 0x0000001204870981 */ /* 0x0000a2000c1e1100 */
[----:B------:R-:W-:Y:S01]  /*55b0*/  IADD3 R84, P6, PT, R42, R201, RZ ;  /* 0x000000c92a547210 */ /* 0x000fe20007fde0ff */
[----:B------:R-:W-:Y:S01]  /*55c0*/  IMAD R41, R41, UR7, RZ ;  /* 0x0000000729297c24 */ /* 0x000fe2000f8e02ff */
[----:B------:R-:W-:Y:S01]  /*55d0*/  PRMT R131, RZ, 0x7610, R131 ;  /* 0x00007610ff837816 */ /* 0x000fe20000000083 */
[----:B0-----:R-:W-:-:S02]  /*55e0*/  @P0 IMAD.MOV.U32 R4, RZ, RZ, R87 ;  /* 0x000000ffff040224 */ /* 0x001fc400078e0057 */
[----:B------:R-:W-:Y:S01]  /*55f0*/  @P0 IMAD.MOV.U32 R5, RZ, RZ, R85 ;  /* 0x000000ffff050224 */ /* 0x000fe200078e0055 */
[----:B------:R-:W-:Y:S01]  /*5600*/  LEA.HI.X.SX32 R82, R42, R200, 0x1, P6 ;  /* 0x000000c82a527211 */ /* 0x000fe200030f0eff */
[----:B------:R-:W-:-:S03]  /*5610*/  IMAD R213, R118, 0x1c, RZ ;  /* 0x0000001c76d57824 */ /* 0x000fc600078e02ff */
[----:B------:R0:W3:Y:S01]  /*5620*/  @P0 LDG.E.U8 R133, desc[UR18][R4.64] ;  /* 0x0000001204850981 */ /* 0x0000e2000c1e1100 */
[----:B------:R-:W-:Y:S01]  /*5630*/  IADD3 R81, P6, PT, R41, R201, RZ ;  /* 0x000000c929517210 */ /* 0x000fe20007fde0ff */
[----:B------:R-:W-:Y:S01]  /*5640*/  IMAD R40, R40, UR7, RZ ;  /* 0x0000000728287c24 */ /* 0x000fe2000f8e02ff */
[----:B------:R-:W-:Y:S01]  /*5650*/  PRMT R129, RZ, 0x7610, R129 ;  /* 0x00007610ff817816 */ /* 0x000fe20000000081 */
[----:B0-----:R-:W-:Y:S02]  /*5660*/  @P0 IMAD.MOV.U32 R4, RZ, RZ, R86 ;  /* 0x000000ffff040224 */ /* 0x001fe400078e0056 */
[----:B------:R-:W-:Y:S01]  /*5670*/  @P0 IMAD.MOV.U32 R5, RZ, RZ, R83 ;  /* 0x000000ffff050224 */ /* 0x000fe200078e0053 */
[----:B------:R-:W-:Y:S02]  /*5680*/  SHF.R.S32.HI R252, RZ, 0x1f, R213 ;  /* 0x0000001ffffc7819 */ /* 0x000fe400000114d5 */
[----:B------:R-:W-:Y:S02]  /*5690*/  IADD3 R2, P5, PT, R213, R6, RZ ;  /* 0x00000006d5027210 */ /* 0x000fe40007fbe0ff */
[----:B------:R0:W3:Y:S01]  /*56a0*/  @P0 LDG.E.U8 R131, desc[UR18][R4.64] ;  /* 0x0000001204830981 */ /* 0x0000e2000c1e1100 */
[----:B------:R-:W-:-:S02]  /*56b0*/  LEA.HI.X.SX32 R79, R41, R200, 0x1, P6 ;  /* 0x000000c8294f7211 */ /* 0x000fc400030f0eff */
[----:B------:R-:W-:Y:S01]  /*56c0*/  IADD3 R80, P6, PT, R40, R201, RZ ;  /* 0x000000c928507210 */ /* 0x000fe20007fde0ff */
[----:B------:R-:W-:Y:S01]  /*56d0*/  IMAD.X R3, R252, 0x1, R7, P5 ;  /* 0x00000001fc037824 */ /* 0x000fe200028e0607 */
[----:B------:R-:W-:Y:S01]  /*56e0*/  PRMT R164, RZ, 0x7610, R164 ;  /* 0x00007610ffa47816 */ /* 0x000fe200000000a4 */
[----:B0-----:R-:W-:Y:S02]  /*56f0*/  @P0 IMAD.MOV.U32 R4, RZ, RZ, R84 ;  /* 0x000000ffff040224 */ /* 0x001fe400078e0054 */
[----:B------:R-:W-:Y:S01]  /*5700*/  @P0 IMAD.MOV.U32 R5, RZ, RZ, R82 ;  /* 0x000000ffff050224 */ /* 0x000fe200078e0052 */
[----:B------:R-:W-:Y:S02]  /*5710*/  PRMT R127, RZ, 0x7610, R127 ;  /* 0x00007610ff7f7816 */ /* 0x000fe4000000007f */
[----:B------:R-:W3:Y:S01]  /*5720*/  @P4 LDG.E.U8 R164, desc[UR18][R2.64] ;  /* 0x0000001202a44981 */ /* 0x000ee2000c1e1100 */
[----:B------:R-:W-:-:S03]  /*5730*/  LEA.HI.X.SX32 R77, R40, R200, 0x1, P6 ;  /* 0x000000c8284d7211 */ /* 0x000fc600030f0eff */
[----:B------:R0:W3:Y:S01]  /*5740*/  @P0 LDG.E.U8 R129, desc[UR18][R4.64] ;  /* 0x0000001204810981 */ /* 0x0000e2000c1e1100 */
[----:B------:R-:W-:Y:S02]  /*5750*/  SHF.R.U32.HI R8, RZ, 0x2, R65 ;  /* 0x00000002ff087819 */ /* 0x000fe40000011641 */
[----:B------:R-:W-:Y:S01]  /*5760*/  PRMT R125, RZ, 0x7610, R125 ;  /* 0x00007610ff7d7816 */ /* 0x000fe2000000007d */
[----:B0-----:R-:W-:Y:S02]  /*5770*/  @P0 IMAD.MOV.U32 R4, RZ, RZ, R81 ;  /* 0x000000ffff040224 */ /* 0x001fe400078e0051 */
[----:B------:R-:W-:Y:S02]  /*5780*/  @P0 IMAD.MOV.U32 R5, RZ, RZ, R79 ;  /* 0x000000ffff050224 */ /* 0x000fe400078e004f */
[----:B------:R-:W-:-:S03]  /*5790*/  IMAD R212, R118, 0x1d, RZ ;  /* 0x0000001d76d47824 */ /* 0x000fc600078e02ff */
[----:B------:R0:W3:Y:S01]  /*57a0*/  @P0 LDG.E.U8 R127, desc[UR18][R4.64] ;  /* 0x00000012047f0981 */ /* 0x0000e2000c1e1100 */
[----:B------:R-:W-:Y:S02]  /*57b0*/  LOP3.LUT P3, RZ, R8, 0x1, RZ, 0xc0, !PT ;  /* 0x0000000108ff7812 */ /* 0x000fe4000786c0ff */
[----:B------:R-:W-:Y:S01]  /*57c0*/  SHF.R.S32.HI R251, RZ, 0x1f, R212 ;  /* 0x0000001ffffb7819 */ /* 0x000fe200000114d4 */
[----:B0-----:R-:W-:Y:S02]  /*57d0*/  @P0 IMAD.MOV.U32 R4, RZ, RZ, R80 ;  /* 0x000000ffff040224 */ /* 0x001fe400078e0050 */
[----:B------:R-:W-:-:S05]  /*57e0*/  @P0 IMAD.MOV.U32 R5, RZ, RZ, R77 ;  /* 0x000000ffff050224 */ /* 0x000fca00078e004d */
[----:B------:R0:W3:Y:S01]  /*57f0*/  @P0 LDG.E.U8 R125, desc[UR18][R4.64] ;  /* 0x00000012047d0981 */ /* 0x0000e2000c1e1100 */
[----:B------:R-:W-:Y:S02]  /*5800*/  PRMT R161, RZ, 0x7610, R161 ;  /* 0x00007610ffa17816 */ /* 0x000fe400000000a1 */
[----:B0-----:R-:W-:-:S05]  /*5810*/  IADD3 R4, P4, PT, R212, R6, RZ ;  /* 0x00000006d4047210 */ /* 0x001fca0007f9e0ff */
[----:B------:R-:W-:Y:S01]  /*5820*/  IMAD.X R5, R251, 0x1, R7, P4 ;  /* 0x00000001fb057824 */ /* 0x000fe200020e0607 */
[----:B------:R-:W-:Y:S01]  /*5830*/  SHF.R.U32.HI R65, RZ, 0x1, R65 ;  /* 0x00000001ff417819 */ /* 0x000fe20000011641 */
[----:B------:R-:W-:-:S03]  /*5840*/  IMAD R210, R118, 0x1e, RZ ;  /* 0x0000001e76d27824 */ /* 0x000fc600078e02ff */
[----:B------:R0:W4:Y:S01]  /*5850*/  @P3 LDG.E.U8 R161, desc[UR18][R4.64] ;  /* 0x0000001204a13981 */ /* 0x000122000c1e1100 */
[----:B------:R-:W-:Y:S02]  /*5860*/  LOP3.LUT P5, RZ, R65, 0x1, RZ, 0xc0, !PT ;  /* 0x0000000141ff7812 */ /* 0x000fe400078ac0ff */
[----:B------:R-:W-:Y:S02]  /*5870*/  SHF.R.S32.HI R250, RZ, 0x1f, R210 ;  /* 0x0000001ffffa7819 */ /* 0x000fe400000114d2 */
[----:B------:R-:W-:Y:S02]  /*5880*/  IADD3 R2, P4, PT, R210, R6, RZ ;  /* 0x00000006d2027210 */ /* 0x000fe40007f9e0ff */
[----:B------:R-:W-:-:S03]  /*5890*/  PRMT R159, RZ, 0x7610, R159 ;  /* 0x00007610ff9f7816 */ /* 0x000fc6000000009f */
[----:B------:R-:W-:-:S05]  /*58a0*/  IMAD.X R3, R250, 0x1, R7, P4 ;  /* 0x00000001fa037824 */ /* 0x000fca00020e0607 */
[----:B------:R1:W4:Y:S01]  /*58b0*/  @P5 LDG.E.U8 R159, desc[UR18][R2.64] ;  /* 0x00000012029f5981 */ /* 0x000322000c1e1100 */
[----:B------:R-:W-:Y:S01]  /*58c0*/  IMAD R209, R118, 0x1f, RZ ;  /* 0x0000001f76d17824 */ /* 0x000fe200078e02ff */
[----:B------:R-:W-:-:S04]  /*58d0*/  PRMT R150, RZ, 0x7610, R150 ;  /* 0x00007610ff967816 */ /* 0x000fc80000000096 */
[----:B------:R-:W-:Y:S02]  /*58e0*/  SHF.R.S32.HI R249, RZ, 0x1f, R209 ;  /* 0x0000001ffff97819 */ /* 0x000fe400000114d1 */
[----:B------:R-:W-:-:S05]  /*58f0*/  IADD3 R6, P4, PT, R209, R6, RZ ;  /* 0x00000006d1067210 */ /* 0x000fca0007f9e0ff */
[----:B------:R-:W-:-:S05]  /*5900*/  IMAD.X R7, R249, 0x1, R7, P4 ;  /* 0x00000001f9077824 */ /* 0x000fca00020e0607 */
[----:B------:R-:W4:Y:S01]  /*5910*/  @!P2 LDG.E.U8 R150, desc[UR18][R6.64] ;  /* 0x000000120696a981 */ /* 0x000f22000c1e1100 */
[----:B------:R-:W-:Y:S02]  /*5920*/  IMAD R37, R37, UR7, RZ ;  /* 0x0000000725257c24 */ /* 0x000fe4000f8e02ff */
[----:B------:R-:W-:Y:S02]  /*5930*/  IMAD R36, R36, UR7, RZ ;  /* 0x0000000724247c24 */ /* 0x000fe4000f8e02ff */
[----:B------:R-:W-:Y:S02]  /*5940*/  IMAD R35, R35, UR7, RZ ;  /* 0x0000000723237c24 */ /* 0x000fe4000f8e02ff */
[----:B------:R-:W-:Y:S02]  /*5950*/  IMAD R48, R34, UR7, RZ ;  /* 0x0000000722307c24 */ /* 0x000fe4000f8e02ff */
[----:B------:R-:W-:Y:S01]  /*5960*/  IMAD R11, R11, UR7, RZ ;  /* 0x000000070b0b7c24 */ /* 0x000fe2000f8e02ff */
[-C--:B------:R-:W-:Y:S01]  /*5970*/  IADD3 R78, P6, PT, R37, R201.reuse, RZ ;  /* 0x000000c9254e7210 */ /* 0x080fe20007fde0ff */
[----:B------:R-:W-:Y:S01]  /*5980*/  IMAD R33, R33, UR7, RZ ;  /* 0x0000000721217c24 */ /* 0x000fe2000f8e02ff */
[-C--:B------:R-:W-:Y:S01]  /*5990*/  IADD3 R53, P5, PT, R36, R201.reuse, RZ ;  /* 0x000000c924357210 */ /* 0x080fe20007fbe0ff */
[----:B------:R-:W-:Y:S01]  /*59a0*/  IMAD R42, R32, UR7, RZ ;  /* 0x00000007202a7c24 */ /* 0x000fe2000f8e02ff */
[-C--:B------:R-:W-:Y:S01]  /*59b0*/  IADD3 R51, P3, PT, R35, R201.reuse, RZ ;  /* 0x000000c923337210 */ /* 0x080fe20007f7e0ff */
[----:B------:R-:W-:Y:S01]  /*59c0*/  IMAD R31, R31, UR7, RZ ;  /* 0x000000071f1f7c24 */ /* 0x000fe2000f8e02ff */
[-C--:B------:R-:W-:Y:S01]  /*59d0*/  IADD3 R49, P4, PT, R48, R201.reuse, RZ ;  /* 0x000000c930317210 */ /* 0x080fe20007f9e0ff */
[----:B------:R-:W-:Y:S01]  /*59e0*/  IMAD R30, R30, UR7, RZ ;  /* 0x000000071e1e7c24 */ /* 0x000fe2000f8e02ff */
[----:B------:R-:W-:Y:S01]  /*59f0*/  IADD3 R47, P2, PT, R11, R201, RZ ;  /* 0x000000c90b2f7210 */ /* 0x000fe20007f5e0ff */
[----:B------:R-:W-:Y:S01]  /*5a00*/  IMAD R13, R13, UR7, RZ ;  /* 0x000000070d0d7c24 */ /* 0x000fe2000f8e02ff */
[-C--:B------:R-:W-:Y:S01]  /*5a10*/  LEA.HI.X.SX32 R76, R37, R200.reuse, 0x1, P6 ;  /* 0x000000c8254c7211 */ /* 0x080fe200030f0eff */
[----:B------:R-:W-:Y:S01]  /*5a20*/  IMAD R32, R28, UR7, RZ ;  /* 0x000000071c207c24 */ /* 0x000fe2000f8e02ff */
[-C--:B------:R-:W-:Y:S01]  /*5a30*/  LEA.HI.X.SX32 R52, R36, R200.reuse, 0x1, P5 ;  /* 0x000000c824347211 */ /* 0x080fe200028f0eff */
[----:B------:R-:W-:Y:S01]  /*5a40*/  IMAD R28, R27, UR7, RZ ;  /* 0x000000071b1c7c24 */ /* 0x000fe2000f8e02ff */
[-C--:B------:R-:W-:Y:S01]  /*5a50*/  LEA.HI.X.SX32 R50, R35, R200.reuse, 0x1, P3 ;  /* 0x000000c823327211 */ /* 0x080fe200018f0eff */
[----:B------:R-:W-:Y:S01]  /*5a60*/  IMAD R26, R26, UR7, RZ ;  /* 0x000000071a1a7c24 */ /* 0x000fe2000f8e02ff */
[-C--:B------:R-:W-:Y:S01]  /*5a70*/  LEA.HI.X.SX32 R48, R48, R200.reuse, 0x1, P4 ;  /* 0x000000c830307211 */ /* 0x080fe200020f0eff */
[----:B0-----:R-:W-:Y:S01]  /*5a80*/  IMAD R5, R14, UR7, RZ ;  /* 0x000000070e057c24 */ /* 0x001fe2000f8e02ff */
[----:B------:R-:W-:-:S02]  /*5a90*/  LEA.HI.X.SX32 R46, R11, R200, 0x1, P2 ;  /* 0x000000c80b2e7211 */ /* 0x000fc400010f0eff */
[-C--:B------:R-:W-:Y:S02]  /*5aa0*/  IADD3 R45, P6, PT, R33, R201.reuse, RZ ;  /* 0x000000c9212d7210 */ /* 0x080fe40007fde0ff */
[-C--:B------:R-:W-:Y:S02]  /*5ab0*/  IADD3 R43, P5, PT, R42, R201.reuse, RZ ;  /* 0x000000c92a2b7210 */ /* 0x080fe40007fbe0ff */
[-C--:B------:R-:W-:Y:S02]  /*5ac0*/  IADD3 R41, P3, PT, R31, R201.reuse, RZ ;  /* 0x000000c91f297210 */ /* 0x080fe40007f7e0ff */
[-C--:B------:R-:W-:Y:S02]  /*5ad0*/  IADD3 R39, P4, PT, R13, R201.reuse, RZ ;  /* 0x000000c90d277210 */ /* 0x080fe40007f9e0ff */
[-C--:B------:R-:W-:Y:S01]  /*5ae0*/  IADD3 R37, P2, PT, R30, R201.reuse, RZ ;  /* 0x000000c91e257210 */ /* 0x080fe20007f5e0ff */
[----:B------:R-:W-:Y:S01]  /*5af0*/  @P0 IMAD.MOV.U32 R8, RZ, RZ, R78 ;  /* 0x000000ffff080224 */ /* 0x000fe200078e004e */
[----:B------:R-:W-:Y:S01]  /*5b00*/  PRMT R123, RZ, 0x7610, R123 ;  /* 0x00007610ff7b7816 */ /* 0x000fe2000000007b */
[----:B------:R-:W-:Y:S01]  /*5b10*/  @P0 IMAD.MOV.U32 R9, RZ, RZ, R76 ;  /* 0x000000ffff090224 */ /* 0x000fe200078e004c */
[-C--:B------:R-:W-:Y:S01]  /*5b20*/  LEA.HI.X.SX32 R44, R33, R200.reuse, 0x1, P6 ;  /* 0x000000c8212c7211 */ /* 0x080fe200030f0eff */
[----:B------:R-:W-:Y:S01]  /*5b30*/  IMAD R34, R29, UR7, RZ ;  /* 0x000000071d227c24 */ /* 0x000fe2000f8e02ff */
[-C--:B------:R-:W-:Y:S01]  /*5b40*/  LEA.HI.X.SX32 R42, R42, R200.reuse, 0x1, P5 ;  /* 0x000000c82a2a7211 */ /* 0x080fe200028f0eff */
[----:B------:R-:W-:Y:S01]  /*5b50*/  IMAD R73, R24, UR7, RZ ;  /* 0x0000000718497c24 */ /* 0x000fe2000f8e02ff */
[-C--:B------:R-:W-:Y:S01]  /*5b60*/  LEA.HI.X.SX32 R40, R31, R200.reuse, 0x1, P3 ;  /* 0x000000c81f287211 */ /* 0x080fe200018f0eff */
[----:B------:R-:W-:Y:S01]  /*5b70*/  IMAD R20, R20, UR7, RZ ;  /* 0x0000000714147c24 */ /* 0x000fe2000f8e02ff */
[-C--:B------:R-:W-:Y:S01]  /*5b80*/  LEA.HI.X.SX32 R38, R13, R200.reuse, 0x1, P4 ;  /* 0x000000c80d267211 */ /* 0x080fe200020f0eff */
[----:B------:R-:W-:Y:S01]  /*5b90*/  IMAD R72, R72, UR7, RZ ;  /* 0x0000000748487c24 */ /* 0x000fe2000f8e02ff */
[----:B------:R-:W-:Y:S01]  /*5ba0*/  LEA.HI.X.SX32 R36, R30, R200, 0x1, P2 ;  /* 0x000000c81e247211 */ /* 0x000fe200010f0eff */
[----:B------:R-:W-:Y:S01]  /*5bb0*/  IMAD R15, R15, UR7, RZ ;  /* 0x000000070f0f7c24 */ /* 0x000fe2000f8e02ff */
[-C--:B------:R-:W-:Y:S01]  /*5bc0*/  IADD3 R33, P5, PT, R32, R201.reuse, RZ ;  /* 0x000000c920217210 */ /* 0x080fe20007fbe0ff */
[----:B------:R0:W4:Y:S01]  /*5bd0*/  @P0 LDG.E.U8 R123, desc[UR18][R8.64] ;  /* 0x00000012087b0981 */ /* 0x000122000c1e1100 */
[----:B------:R-:W-:-:S02]  /*5be0*/  IADD3 R31, P3, PT, R5, R201, RZ ;  /* 0x000000c9051f7210 */ /* 0x000fc40007f7e0ff */
[-C--:B------:R-:W-:Y:S02]  /*5bf0*/  IADD3 R29, P4, PT, R28, R201.reuse, RZ ;  /* 0x000000c91c1d7210 */ /* 0x080fe40007f9e0ff */
[-C--:B------:R-:W-:Y:S01]  /*5c00*/  IADD3 R27, P2, PT, R26, R201.reuse, RZ ;  /* 0x000000c91a1b7210 */ /* 0x080fe20007f5e0ff */
[----:B-1----:R-:W-:Y:S01]  /*5c10*/  IMAD R2, R21, UR7, RZ ;  /* 0x0000000715027c24 */ /* 0x002fe2000f8e02ff */
[-C--:B------:R-:W-:Y:S01]  /*5c20*/  LEA.HI.X.SX32 R32, R32, R200.reuse, 0x1, P5 ;  /* 0x000000c820207211 */ /* 0x080fe200028f0eff */
[----:B------:R-:W-:Y:S01]  /*5c30*/  IMAD R16, R16, UR7, RZ ;  /* 0x0000000710107c24 */ /* 0x000fe2000f8e02ff */
[-C--:B------:R-:W-:Y:S01]  /*5c40*/  LEA.HI.X.SX32 R30, R5, R200.reuse, 0x1, P3 ;  /* 0x000000c8051e7211 */ /* 0x080fe200018f0eff */
[----:B0-----:R-:W-:Y:S01]  /*5c50*/  IMAD R8, R23, UR7, RZ ;  /* 0x0000000717087c24 */ /* 0x001fe2000f8e02ff */
[-C--:B------:R-:W-:Y:S01]  /*5c60*/  LEA.HI.X.SX32 R28, R28, R200.reuse, 0x1, P4 ;  /* 0x000000c81c1c7211 */ /* 0x080fe200020f0eff */
[----:B------:R-:W-:Y:S01]  /*5c70*/  IMAD R68, R68, UR7, RZ ;  /* 0x0000000744447c24 */ /* 0x000fe2000f8e02ff */
[----:B------:R-:W-:Y:S01]  /*5c80*/  LEA.HI.X.SX32 R26, R26, R200, 0x1, P2 ;  /* 0x000000c81a1a7211 */ /* 0x000fe200010f0eff */
[----:B------:R-:W-:Y:S01]  /*5c90*/  IMAD R14, R17, UR7, RZ ;  /* 0x00000007110e7c24 */ /* 0x000fe2000f8e02ff */
[----:B------:R-:W-:-:S02]  /*5ca0*/  IADD3 R23, P5, PT, R15, R201, RZ ;  /* 0x000000c90f177210 */ /* 0x000fc40007fbe0ff */
[-C--:B------:R-:W-:Y:S02]  /*5cb0*/  IADD3 R75, P3, PT, R73, R201.reuse, RZ ;  /* 0x000000c9494b7210 */ /* 0x080fe40007f7e0ff */
[-C--:B------:R-:W-:Y:S02]  /*5cc0*/  IADD3 R21, P4, PT, R20, R201.reuse, RZ ;  /* 0x000000c914157210 */ /* 0x080fe40007f9e0ff */
        /* <DEDUP_REMOVED lines=8> */
[----:B------:R-:W-:-:S02]  /*5d50*/  LEA.HI.X.SX32 R72, R72, R200, 0x1, P2 ;  /* 0x000000c848487211 */ /* 0x000fc400010f0eff */
        /* <DEDUP_REMOVED lines=19> */
[----:B------:R-:W-:Y:S01]  /*5e90*/  LEA.HI.X.SX32 R62, R62, R200, 0x1, P2 ;  /* 0x000000c83e3e7211 */ /* 0x000fe200010f0eff */
[----:B------:R-:W-:Y:S01]  /*5ea0*/  IMAD R18, R18, UR7, RZ ;  /* 0x0000000712127c24 */ /* 0x000fe2000f8e02ff */
[-C--:B------:R-:W-:Y:S02]  /*5eb0*/  IADD3 R25, P6, PT, R3, R201.reuse, RZ ;  /* 0x000000c903197210 */ /* 0x080fe40007fde0ff */
[-C--:B------:R-:W-:Y:S02]  /*5ec0*/  IADD3 R7, P3, PT, R6, R201.reuse, RZ ;  /* 0x000000c906077210 */ /* 0x080fe40007f7e0ff */
[-C--:B------:R-:W-:Y:S02]  /*5ed0*/  IADD3 R59, P4, PT, R58, R201.reuse, RZ ;  /* 0x000000c93a3b7210 */ /* 0x080fe40007f9e0ff */
[----:B------:R-:W-:Y:S01]  /*5ee0*/  IADD3 R5, P2, PT, R4, R201, RZ ;  /* 0x000000c904057210 */ /* 0x000fe20007f5e0ff */
[----:B------:R-:W-:-:S04]  /*5ef0*/  @!UP1 UIADD3 UR4, UPT, UPT, -UR4, 0x100000, URZ ;  /* 0x0010000004049890 */ /* 0x000fc8000fffe1ff */
[----:B------:R-:W-:Y:S02]  /*5f00*/  @!UP1 USHF.L.U32 UR5, UR4, 0xb, URZ ;  /* 0x0000000b04059899 */ /* 0x000fe400080006ff */
[----:B------:R-:W-:Y:S01]  /*5f10*/  @!UP1 USHF.L.U32 UR4, UR4, 0x1, URZ ;  /* 0x0000000104049899 */ /* 0x000fe200080006ff */
        /* <DEDUP_REMOVED lines=9> */
[----:B------:R-:W-:-:S02]  /*5fb0*/  IADD3 R71, P5, PT, R70, R201, RZ ;  /* 0x000000c946477210 */ /* 0x000fc40007fbe0ff */
[-C--:B------:R-:W-:Y:S02]  /*5fc0*/  IADD3 R57, P2, PT, R56, R201.reuse, RZ ;  /* 0x000000c938397210 */ /* 0x080fe40007f5e0ff */
[-C--:B------:R-:W-:Y:S02]  /*5fd0*/  IADD3 R3, P3, PT, R2, R201.reuse, RZ ;  /* 0x000000c902037210 */ /* 0x080fe40007f7e0ff */
[-C--:B------:R-:W-:Y:S02]  /*5fe0*/  IADD3 R55, P4, PT, R54, R201.reuse, RZ ;  /* 0x000000c936377210 */ /* 0x080fe40007f9e0ff */
[-C--:B------:R-:W-:Y:S01]  /*5ff0*/  IADD3 R19, P6, PT, R18, R201.reuse, RZ ;  /* 0x000000c912137210 */ /* 0x080fe20007fde0ff */
[----:B------:R-:W-:Y:S01]  /*6000*/  VOTEU.ALL UP1, P1 ;  /* 0x0000000000ff7886 */ /* 0x000fe20000820000 */
        /* <DEDUP_REMOVED lines=9> */
[----:B------:R0:W1:Y:S01]  /*60a0*/  @!UP1 SYNCS.EXCH.64 URZ, [UR16+0x6008], UR4 ;  /* 0x0060080410ff95b2 */ /* 0x0000620008000100 */
[----:B------:R-:W-:-:S02]  /*60b0*/  IADD3 R13, P5, PT, R12, R201, RZ ;  /* 0x000000c90c0d7210 */ /* 0x000fc40007fbe0ff */
[-C--:B------:R-:W-:Y:S02]  /*60c0*/  IADD3 R151, P2, PT, R149, R201.reuse, RZ ;  /* 0x000000c995977210 */ /* 0x080fe40007f5e0ff */
[-C--:B------:R-:W-:Y:S02]  /*60d0*/  IADD3 R162, P3, PT, R158, R201.reuse, RZ ;  /* 0x000000c99ea27210 */ /* 0x080fe40007f7e0ff */
[-C--:B------:R-:W-:Y:S02]  /*60e0*/  IADD3 R167, P4, PT, R163, R201.reuse, RZ ;  /* 0x000000c9a3a77210 */ /* 0x080fe40007f9e0ff */
[-C--:B------:R-:W-:Y:S01]  /*60f0*/  IADD3 R67, P6, PT, R66, R201.reuse, RZ ;  /* 0x000000c942437210 */ /* 0x080fe20007fde0ff */
[----:B--2---:R2:W-:Y:S01]  /*6100*/  STS.U8 [R206+UR16+0x4000], R61 ;  /* 0x0040003dce007988 */ /* 0x0045e20008000010 */
        /* <DEDUP_REMOVED lines=10> */
[----:B--2---:R-:W-:-:S02]  /*61b0*/  IADD3 R61, P5, PT, R60, R201, RZ ;  /* 0x000000c93c3d7210 */ /* 0x004fc40007fbe0ff */
[-C--:B------:R-:W-:Y:S02]  /*61c0*/  IADD3 R175, P2, PT, R171, R201.reuse, RZ ;  /* 0x000000c9abaf7210 */ /* 0x080fe40007f5e0ff */
[-C--:B------:R-:W-:Y:S02]  /*61d0*/  IADD3 R181, P3, PT, R179, R201.reuse, RZ ;  /* 0x000000c9b3b57210 */ /* 0x080fe40007f7e0ff */
[-C--:B------:R-:W-:Y:S02]  /*61e0*/  IADD3 R185, P4, PT, R183, R201.reuse, RZ ;  /* 0x000000c9b7b97210 */ /* 0x080fe40007f9e0ff */
[----:B------:R-:W-:Y:S02]  /*61f0*/  IADD3 R9, P6, PT, R8, R201, RZ ;  /* 0x000000c908097210 */ /* 0x000fe40007fde0ff */
[-C--:B------:R-:W-:Y:S02]  /*6200*/  LEA.HI.X.SX32 R60, R60, R200.reuse, 0x1, P5 ;  /* 0x000000c83c3c7211 */ /* 0x080fe400028f0eff */
[----:B------:R-:W-:-:S02]  /*6210*/  LEA.HI.X.SX32 R171, R171, R200, 0x1, P2 ;  /* 0x000000c8abab7211 */ /* 0x000fc400010f0eff */
[-C--:B------:R-:W-:Y:S02]  /*6220*/  LEA.HI.X.SX32 R179, R179, R200.reuse, 0x1, P3 ;  /* 0x000000c8b3b37211 */ /* 0x080fe400018f0eff */
[-C--:B------:R-:W-:Y:S02]  /*6230*/  LEA.HI.X.SX32 R183, R183, R200.reuse, 0x1, P4 ;  /* 0x000000c8b7b77211 */ /* 0x080fe400020f0eff */
[----:B------:R-:W-:Y:S02]  /*6240*/  LEA.HI.X.SX32 R8, R8, R200, 0x1, P6 ;  /* 0x000000c808087211 */ /* 0x000fe400030f0eff */
[-C--:B------:R-:W-:Y:S02]  /*6250*/  IADD3 R189, P2, PT, R187, R201.reuse, RZ ;  /* 0x000000c9bbbd7210 */ /* 0x080fe40007f5e0ff */
[-C--:B------:R-:W-:Y:S02]  /*6260*/  IADD3 R193, P3, PT, R191, R201.reuse, RZ ;  /* 0x000000c9bfc17210 */ /* 0x080fe40007f7e0ff */
[----:B------:R-:W-:-:S02]  /*6270*/  IADD3 R197, P4, PT, R195, R201, RZ ;  /* 0x000000c9c3c57210 */ /* 0x000fc40007f9e0ff */
[CC--:B------:R-:W-:Y:S02]  /*6280*/  IADD3 R199, P5, PT, R198.reuse, R201.reuse, RZ ;  /* 0x000000c9c6c77210 */ /* 0x0c0fe40007fbe0ff */
[----:B------:R-:W-:Y:S02]  /*6290*/  IADD3 R201, P6, PT, R109, R201, RZ ;  /* 0x000000c96dc97210 */ /* 0x000fe40007fde0ff */
[-C--:B------:R-:W-:Y:S02]  /*62a0*/  LEA.HI.X.SX32 R187, R187, R200.reuse, 0x1, P2 ;  /* 0x000000c8bbbb7211 */ /* 0x080fe400010f0eff */
[-C--:B------:R-:W-:Y:S02]  /*62b0*/  LEA.HI.X.SX32 R191, R191, R200.reuse, 0x1, P3 ;  /* 0x000000c8bfbf7211 */ /* 0x080fe400018f0eff */
[-C--:B------:R-:W-:Y:S02]  /*62c0*/  LEA.HI.X.SX32 R195, R195, R200.reuse, 0x1, P4 ;  /* 0x000000c8c3c37211 */ /* 0x080fe400020f0eff */
[----:B------:R-:W-:-:S02]  /*62d0*/  LEA.HI.X.SX32 R198, R198, R200, 0x1, P5 ;  /* 0x000000c8c6c67211 */ /* 0x000fc400028f0eff */
[----:B------:R-:W-:Y:S01]  /*62e0*/  LEA.HI.X.SX32 R200, R109, R200, 0x1, P6 ;  /* 0x000000c86dc87211 */ /* 0x000fe200030f0eff */
[----:B------:R-:W-:Y:S01]  /*62f0*/  @P0 IMAD.MOV.U32 R110, RZ, RZ, R75 ;  /* 0x000000ffff6e0224 */ /* 0x000fe200078e004b */
[----:B------:R-:W-:Y:S01]  /*6300*/  PRMT R109, RZ, 0x7610, R109 ;  /* 0x00007610ff6d7816 */ /* 0x000fe2000000006d */
[----:B------:R-:W-:Y:S01]  /*6310*/  @P0 IMAD.MOV.U32 R111, RZ, RZ, R73 ;  /* 0x000000ffff6f0224 */ /* 0x000fe200078e0049 */
[----:B------:R2:W-:Y:S04]  /*6320*/  STS.U8 [R206+UR16+0x4400], R112 ;  /* 0x00440070ce007988 */ /* 0x0005e80008000010 */
[----:B------:R0:W4:Y:S01]  /*6330*/  @P0 LDG.E.U8 R109, desc[UR18][R110.64] ;  /* 0x000000126e6d0981 */ /* 0x000122000c1e1100 */
[----:B--2---:R-:W-:Y:S01]  /*6340*/  PRMT R112, RZ, 0x7610, R112 ;  /* 0x00007610ff707816 */ /* 0x004fe20000000070 */
[----:B0-----:R-:W-:-:S02]  /*6350*/  @P0 IMAD.MOV.U32 R110, RZ, RZ, R74 ;  /* 0x000000ffff6e0224 */ /* 0x001fc400078e004a */
[----:B------:R-:W-:Y:S01]  /*6360*/  @P0 IMAD.MOV.U32 R111, RZ, RZ, R72 ;  /* 0x000000ffff6f0224 */ /* 0x000fe200078e0048 */
[----:B------:R0:W-:Y:S04]  /*6370*/  STS.U8 [R206+UR16+0x4800], R113 ;  /* 0x00480071ce007988 */ /* 0x0001e80008000010 */
[----:B------:R2:W-:Y:S04]  /*6380*/  STS.U8 [R206+UR16+0x4c00], R116 ;  /* 0x004c0074ce007988 */ /* 0x0005e80008000010 */
[----:B------:R1:W4:Y:S01]  /*6390*/  @P0 LDG.E.U8 R112, desc[UR18][R110.64] ;  /* 0x000000126e700981 */ /* 0x000322000c1e1100 */
[----:B0-----:R-:W-:-:S02]  /*63a0*/  PRMT R113, RZ, 0x7610, R113 ;  /* 0x00007610ff717816 */ /* 0x001fc40000000071 */
[----:B--2---:R-:W-:Y:S01]  /*63b0*/  LOP3.LUT R116, R206, 0x10, RZ, 0x3c, !PT ;  /* 0x00000010ce747812 */ /* 0x004fe200078e3cff */
[----:B-1----:R-:W-:Y:S02]  /*63c0*/  @P0 IMAD.MOV.U32 R110, RZ, RZ, R71 ;  /* 0x000000ffff6e0224 */ /* 0x002fe400078e0047 */
[----:B------:R-:W-:Y:S02]  /*63d0*/  @P0 IMAD.MOV.U32 R111, RZ, RZ, R70 ;  /* 0x000000ffff6f0224 */ /* 0x000fe400078e0046 */
[----:B---3--:R0:W-:Y:S04]  /*63e0*/  STS.U8 [R116+UR16+0x4080], R114 ;  /* 0x0040807274007988 */ /* 0x0081e80008000010 */
[----:B------:R1:W2:Y:S01]  /*63f0*/  @P0 LDG.E.U8 R113, desc[UR18][R110.64] ;  /* 0x000000126e710981 */ /* 0x0002a2000c1e1100 */
[----:B0-----:R-:W-:Y:S01]  /*6400*/  PRMT R114, RZ, 0x7610, R114 ;  /* 0x00007610ff727816 */ /* 0x001fe20000000072 */
[----:B-1----:R-:W-:-:S02]  /*6410*/  @P0 IMAD.MOV.U32 R110, RZ, RZ, R69 ;  /* 0x000000ffff6e0224 */ /* 0x002fc400078e0045 */
[----:B------:R-:W-:Y:S01]  /*6420*/  @P0 IMAD.MOV.U32 R111, RZ, RZ, R68 ;  /* 0x000000ffff6f0224 */ /* 0x000fe200078e0044 */
[----:B------:R0:W-:Y:S04]  /*6430*/  STS.U8 [R116+UR16+0x4480], R115 ;  /* 0x0044807374007988 */ /* 0x0001e80008000010 */
[----:B------:R1:W3:Y:S01]  /*6440*/  @P0 LDG.E.U8 R114, desc[UR18][R110.64] ;  /* 0x000000126e720981 */ /* 0x0002e2000c1e1100 */
[----:B0-----:R-:W-:Y:S01]  /*6450*/  PRMT R115, RZ, 0x7610, R115 ;  /* 0x00007610ff737816 */ /* 0x001fe20000000073 */
[----:B-1----:R-:W-:Y:S02]  /*6460*/  @P0 IMAD.MOV.U32 R110, RZ, RZ, R67 ;  /* 0x000000ffff6e0224 */ /* 0x002fe400078e0043 */
[----:B------:R-:W-:-:S05]  /*6470*/  @P0 IMAD.MOV.U32 R111, RZ, RZ, R66 ;  /* 0x000000ffff6f0224 */ /* 0x000fca00078e0042 */
[----:B------:R0:W2:Y:S01]  /*6480*/  @P0 LDG.E.U8 R115, desc[UR18][R110.64] ;  /* 0x000000126e730981 */ /* 0x0000a2000c1e1100 */
[----:B------:R-:W-:-:S03]  /*6490*/  LOP3.LUT R246, R206, 0x20, RZ, 0x3c, !PT ;  /* 0x00000020cef67812 */ /* 0x000fc600078e3cff */
[----:B------:R1:W-:Y:S01]  /*64a0*/  STS.U8 [R116+UR16+0x4880], R120 ;  /* 0x0048807874007988 */ /* 0x0003e20008000010 */
[----:B0-----:R-:W-:Y:S02]  /*64b0*/  @P0 IMAD.MOV.U32 R110, RZ, RZ, R65 ;  /* 0x000000ffff6e0224 */ /* 0x001fe400078e0041 */
[----:B------:R-:W-:Y:S01]  /*64c0*/  @P0 IMAD.MOV.U32 R111, RZ, RZ, R64 ;  /* 0x000000ffff6f0224 */ /* 0x000fe200078e0040 */
[----:B-1----:R-:W-:Y:S01]  /*64d0*/  PRMT R120, RZ, 0x7610, R120 ;  /* 0x00007610ff787816 */ /* 0x002fe20000000078 */
[----:B------:R-:W-:Y:S04]  /*64e0*/  STS.U8 [R116+UR16+0x4c80], R168 ;  /* 0x004c80a874007988 */ /* 0x000fe80008000010 */
[----:B-----5:R0:W-:Y:S04]  /*64f0*/  STS.U8 [R246+UR16+0x4100], R121 ;  /* 0x00410079f6007988 */ /* 0x0201e80008000010 */
[----:B------:R1:W5:Y:S01]  /*6500*/  @P0 LDG.E.U8 R120, desc[UR18][R110.64] ;  /* 0x000000126e780981 */ /* 0x000362000c1e1100 */
[----:B0-----:R-:W-:Y:S01]  /*6510*/  PRMT R121, RZ, 0x7610, R121 ;  /* 0x00007610ff797816 */ /* 0x001fe20000000079 */
[----:B-1----:R-:W-:-:S02]  /*6520*/  @P0 IMAD.MOV.U32 R110, RZ, RZ, R63 ;  /* 0x000000ffff6e0224 */ /* 0x002fc400078e003f */
[----:B------:R-:W-:Y:S01]  /*6530*/  @P0 IMAD.MOV.U32 R111, RZ, RZ, R62 ;  /* 0x000000ffff6f0224 */ /* 0x000fe200078e003e */
[----:B------:R0:W-:Y:S04]  /*6540*/  STS.U8 [R246+UR16+0x4500], R122 ;  /* 0x0045007af6007988 */ /* 0x0001e80008000010 */
[----:B------:R1:W2:Y:S01]  /*6550*/  @P0 LDG.E.U8 R121, desc[UR18][R110.64] ;  /* 0x000000126e790981 */ /* 0x0002a2000c1e1100 */
[----:B0-----:R-:W-:Y:S01]  /*6560*/  PRMT R122, RZ, 0x7610, R122 ;  /* 0x00007610ff7a7816 */ /* 0x001fe2000000007a */
[----:B-1----:R-:W-:Y:S02]  /*6570*/  @P0 IMAD.MOV.U32 R110, RZ, RZ, R61 ;  /* 0x000000ffff6e0224 */ /* 0x002fe400078e003d */
[----:B------:R-:W-:Y:S01]  /*6580*/  @P0 IMAD.MOV.U32 R111, RZ, RZ, R60 ;  /* 0x000000ffff6f0224 */ /* 0x000fe200078e003c */
[----:B------:R0:W-:Y:S01]  /*6590*/  STS.U8 [R246+UR16+0x4900], R124 ;  /* 0x0049007cf6007988 */ /* 0x0001e20008000010 */
[----:B------:R-:W-:-:S03]  /*65a0*/  LOP3.LUT R245, R206, 0x30, RZ, 0x3c, !PT ;  /* 0x00000030cef57812 */ /* 0x000fc600078e3cff */
[----:B------:R1:W2:Y:S01]  /*65b0*/  @P0 LDG.E.U8 R122, desc[UR18][R110.64] ;  /* 0x000000126e7a0981 */ /* 0x0002a2000c1e1100 */
[----:B0-----:R-:W-:-:S03]  /*65c0*/  PRMT R124, RZ, 0x7610, R124 ;  /* 0x00007610ff7c7816 */ /* 0x001fc6000000007c */
[----:B------:R-:W-:Y:S01]  /*65d0*/  STS.U8 [R246+UR16+0x4d00], R166 ;  /* 0x004d00a6f6007988 */ /* 0x000fe20008000010 */
[----:B-1----:R-:W-:Y:S02]  /*65e0*/  @P0 IMAD.MOV.U32 R110, RZ, RZ, R59 ;  /* 0x000000ffff6e0224 */ /* 0x002fe400078e003b */
[----:B------:R-:W-:Y:S01]  /*65f0*/  @P0 IMAD.MOV.U32 R111, RZ, RZ, R58 ;  /* 0x000000ffff6f0224 */ /* 0x000fe200078e003a */
[----:B------:R0:W-:Y:S04]  /*6600*/  STS.U8 [R245+UR16+0x4180], R126 ;  /* 0x0041807ef5007988 */ /* 0x0001e80008000010 */
[----:B------:R1:W2:Y:S01]  /*6610*/  @P0 LDG.E.U8 R124, desc[UR18][R110.64] ;  /* 0x000000126e7c0981 */ /* 0x0002a2000c1e1100 */
        /* <DEDUP_REMOVED lines=15> */
[----:B----4-:R0:W-:Y:S04]  /*6710*/  STS.U8 [R244+UR16+0x4200], R132 ;  /* 0x00420084f4007988 */ /* 0x0101e80008000010 */
[----:B------:R1:W4:Y:S01]  /*6720*/  @P0 LDG.E.U8 R130, desc[UR18][R110.64] ;  /* 0x000000126e820981 */ /* 0x000322000c1e1100 */
        /* <DEDUP_REMOVED lines=69> */
[----:B------:R0:W-:Y:S04]  /*6b80*/  STS.U8 [R206+UR16], R148 ;  /* 0x00000094ce007988 */ /* 0x0001e80008000010 */
        /* <DEDUP_REMOVED lines=8> */
[----:B------:R-:W-:Y:S01]  /*6c10*/  @P0 IMAD.MOV.U32 R111, RZ, RZ, R34 ;  /* 0x000000ffff6f0224 */ /* 0x000fe200078e0022 */
[----:B------:R0:W-:Y:S04]  /*6c20*/  STS.U8 [R206+UR16+0x200], R146 ;  /* 0x00020092ce007988 */ /* 0x0001e80008000010 */
[----:B------:R1:W4:Y:S01]  /*6c30*/  @P0 LDG.E.U8 R147, desc[UR18][R110.64] ;  /* 0x000000126e930981 */ /* 0x000322000c1e1100 */
[----:B0-----:R-:W-:Y:S01]  /*6c40*/  PRMT R146, RZ, 0x7610, R146 ;  /* 0x00007610ff927816 */ /* 0x001fe20000000092 */
[----:B-1----:R-:W-:-:S02]  /*6c50*/  @P0 IMAD.MOV.U32 R110, RZ, RZ, R33 ;  /* 0x000000ffff6e0224 */ /* 0x002fc400078e0021 */
[----:B------:R-:W-:Y:S01]  /*6c60*/  @P0 IMAD.MOV.U32 R111, RZ, RZ, R32 ;  /* 0x000000ffff6f0224 */ /* 0x000fe200078e0020 */
[----:B------:R0:W-:Y:S04]  /*6c70*/  STS.U8 [R206+UR16+0x300], R145 ;  /* 0x00030091ce007988 */ /* 0x0001e80008000010 */
[----:B------:R1:W4:Y:S01]  /*6c80*/  @P0 LDG.E.U8 R146, desc[UR18][R110.64] ;  /* 0x000000126e920981 */ /* 0x000322000c1e1100 */
        /* <DEDUP_REMOVED lines=73> */
[----:B--2---:R0:W-:Y:S04]  /*7120*/  STS.U8 [R206+UR16+0x1200], R113 ;  /* 0x00120071ce007988 */ /* 0x0041e80008000010 */
[----:B------:R1:W2:Y:S01]  /*7130*/  @P0 LDG.E.U8 R112, desc[UR18][R110.64] ;  /* 0x000000126e700981 */ /* 0x0002a2000c1e1100 */
[----:B0-----:R-:W-:Y:S01]  /*7140*/  PRMT R113, RZ, 0x7610, R113 ;  /* 0x00007610ff717816 */ /* 0x001fe20000000071 */
[----:B-1----:R-:W-:-:S02]  /*7150*/  @P0 IMAD.MOV.U32 R110, RZ, RZ, R151 ;  /* 0x000000ffff6e0224 */ /* 0x002fc400078e0097 */
[----:B------:R-:W-:Y:S01]  /*7160*/  @P0 IMAD.MOV.U32 R111, RZ, RZ, R149 ;  /* 0x000000ffff6f0224 */ /* 0x000fe200078e0095 */
[----:B---3--:R0:W-:Y:S04]  /*7170*/  STS.U8 [R206+UR16+0x1300], R114 ;  /* 0x00130072ce007988 */ /* 0x0081e80008000010 */
[----:B------:R1:W3:Y:S01]  /*7180*/  @P0 LDG.E.U8 R113, desc[UR18][R110.64] ;  /* 0x000000126e710981 */ /* 0x0002e2000c1e1100 */
[----:B0-----:R-:W-:Y:S01]  /*7190*/  PRMT R114, RZ, 0x7610, R114 ;  /* 0x00007610ff727816 */ /* 0x001fe20000000072 */
[----:B-1----:R-:W-:Y:S02]  /*71a0*/  @P0 IMAD.MOV.U32 R110, RZ, RZ, R167 ;  /* 0x000000ffff6e0224 */ /* 0x002fe400078e00a7 */
[----:B------:R-:W-:Y:S01]  /*71b0*/  @P0 IMAD.MOV.U32 R111, RZ, RZ, R163 ;  /* 0x000000ffff6f0224 */ /* 0x000fe200078e00a3 */
[----:B------:R0:W-:Y:S04]  /*71c0*/  STS.U8 [R206+UR16+0x1400], R115 ;  /* 0x00140073ce007988 */ /* 0x0001e80008000010 */
[----:B------:R1:W3:Y:S01]  /*71d0*/  @P0 LDG.E.U8 R114, desc[UR18][R110.64] ;  /* 0x000000126e720981 */ /* 0x0002e2000c1e1100 */
[----:B0-----:R-:W-:Y:S01]  /*71e0*/  PRMT R115, RZ, 0x7610, R115 ;  /* 0x00007610ff737816 */ /* 0x001fe20000000073 */
[----:B-1----:R-:W-:-:S02]  /*71f0*/  @P0 IMAD.MOV.U32 R110, RZ, RZ, R181 ;  /* 0x000000ffff6e0224 */ /* 0x002fc400078e00b5 */
[----:B------:R-:W-:Y:S01]  /*7200*/  @P0 IMAD.MOV.U32 R111, RZ, RZ, R179 ;  /* 0x000000ffff6f0224 */ /* 0x000fe200078e00b3 */
[----:B------:R-:W-:-:S04]  /*7210*/  PRMT R159, RZ, 0x7610, R159 ;  /* 0x00007610ff9f7816 */ /* 0x000fc8000000009f */
[----:B------:R0:W3:Y:S01]  /*7220*/  @P0 LDG.E.U8 R115, desc[UR18][R110.64] ;  /* 0x000000126e730981 */ /* 0x0000e2000c1e1100 */
[----:B------:R-:W-:Y:S01]  /*7230*/  PRMT R161, RZ, 0x7610, R161 ;  /* 0x00007610ffa17816 */ /* 0x000fe200000000a1 */
[----:B0-----:R-:W-:Y:S02]  /*7240*/  @P0 IMAD.MOV.U32 R110, RZ, RZ, R189 ;  /* 0x000000ffff6e0224 */ /* 0x001fe400078e00bd */
[----:B------:R-:W-:-:S05]  /*7250*/  @P0 IMAD.MOV.U32 R111, RZ, RZ, R187 ;  /* 0x000000ffff6f0224 */ /* 0x000fca00078e00bb */
[----:B------:R0:W3:Y:S02]  /*7260*/  @P0 LDG.E.U8 R159, desc[UR18][R110.64] ;  /* 0x000000126e9f0981 */ /* 0x0000e4000c1e1100 */
[----:B0-----:R-:W-:Y:S02]  /*7270*/  @P0 IMAD.MOV.U32 R110, RZ, RZ, R197 ;  /* 0x000000ffff6e0224 */ /* 0x001fe400078e00c5 */
[----:B------:R-:W-:-:S05]  /*7280*/  @P0 IMAD.MOV.U32 R111, RZ, RZ, R195 ;  /* 0x000000ffff6f0224 */ /* 0x000fca00078e00c3 */
[----:B------:R-:W3:Y:S04]  /*7290*/  @P0 LDG.E.U8 R161, desc[UR18][R110.64] ;  /* 0x000000126ea10981 */ /* 0x000ee8000c1e1100 */
[----:B-----5:R0:W-:Y:S04]  /*72a0*/  STS.U8 [R206+UR16+0x1500], R120 ;  /* 0x00150078ce007988 */ /* 0x0201e80008000010 */
[----:B------:R0:W-:Y:S04]  /*72b0*/  STS.U8 [R206+UR16+0x1600], R121 ;  /* 0x00160079ce007988 */ /* 0x0001e80008000010 */
[----:B------:R0:W-:Y:S04]  /*72c0*/  STS.U8 [R206+UR16+0x1700], R122 ;  /* 0x0017007ace007988 */ /* 0x0001e80008000010 */
[----:B------:R0:W-:Y:S04]  /*72d0*/  STS.U8 [R206+UR16+0x1800], R124 ;  /* 0x0018007cce007988 */ /* 0x0001e80008000010 */
[----:B------:R0:W-:Y:S04]  /*72e0*/  STS.U8 [R206+UR16+0x1900], R126 ;  /* 0x0019007ece007988 */ /* 0x0001e80008000010 */
[----:B------:R0:W-:Y:S04]  /*72f0*/  STS.U8 [R206+UR16+0x1a00], R128 ;  /* 0x001a0080ce007988 */ /* 0x0001e80008000010 */
[----:B----4-:R0:W-:Y:S04]  /*7300*/  STS.U8 [R206+UR16+0x1b00], R130 ;  /* 0x001b0082ce007988 */ /* 0x0101e80008000010 */
[----:B------:R0:W-:Y:S04]  /*7310*/  STS.U8 [R206+UR16+0x1c00], R132 ;  /* 0x001c0084ce007988 */ /* 0x0001e80008000010 */
        /* <DEDUP_REMOVED lines=24> */
[----:B------:R0:W-:Y:S01]  /*74a0*/  STS.U8 [R116+UR16+0x1480], R129 ;  /* 0x0014808174007988 */ /* 0x0001e20008000010 */
[----:B------:R-:W-:-:S03]  /*74b0*/  ISETP.NE.U32.AND P0, PT, RZ, UR6, PT ;  /* 0x00000006ff007c0c */ /* 0x000fc6000bf05070 */
[----:B------:R0:W-:Y:S01]  /*74c0*/  STS.U8 [R116+UR16+0x1580], R127 ;  /* 0x0015807f74007988 */ /* 0x0001e20008000010 */
[----:B------:R-:W-:-:S03]  /*74d0*/  ISETP.LT.OR P2, PT, R169, 0x20, P0 ;  /* 0x00000020a900780c */ /* 0x000fc60000741670 */
[----:B------:R0:W-:Y:S04]  /*74e0*/  STS.U8 [R116+UR16+0x1680], R125 ;  /* 0x0016807d74007988 */ /* 0x0001e80008000010 */
[----:B------:R0:W-:Y:S04]  /*74f0*/  STS.U8 [R116+UR16+0x1780], R123 ;  /* 0x0017807b74007988 */ /* 0x0001e80008000010 */
[----:B------:R0:W-:Y:S04]  /*7500*/  STS.U8 [R116+UR16+0x1880], R109 ;  /* 0x0018806d74007988 */ /* 0x0001e80008000010 */
[----:B--2---:R0:W-:Y:S04]  /*7510*/  STS.U8 [R116+UR16+0x1980], R112 ;  /* 0x0019807074007988 */ /* 0x0041e80008000010 */
[----:B---3--:R0:W-:Y:S04]  /*7520*/  STS.U8 [R116+UR16+0x1a80], R113 ;  /* 0x001a807174007988 */ /* 0x0081e80008000010 */
[----:B------:R0:W-:Y:S04]  /*7530*/  STS.U8 [R116+UR16+0x1b80], R114 ;  /* 0x001b807274007988 */ /* 0x0001e80008000010 */
[----:B------:R0:W-:Y:S04]  /*7540*/  STS.U8 [R116+UR16+0x1c80], R115 ;  /* 0x001c807374007988 */ /* 0x0001e80008000010 */
[----:B------:R0:W-:Y:S04]  /*7550*/  STS.U8 [R116+UR16+0x1d80], R159 ;  /* 0x001d809f74007988 */ /* 0x0001e80008000010 */
[----:B------:R0:W-:Y:S01]  /*7560*/  STS.U8 [R116+UR16+0x1e80], R161 ;  /* 0x001e80a174007988 */ /* 0x0001e20008000010 */
[----:B------:R1:W-:Y:S06]  /*7570*/  MEMBAR.ALL.CTA ;  /* 0x0000000000007992 */ /* 0x0003ec0000008000 */
[----:B-1----:R-:W1:Y:S02]  /*7580*/  FENCE.VIEW.ASYNC.S ;  /* 0x00000000000073c6 */ /* 0x002e640000000000 */
[----:B-1----:R-:W-:Y:S01]  /*7590*/  BAR.SYNC.DEFER_BLOCKING 0x0 ;  /* 0x0000000000007b1d */ /* 0x002fe20000010000 */
[----:B------:R-:W-:-:S05]  /*75a0*/  ISETP.GE.AND P3, PT, R169, 0x40, PT ;  /* 0x00000040a900780c */ /* 0x000fca0003f66270 */
[----:B------:R-:W-:Y:S08]  /*75b0*/  @P2 BRA `(.L_x_6) ;  /* 0x00000000003c2947 */ /* 0x000ff00003800000 */
[----:B------:R-:W-:Y:S02]  /*75c0*/  UIADD3 UR4, UPT, UPT, UR16, 0x4000, URZ ;  /* 0x0000400010047890 */ /* 0x000fe4000fffe0ff */
[----:B------:R-:W-:Y:S02]  /*75d0*/  USHF.R.U32.HI UR8, URZ, 0x4, UR16 ;  /* 0x00000004ff087899 */ /* 0x000fe40008011610 */
[----:B------:R-:W-:Y:S02]  /*75e0*/  USHF.R.U32.HI UR4, URZ, 0x4, UR4 ;  /* 0x00000004ff047899 */ /* 0x000fe40008011604 */
[----:B------:R-:W-:Y:S02]  /*75f0*/  USGXT.U32 UR8, UR8, 0xe ;  /* 0x0000000e0808789a */ /* 0x000fe40008000000 */
[----:B------:R-:W-:Y:S01]  /*7600*/  USGXT.U32 UR6, UR4, 0xe ;  /* 0x0000000e0406789a */ /* 0x000fe20008000000 */
[----:B------:R-:W-:Y:S02]  /*7610*/  UMOV UR5, URZ ;  /* 0x000000ff00057c82 */ /* 0x000fe40008000000 */
[----:B------:R-:W-:Y:S01]  /*7620*/  UMOV UR4, UR10 ;  /* 0x0000000a00047c82 */ /* 0x000fe20008000000 */
[----:B------:R-:W-:Y:S01]  /*7630*/  UMOV UR14, 0x0 ;  /* 0x00000000000e7882 */ /* 0x000fe20000000000 */
[----:B------:R-:W-:Y:S01]  /*7640*/  UMOV UR15, 0x8408490 ;  /* 0x08408490000f7882 */ /* 0x000fe20000000000 */
[----:B------:R-:W-:Y:S01]  /*7650*/  UMOV UR9, 0xc0004010 ;  /* 0xc000401000097882 */ /* 0x000fe20000000000 */
[----:B------:R-:W-:Y:S01]  /*7660*/  UMOV UR7, 0x40004040 ;  /* 0x4000404000077882 */ /* 0x000fe20000000000 */
[----:B------:R-:W-:Y:S01]  /*7670*/  UMOV UR4, UR4 ;  /* 0x0000000400047c82 */ /* 0x000fe20008000000 */
[----:B------:R1:W-:Y:S01]  /*7680*/  UTCQMMA gdesc[UR6], gdesc[UR8], tmem[UR17], tmem[UR14], idesc[UR15], !UPT ;  /* 0x00ff0e08060075ea */ /* 0x0003e2000f800311 */
[----:B------:R1:W-:Y:S01]  /*7690*/  UTCBAR [UR4], URZ ;  /* 0x000000ff040073e9 */ /* 0x0003e200080000ff */
[----:B------:R-:W-:-:S02]  /*76a0*/  NOP ;  /* 0x0000000000007918 */ /* 0x000fc40000000000 */
.L_x_6:
[----:B-1----:R-:W-:Y:S01]  /*76b0*/  UMOV UR4, URZ ;  /* 0x000000ff00047c82 */ /* 0x002fe20008000000 */
[----:B------:R-:W-:Y:S05]  /*76c0*/  @!P3 BRA `(.L_x_7) ;  /* 0x0000002c0054b947 */ /* 0x000fea0003800000 */
[----:B0-----:R-:W-:Y:S01]  /*76d0*/  SHF.R.S32.HI R109, RZ, 0x1f, R169 ;  /* 0x0000001fff6d7819 */ /* 0x001fe200000114a9 */
[----:B------:R-:W-:Y:S01]  /*76e0*/  IMAD.SHL.U32 R208, R118, 0x20, RZ ;  /* 0x0000002076d07824 */ /* 0x000fe200078e00ff */
[----:B------:R-:W-:Y:S01]  /*76f0*/  UIADD3 UR5, UPT, UPT, UR16, 0x2000, URZ ;  /* 0x0000200010057890 */ /* 0x000fe2000fffe0ff */
[----:B------:R-:W-:Y:S01]  /*7700*/  IMAD.SHL.U32 R119, R119, 0x20, RZ ;  /* 0x0000002077777824 */ /* 0x000fe200078e00ff */
[----:B------:R-:W-:Y:S01]  /*7710*/  LEA.HI R109, R109, R169, RZ, 0x5 ;  /* 0x000000a96d6d7211 */ /* 0x000fe200078f28ff */
[----:B------:R-:W-:Y:S01]  /*7720*/  UIADD3 UR4, UPT, UPT, UR16, 0x5000, URZ ;  /* 0x0000500010047890 */ /* 0x000fe2000fffe0ff */
[--C-:B------:R-:W-:Y:S01]  /*7730*/  IADD3 R117, P2, P3, R117, UR20, R208.reuse ;  /* 0x0000001475757c10 */ /* 0x100fe2000fb5e0d0 */
[----:B------:R-:W-:Y:S01]  /*7740*/  USHF.R.U32.HI UR5, URZ, 0x4, UR5 ;  /* 0x00000004ff057899 */ /* 0x000fe20008011605 */
[----:B------:R-:W-:Y:S01]  /*7750*/  SHF.R.S32.HI R109, RZ, 0x5, R109 ;  /* 0x00000005ff6d7819 */ /* 0x000fe2000001146d */
[----:B------:R-:W-:Y:S01]  /*7760*/  USHF.R.U32.HI UR4, URZ, 0x4, UR4 ;  /* 0x00000004ff047899 */ /* 0x000fe20008011604 */
[----:B------:R-:W-:Y:S01]  /*7770*/  SHF.R.S32.HI R248, RZ, 0x1f, R208 ;  /* 0x0000001ffff87819 */ /* 0x000fe200000114d0 */
[----:B------:R-:W-:Y:S01]  /*7780*/  IMAD.MOV.U32 R110, RZ, RZ, RZ ;  /* 0x000000ffff6e7224 */ /* 0x000fe200078e00ff */
[----:B------:R-:W-:Y:S01]  /*7790*/  VIMNMX R109, PT, PT, R109, 0x2, !PT ;  /* 0x000000026d6d7848 */ /* 0x000fe20007fe0100 */
[----:B------:R-:W-:Y:S01]  /*77a0*/  USGXT.U32 UR14, UR5, 0xe ;  /* 0x0000000e050e789a */ /* 0x000fe20008000000 */
[----:B------:R-:W-:Y:S01]  /*77b0*/  IADD3.X R118, PT, PT, R160, UR21, R248, P2, P3 ;  /* 0x00000015a0767c10 */ /* 0x000fe200097e64f8 */
[----:B------:R-:W0:Y:S01]  /*77c0*/  LDCU UR20, c[0x0][0x3a8] ;  /* 0x00007500ff1477ac */ /* 0x000e220008000800 */
[----:B------:R-:W-:Y:S01]  /*77d0*/  SHF.R.S32.HI R207, RZ, 0x1f, R119 ;  /* 0x0000001fffcf7819 */ /* 0x000fe20000011477 */
[----:B------:R-:W-:Y:S01]  /*77e0*/  VIADD R204, R109, 0xffffffff ;  /* 0xffffffff6dcc7836 */ /* 0x000fe20000000000 */
[----:B------:R-:W-:Y:S01]  /*77f0*/  USGXT.U32 UR8, UR4, 0xe ;  /* 0x0000000e0408789a */ /* 0x000fe20008000000 */
[----:B------:R-:W-:Y:S01]  /*7800*/  UMOV UR13, UR10 ;  /* 0x0000000a000d7c82 */ /* 0x000fe20008000000 */
[----:B------:R-:W-:Y:S01]  /*7810*/  UMOV UR15, 0x1 ;  /* 0x00000001000f7882 */ /* 0x000fe20000000000 */
[----:B------:R-:W-:-:S09]  /*7820*/  UMOV UR5, URZ ;  /* 0x000000ff00057c82 */ /* 0x000fd20008000000 */
.L_x_10:
[----:B------:R-:W-:Y:S01]  /*7830*/  IMAD.U32 R109, R110, -0x80000000, RZ ;  /* 0x800000006e6d7824 */ /* 0x000fe200078e00ff */
[----:B0-----:R-:W-:Y:S02]  /*7840*/  IADD3 R110, P5, PT, R117, UR20, RZ ;  /* 0x00000014756e7c10 */ /* 0x001fe4000ffbe0ff */
[C---:B------:R-:W-:Y:S01]  /*7850*/  ISETP.GT.AND P3, PT, R106.reuse, 0x1, PT ;  /* 0x000000016a00780c */ /* 0x040fe20003f64270 */
[----:B------:R-:W0:Y:S01]  /*7860*/  SYNCS.PHASECHK.TRANS64.TRYWAIT P4, [UR13], R109 ;  /* 0x0000006dff0075a7 */ /* 0x000e22000808110d */
[----:B------:R-:W-:Y:S01]  /*7870*/  ISETP.GT.AND P2, PT, R106, 0x2, PT ;  /* 0x000000026a00780c */ /* 0x000fe20003f44270 */
[----:B------:R-:W-:Y:S01]  /*7880*/  IMAD.X R111, R240, 0x1, R118, P5 ;  /* 0x00000001f06f7824 */ /* 0x000fe200028e0676 */
[----:B------:R-:W-:Y:S01]  /*7890*/  PRMT R144, RZ, 0x7610, R144 ;  /* 0x00007610ff907816 */ /* 0x000fe20000000090 */
[----:B0-----:R-:W-:Y:S10]  /*78a0*/  @!P4 BRA `(.L_x_8) ;  /* 0x000000c000b0c947 */ /* 0x001ff40003800000 */
.L_x_16:
[----:B------:R-:W-:Y:S01]  /*78b0*/  SHF.R.S32.HI R114, RZ, 0x1f, R239 ;  /* 0x0000001fff727819 */ /* 0x000fe200000114ef */
[----:B------:R0:W2:Y:S01]  /*78c0*/  @P3 LDG.E.U8 R144, desc[UR18][R110.64] ;  /* 0x000000126e903981 */ /* 0x0000a2000c1e1100 */
[-C--:B------:R-:W-:Y:S02]  /*78d0*/  IADD3 R112, P6, PT, R239, R117.reuse, RZ ;  /* 0x00000075ef707210 */ /* 0x080fe40007fde0ff */
[----:B------:R-:W-:Y:S02]  /*78e0*/  ISETP.GT.AND P5, PT, R106, 0x3, PT ;  /* 0x000000036a00780c */ /* 0x000fe40003fa4270 */
[----:B------:R-:W-:Y:S01]  /*78f0*/  PRMT R122, RZ, 0x7610, R122 ;  /* 0x00007610ff7a7816 */ /* 0x000fe2000000007a */
[----:B------:R-:W-:Y:S01]  /*7900*/  IMAD.X R113, R114, 0x1, R118, P6 ;  /* 0x0000000172717824 */ /* 0x000fe200030e0676 */
[----:B------:R-:W-:Y:S02]  /*7910*/  SHF.R.S32.HI R114, RZ, 0x1f, R238 ;  /* 0x0000001fff727819 */ /* 0x000fe400000114ee */
[----:B0-----:R-:W-:-:S02]  /*7920*/  IADD3 R110, P4, PT, R238, R117, RZ ;  /* 0x00000075ee6e7210 */ /* 0x001fc40007f9e0ff */
[----:B------:R0:W3:Y:S01]  /*7930*/  @P2 LDG.E.U8 R122, desc[UR18][R112.64] ;  /* 0x00000012707a2981 */ /* 0x0000e2000c1e1100 */
[----:B------:R-:W-:Y:S02]  /*7940*/  ISETP.GT.AND P3, PT, R106, 0x4, PT ;  /* 0x000000046a00780c */ /* 0x000fe40003f64270 */
[----:B------:R-:W-:Y:S01]  /*7950*/  PRMT R109, RZ, 0x7610, R109 ;  /* 0x00007610ff6d7816 */ /* 0x000fe2000000006d */
[----:B------:R-:W-:Y:S01]  /*7960*/  IMAD.X R111, R114, 0x1, R118, P4 ;  /* 0x00000001726f7824 */ /* 0x000fe200020e0676 */
[----:B------:R-:W-:Y:S02]  /*7970*/  SHF.R.S32.HI R124, RZ, 0x1f, R237 ;  /* 0x0000001fff7c7819 */ /* 0x000fe400000114ed */
[----:B------:R-:W-:Y:S02]  /*7980*/  IADD3 R114, P2, PT, R237, R117, RZ ;  /* 0x00000075ed727210 */ /* 0x000fe40007f5e0ff */
[----:B------:R-:W-:Y:S01]  /*7990*/  ISETP.GT.AND P4, PT, R106, 0x5, PT ;  /* 0x000000056a00780c */ /* 0x000fe20003f84270 */
[----:B------:R1:W4:Y:S01]  /*79a0*/  @P5 LDG.E.U8 R109, desc[UR18][R110.64] ;  /* 0x000000126e6d5981 */ /* 0x000322000c1e1100 */
[----:B0-----:R-:W-:Y:S01]  /*79b0*/  PRMT R112, RZ, 0x7610, R112 ;  /* 0x00007610ff707816 */ /* 0x001fe20000000070 */
[----:B------:R-:W-:Y:S01]  /*79c0*/  IMAD.X R115, R124, 0x1, R118, P2 ;  /* 0x000000017c737824 */ /* 0x000fe200010e0676 */
[----:B------:R-:W-:-:S02]  /*79d0*/  SHF.R.S32.HI R124, RZ, 0x1f, R236 ;  /* 0x0000001fff7c7819 */ /* 0x000fc400000114ec */
[----:B------:R-:W-:Y:S02]  /*79e0*/  ISETP.GT.AND P2, PT, R106, 0x6, PT ;  /* 0x000000066a00780c */ /* 0x000fe40003f44270 */
[----:B------:R-:W-:Y:S01]  /*79f0*/  PRMT R202, RZ, 0x7610, R202 ;  /* 0x00007610ffca7816 */ /* 0x000fe200000000ca */
[----:B------:R0:W5:Y:S01]  /*7a00*/  @P3 LDG.E.U8 R112, desc[UR18][R114.64] ;  /* 0x0000001272703981 */ /* 0x000162000c1e1100 */
[----:B-1----:R-:W-:-:S05]  /*7a10*/  IADD3 R110, P5, PT, R236, R117, RZ ;  /* 0x00000075ec6e7210 */ /* 0x002fca0007fbe0ff */
[--C-:B------:R-:W-:Y:S01]  /*7a20*/  IMAD.X R111, R124, 0x1, R118.reuse, P5 ;  /* 0x000000017c6f7824 */ /* 0x100fe200028e0676 */
[----:B------:R-:W-:Y:S02]  /*7a30*/  SHF.R.S32.HI R124, RZ, 0x1f, R235 ;  /* 0x0000001fff7c7819 */ /* 0x000fe400000114eb */
[----:B0-----:R-:W-:Y:S02]  /*7a40*/  IADD3 R114, P6, PT, R235, R117, RZ ;  /* 0x00000075eb727210 */ /* 0x001fe40007fde0ff */
[----:B------:R-:W-:Y:S01]  /*7a50*/  ISETP.GT.AND P3, PT, R106, 0x7, PT ;  /* 0x000000076a00780c */ /* 0x000fe20003f64270 */
[----:B------:R0:W2:Y:S01]  /*7a60*/  @P4 LDG.E.U8 R202, desc[UR18][R110.64] ;  /* 0x000000126eca4981 */ /* 0x0000a2000c1e1100 */
[----:B------:R-:W-:Y:S01]  /*7a70*/  PRMT R203, RZ, 0x7610, R203 ;  /* 0x00007610ffcb7816 */ /* 0x000fe200000000cb */
[----:B------:R-:W-:Y:S01]  /*7a80*/  IMAD.X R115, R124, 0x1, R118, P6 ;  /* 0x000000017c737824 */ /* 0x000fe200030e0676 */
[----:B------:R-:W-:Y:S02]  /*7a90*/  SHF.R.S32.HI R124, RZ, 0x1f, R234 ;  /* 0x0000001fff7c7819 */ /* 0x000fe400000114ea */
[----:B------:R-:W-:-:S02]  /*7aa0*/  PRMT R205, RZ, 0x7610, R205 ;  /* 0x00007610ffcd7816 */ /* 0x000fc400000000cd */
[----:B------:R1:W2:Y:S01]  /*7ab0*/  @P2 LDG.E.U8 R203, desc[UR18][R114.64] ;  /* 0x0000001272cb2981 */ /* 0x0002a2000c1e1100 */
[----:B0-----:R-:W-:Y:S02]  /*7ac0*/  IADD3 R110, P5, PT, R234, R117, RZ ;  /* 0x00000075ea6e7210 */ /* 0x001fe40007fbe0ff */
[----:B------:R-:W-:-:S03]  /*7ad0*/  ISETP.GT.AND P4, PT, R106, 0x8, PT ;  /* 0x000000086a00780c */ /* 0x000fc60003f84270 */
[--C-:B------:R-:W-:Y:S01]  /*7ae0*/  IMAD.X R111, R124, 0x1, R118.reuse, P5 ;  /* 0x000000017c6f7824 */ /* 0x100fe200028e0676 */
[----:B------:R-:W-:Y:S02]  /*7af0*/  SHF.R.S32.HI R124, RZ, 0x1f, R233 ;  /* 0x0000001fff7c7819 */ /* 0x000fe400000114e9 */
[----:B-1----:R-:W-:Y:S02]  /*7b00*/  IADD3 R114, P6, PT, R233, R117, RZ ;  /* 0x00000075e9727210 */ /* 0x002fe40007fde0ff */
[----:B------:R0:W2:Y:S03]  /*7b10*/  @P3 LDG.E.U8 R205, desc[UR18][R110.64] ;  /* 0x000000126ecd3981 */ /* 0x0000a6000c1e1100 */
[----:B------:R-:W-:Y:S01]  /*7b20*/  IMAD.X R115, R124, 0x1, R118, P6 ;  /* 0x000000017c737824 */ /* 0x000fe200030e0676 */
[----:B------:R-:W-:Y:S02]  /*7b30*/  SHF.R.S32.HI R124, RZ, 0x1f, R232 ;  /* 0x0000001fff7c7819 */ /* 0x000fe400000114e8 */
[----:B------:R-:W-:-:S02]  /*7b40*/  ISETP.GT.AND P2, PT, R106, 0x9, PT ;  /* 0x000000096a00780c */ /* 0x000fc40003f44270 */
[-C--:B0-----:R-:W-:Y:S02]  /*7b50*/  IADD3 R110, P5, PT, R232, R117.reuse, RZ ;  /* 0x00000075e86e7210 */ /* 0x081fe40007fbe0ff */
[----:B------:R-:W-:Y:S02]  /*7b60*/  PRMT R148, RZ, 0x7610, R148 ;  /* 0x00007610ff947816 */ /* 0x000fe40000000094 */
[----:B------:R-:W-:Y:S01]  /*7b70*/  ISETP.GT.AND P3, PT, R106, 0xa, PT ;  /* 0x0000000a6a00780c */ /* 0x000fe20003f64270 */
[----:B------:R-:W-:Y:S01]  /*7b80*/  IMAD.X R111, R124, 0x1, R118, P5 ;  /* 0x000000017c6f7824 */ /* 0x000fe200028e0676 */
[----:B------:R-:W-:Y:S02]  /*7b90*/  SHF.R.S32.HI R126, RZ, 0x1f, R231 ;  /* 0x0000001fff7e7819 */ /* 0x000fe400000114e7 */
[----:B------:R-:W-:Y:S01]  /*7ba0*/  IADD3 R124, P6, PT, R231, R117, RZ ;  /* 0x00000075e77c7210 */ /* 0x000fe20007fde0ff */
[----:B------:R0:W2:Y:S01]  /*7bb0*/  @P4 LDG.E.U8 R148, desc[UR18][R114.64] ;  /* 0x0000001272944981 */ /* 0x0000a2000c1e1100 */
[----:B------:R-:W-:-:S02]  /*7bc0*/  PRMT R130, RZ, 0x7610, R130 ;  /* 0x00007610ff827816 */ /* 0x000fc40000000082 */
[----:B------:R-:W-:Y:S01]  /*7bd0*/  ISETP.GT.AND P4, PT, R106, 0xb, PT ;  /* 0x0000000b6a00780c */ /* 0x000fe20003f84270 */
[----:B------:R-:W-:Y:S01]  /*7be0*/  IMAD.X R125, R126, 0x1, R118, P6 ;  /* 0x000000017e7d7824 */ /* 0x000fe200030e0676 */
[----:B------:R-:W-:Y:S02]  /*7bf0*/  PRMT R121, RZ, 0x7610, R121 ;  /* 0x00007610ff797816 */ /* 0x000fe40000000079 */
[----:B------:R-:W-:Y:S01]  /*7c00*/  SHF.R.S32.HI R126, RZ, 0x1f, R230 ;  /* 0x0000001fff7e7819 */ /* 0x000fe200000114e6 */
[----:B------:R1:W2:Y:S01]  /*7c10*/  @P2 LDG.E.U8 R130, desc[UR18][R110.64] ;  /* 0x000000126e822981 */ /* 0x0002a2000c1e1100 */
[----:B0-----:R-:W-:Y:S02]  /*7c20*/  IADD3 R114, P5, PT, R230, R117, RZ ;  /* 0x00000075e6727210 */ /* 0x001fe40007fbe0ff */
[----:B------:R-:W-:Y:S01]  /*7c30*/  ISETP.GT.AND P2, PT, R106, 0xc, PT ;  /* 0x0000000c6a00780c */ /* 0x000fe20003f44270 */
[----:B------:R0:W2:Y:S02]  /*7c40*/  @P3 LDG.E.U8 R121, desc[UR18][R124.64] ;  /* 0x000000127c793981 */ /* 0x0000a4000c1e1100 */
[----:B------:R-:W-:Y:S01]  /*7c50*/  IMAD.X R115, R126, 0x1, R118, P5 ;  /* 0x000000017e737824 */ /* 0x000fe200028e0676 */
[----:B------:R-:W-:-:S02]  /*7c60*/  SHF.R.S32.HI R126, RZ, 0x1f, R229 ;  /* 0x0000001fff7e7819 */ /* 0x000fc400000114e5 */
[----:B-1----:R-:W-:Y:S02]  /*7c70*/  PRMT R110, RZ, 0x7610, R110 ;  /* 0x00007610ff6e7816 */ /* 0x002fe4000000006e */
[----:B0-----:R-:W-:-:S04]  /*7c80*/  IADD3 R124, P6, PT, R229, R117, RZ ;  /* 0x00000075e57c7210 */ /* 0x001fc80007fde0ff */
[----:B------:R0:W2:Y:S01]  /*7c90*/  @P4 LDG.E.U8 R110, desc[UR18][R114.64] ;  /* 0x00000012726e4981 */ /* 0x0000a2000c1e1100 */
[----:B------:R-:W-:Y:S02]  /*7ca0*/  ISETP.GT.AND P3, PT, R106, 0xd, PT ;  /* 0x0000000d6a00780c */ /* 0x000fe40003f64270 */
[----:B------:R-:W-:Y:S01]  /*7cb0*/  PRMT R113, RZ, 0x7610, R113 ;  /* 0x00007610ff717816 */ /* 0x000fe20000000071 */
[----:B------:R-:W-:Y:S01]  /*7cc0*/  IMAD.X R125, R126, 0x1, R118, P6 ;  /* 0x000000017e7d7824 */ /* 0x000fe200030e0676 */
[----:B------:R-:W-:Y:S02]  /*7cd0*/  SHF.R.S32.HI R126, RZ, 0x1f, R228 ;  /* 0x0000001fff7e7819 */ /* 0x000fe400000114e4 */
[----:B0-----:R-:W-:Y:S02]  /*7ce0*/  IADD3 R114, P5, PT, R228, R117, RZ ;  /* 0x00000075e4727210 */ /* 0x001fe40007fbe0ff */
[----:B------:R0:W2:Y:S01]  /*7cf0*/  @P2 LDG.E.U8 R113, desc[UR18][R124.64] ;  /* 0x000000127c712981 */ /* 0x0000a2000c1e1100 */
[----:B------:R-:W-:-:S02]  /*7d00*/  ISETP.GT.AND P4, PT, R106, 0xe, PT ;  /* 0x0000000e6a00780c */ /* 0x000fc40003f84270 */
[----:B------:R-:W-:Y:S01]  /*7d10*/  PRMT R165, RZ, 0x7610, R165 ;  /* 0x00007610ffa57816 */ /* 0x000fe200000000a5 */
[--C-:B------:R-:W-:Y:S01]  /*7d20*/  IMAD.X R115, R126, 0x1, R118.reuse, P5 ;  /* 0x000000017e737824 */ /* 0x100fe200028e0676 */
[----:B------:R-:W-:Y:S02]  /*7d30*/  SHF.R.S32.HI R126, RZ, 0x1f, R227 ;  /* 0x0000001fff7e7819 */ /* 0x000fe400000114e3 */
[----:B0-----:R-:W-:Y:S02]  /*7d40*/  IADD3 R124, P6, PT, R227, R117, RZ ;  /* 0x00000075e37c7210 */ /* 0x001fe40007fde0ff */
[----:B------:R0:W2:Y:S01]  /*7d50*/  @P3 LDG.E.U8 R165, desc[UR18][R114.64] ;  /* 0x0000001272a53981 */ /* 0x0000a2000c1e1100 */
[----:B------:R-:W-:Y:S02]  /*7d60*/  ISETP.GT.AND P2, PT, R106, 0xf, PT ;  /* 0x0000000f6a00780c */ /* 0x000fe40003f44270 */
[----:B------:R-:W-:Y:S01]  /*7d70*/  PRMT R173, RZ, 0x7610, R173 ;  /* 0x00007610ffad7816 */ /* 0x000fe200000000ad */
[----:B------:R-:W-:Y:S01]  /*7d80*/  IMAD.X R125, R126, 0x1, R118, P6 ;  /* 0x000000017e7d7824 */ /* 0x000fe200030e0676 */
[----:B------:R-:W-:-:S02]  /*7d90*/  SHF.R.S32.HI R126, RZ, 0x1f, R226 ;  /* 0x0000001fff7e7819 */ /* 0x000fc400000114e2 */
[-C--:B0-----:R-:W-:Y:S02]  /*7da0*/  IADD3 R114, P5, PT, R226, R117.reuse, RZ ;  /* 0x00000075e2727210 */ /* 0x081fe40007fbe0ff */
        /* <DEDUP_REMOVED lines=9> */
[----:B------:R-:W-:Y:S01]  /*7e40*/  IMAD.X R125, R126, 0x1, R118, P6 ;  /* 0x000000017e7d7824 */ /* 0x000fe200030e0676 */
[----:B------:R-:W-:Y:S02]  /*7e50*/  SHF.R.S32.HI R126, RZ, 0x1f, R224 ;  /* 0x0000001fff7e7819 */ /* 0x000fe400000114e0 */
[----:B0-----:R-:W-:Y:S02]  /*7e60*/  IADD3 R114, P5, PT, R224, R117, RZ ;  /* 0x00000075e0727210 */ /* 0x001fe40007fbe0ff */
[----:B------:R0:W2:Y:S01]  /*7e70*/  @P3 LDG.E.U8 R145, desc[UR18][R124.64] ;  /* 0x000000127c913981 */ /* 0x0000a2000c1e1100 */
[----:B------:R-:W-:Y:S02]  /*7e80*/  PRMT R123, RZ, 0x7610, R123 ;  /* 0x00007610ff7b7816 */ /* 0x000fe4000000007b */
[----:B------:R-:W-:Y:S01]  /*7e90*/  IMAD.X R115, R126, 0x1, R118, P5 ;  /* 0x000000017e737824 */ /* 0x000fe200028e0676 */
[----:B------:R-:W-:-:S02]  /*7ea0*/  SHF.R.S32.HI R126, RZ, 0x1f, R223 ;  /* 0x0000001fff7e7819 */ /* 0x000fc400000114df */
[C---:B------:R-:W-:Y:S02]  /*7eb0*/  ISETP.GT.AND P2, PT, R106.reuse, 0x12, PT ;  /* 0x000000126a00780c */ /* 0x040fe40003f44270 */
[----:B------:R1:W2:Y:S01]  /*7ec0*/  @P4 LDG.E.U8 R123, desc[UR18][R114.64] ;  /* 0x00000012727b4981 */ /* 0x0002a2000c1e1100 */
[----:B0-----:R-:W-:Y:S02]  /*7ed0*/  IADD3 R124, P6, PT, R223, R117, RZ ;  /* 0x00000075df7c7210 */ /* 0x001fe40007fde0ff */
[----:B------:R-:W-:-:S03]  /*7ee0*/  ISETP.GT.AND P3, PT, R106, 0x13, PT ;  /* 0x000000136a00780c */ /* 0x000fc60003f64270 */
[----:B------:R-:W-:Y:S01]  /*7ef0*/  IMAD.X R125, R126, 0x1, R118, P6 ;  /* 0x000000017e7d7824 */ /* 0x000fe200030e0676 */
[----:B------:R-:W-:Y:S02]  /*7f00*/  SHF.R.S32.HI R126, RZ, 0x1f, R222 ;  /* 0x0000001fff7e7819 */ /* 0x000fe400000114de */
[-C--:B-1----:R-:W-:Y:S02]  /*7f10*/  IADD3 R114, P5, PT, R222, R117.reuse, RZ ;  /* 0x00000075de727210 */ /* 0x082fe40007fbe0ff */
[----:B------:R-:W-:Y:S02]  /*7f20*/  PRMT R120, RZ, 0x7610, R120 ;  /* 0x00007610ff787816 */ /* 0x000fe40000000078 */
[----:B------:R-:W-:Y:S01]  /*7f30*/  SHF.R.S32.HI R128, RZ, 0x1f, R221 ;  /* 0x0000001fff807819 */ /* 0x000fe200000114dd */
[----:B------:R-:W-:Y:S01]  /*7f40*/  IMAD.X R115, R126, 0x1, R118, P5 ;  /* 0x000000017e737824 */ /* 0x000fe200028e0676 */
[----:B------:R-:W-:Y:S02]  /*7f50*/  IADD3 R126, P6, PT, R221, R117, RZ ;  /* 0x00000075dd7e7210 */ /* 0x000fe40007fde0ff */
[----:B------:R0:W2:Y:S01]  /*7f60*/  @P2 LDG.E.U8 R120, desc[UR18][R124.64] ;  /* 0x000000127c782981 */ /* 0x0000a2000c1e1100 */
[----:B------:R-:W-:-:S02]  /*7f70*/  PRMT R111, RZ, 0x7610, R111 ;  /* 0x00007610ff6f7816 */ /* 0x000fc4000000006f */
[----:B------:R-:W-:Y:S01]  /*7f80*/  ISETP.GT.AND P2, PT, R106, 0x15, PT ;  /* 0x000000156a00780c */ /* 0x000fe20003f44270 */
[----:B------:R-:W-:Y:S01]  /*7f90*/  IMAD.X R127, R128, 0x1, R118, P6 ;  /* 0x00000001807f7824 */ /* 0x000fe200030e0676 */
[----:B------:R-:W-:Y:S02]  /*7fa0*/  ISETP.GT.AND P4, PT, R106, 0x14, PT ;  /* 0x000000146a00780c */ /* 0x000fe40003f84270 */
[----:B------:R-:W-:Y:S01]  /*7fb0*/  SHF.R.S32.HI R128, RZ, 0x1f, R220 ;  /* 0x0000001fff807819 */ /* 0x000fe200000114dc */
[----:B------:R1:W2:Y:S01]  /*7fc0*/  @P3 LDG.E.U8 R111, desc[UR18][R114.64] ;  /* 0x00000012726f3981 */ /* 0x0002a2000c1e1100 */
[----:B0-----:R-:W-:-:S05]  /*7fd0*/  IADD3 R124, P5, PT, R220, R117, RZ ;  /* 0x00000075dc7c7210 */ /* 0x001fca0007fbe0ff */
[----:B------:R-:W-:Y:S01]  /*7fe0*/  IMAD.X R125, R128, 0x1, R118, P5 ;  /* 0x00000001807d7824 */ /* 0x000fe200028e0676 */
[----:B-1----:R-:W-:Y:S02]  /*7ff0*/  PRMT R115, RZ, 0x7610, R115 ;  /* 0x00007610ff737816 */ /* 0x002fe40000000073 */
[----:B------:R-:W-:Y:S02]  /*8000*/  PRMT R114, RZ, 0x7610, R114 ;  /* 0x00007610ff727816 */ /* 0x000fe40000000072 */
[----:B------:R-:W-:Y:S02]  /*8010*/  IADD3 R128, P5, PT, R218, R117, RZ ;  /* 0x00000075da807210 */ /* 0x000fe40007fbe0ff */
[----:B------:R0:W2:Y:S01]  /*8020*/  @P2 LDG.E.U8 R115, desc[UR18][R124.64] ;  /* 0x000000127c732981 */ /* 0x0000a2000c1e1100 */
[----:B------:R-:W-:-:S03]  /*8030*/  ISETP.GT.AND P2, PT, R106, 0x18, PT ;  /* 0x000000186a00780c */ /* 0x000fc60003f44270 */
[----:B------:R1:W2:Y:S01]  /*8040*/  @P4 LDG.E.U8 R114, desc[UR18][R126.64] ;  /* 0x000000127e724981 */ /* 0x0002a2000c1e1100 */
[----:B------:R-:W-:Y:S02]  /*8050*/  ISETP.GT.AND P4, PT, R106, 0x17, PT ;  /* 0x000000176a00780c */ /* 0x000fe40003f84270 */
[----:B0-----:R-:W-:-:S05]  /*8060*/  SHF.R.S32.HI R125, RZ, 0x1f, R218 ;  /* 0x0000001fff7d7819 */ /* 0x001fca00000114da */
[--C-:B------:R-:W-:Y:S01]  /*8070*/  IMAD.X R129, R125, 0x1, R118.reuse, P5 ;  /* 0x000000017d817824 */ /* 0x100fe200028e0676 */
[-C--:B------:R-:W-:Y:S02]  /*8080*/  IADD3 R124, P5, PT, R217, R117.reuse, RZ ;  /* 0x00000075d97c7210 */ /* 0x080fe40007fbe0ff */
[----:B------:R-:W-:Y:S02]  /*8090*/  SHF.R.S32.HI R125, RZ, 0x1f, R217 ;  /* 0x0000001fff7d7819 */ /* 0x000fe400000114d9 */
[----:B------:R-:W-:Y:S02]  /*80a0*/  PRMT R161, RZ, 0x7610, R161 ;  /* 0x00007610ffa17816 */ /* 0x000fe400000000a1 */
[----:B------:R-:W-:Y:S01]  /*80b0*/  PRMT R155, RZ, 0x7610, R155 ;  /* 0x00007610ff9b7816 */ /* 0x000fe2000000009b */
[----:B------:R-:W-:Y:S01]  /*80c0*/  IMAD.X R125, R125, 0x1, R118, P5 ;  /* 0x000000017d7d7824 */ /* 0x000fe200028e0676 */
[----:B------:R-:W-:Y:S02]  /*80d0*/  ISETP.GT.AND P3, PT, R106, 0x16, PT ;  /* 0x000000166a00780c */ /* 0x000fe40003f64270 */
[----:B------:R0:W2:Y:S04]  /*80e0*/  @P4 LDG.E.U8 R161, desc[UR18][R128.64] ;  /* 0x0000001280a14981 */ /* 0x0000a8000c1e1100 */
[----:B------:R0:W2:Y:S01]  /*80f0*/  @P2 LDG.E.U8 R155, desc[UR18][R124.64] ;  /* 0x000000127c9b2981 */ /* 0x0000a2000c1e1100 */
[----:B-1----:R-:W-:-:S02]  /*8100*/  IADD3 R126, P6, PT, R219, R117, RZ ;  /* 0x00000075db7e7210 */ /* 0x002fc40007fde0ff */
[----:B------:R-:W-:Y:S02]  /*8110*/  SHF.R.S32.HI R127, RZ, 0x1f, R219 ;  /* 0x0000001fff7f7819 */ /* 0x000fe400000114db */
[----:B0-----:R-:W-:Y:S02]  /*8120*/  SHF.R.S32.HI R129, RZ, 0x1f, R215 ;  /* 0x0000001fff817819 */ /* 0x001fe400000114d7 */
[----:B------:R-:W-:Y:S02]  /*8130*/  IADD3 R124, P2, PT, R215, R117, RZ ;  /* 0x00000075d77c7210 */ /* 0x000fe40007f5e0ff */
[----:B------:R-:W-:-:S03]  /*8140*/  ISETP.GT.AND P5, PT, R106, 0x1a, PT ;  /* 0x0000001a6a00780c */ /* 0x000fc60003fa4270 */
[--C-:B------:R-:W-:Y:S01]  /*8150*/  IMAD.X R125, R129, 0x1, R118.reuse, P2 ;  /* 0x00000001817d7824 */ /* 0x100fe200010e0676 */
[----:B------:R-:W-:Y:S01]  /*8160*/  ISETP.GT.AND P2, PT, R106, RZ, PT ;  /* 0x000000ff6a00720c */ /* 0x000fe20003f44270 */
[----:B------:R-:W-:Y:S01]  /*8170*/  IMAD.X R127, R127, 0x1, R118, P6 ;  /* 0x000000017f7f7824 */ /* 0x000fe200030e0676 */
[----:B------:R-:W-:Y:S02]  /*8180*/  PRMT R157, RZ, 0x7610, R157 ;  /* 0x00007610ff9d7816 */ /* 0x000fe4000000009d */
[----:B------:R-:W-:Y:S02]  /*8190*/  PRMT R131, RZ, 0x7610, R131 ;  /* 0x00007610ff837816 */ /* 0x000fe40000000083 */
[----:B------:R-:W-:Y:S02]  /*81a0*/  SHF.R.S32.HI R128, RZ, 0x1f, R216 ;  /* 0x0000001fff807819 */ /* 0x000fe400000114d8 */
[----:B------:R0:W2:Y:S01]  /*81b0*/  @P3 LDG.E.U8 R157, desc[UR18][R126.64] ;  /* 0x000000127e9d3981 */ /* 0x0000a2000c1e1100 */
[----:B------:R-:W-:-:S03]  /*81c0*/  PRMT R169, RZ, 0x7610, R169 ;  /* 0x00007610ffa97816 */ /* 0x000fc600000000a9 */
[----:B------:R1:W2:Y:S01]  /*81d0*/  @P5 LDG.E.U8 R131, desc[UR18][R124.64] ;  /* 0x000000127c835981 */ /* 0x0002a2000c1e1100 */
[----:B0-----:R-:W-:Y:S01]  /*81e0*/  IADD3 R126, P3, PT, R216, R117, RZ ;  /* 0x00000075d87e7210 */ /* 0x001fe20007f7e0ff */
[----:B-1----:R-:W-:-:S04]  /*81f0*/  @P2 IMAD.MOV.U32 R124, RZ, RZ, R117 ;  /* 0x000000ffff7c2224 */ /* 0x002fc800078e0075 */
[--C-:B------:R-:W-:Y:S01]  /*8200*/  IMAD.X R127, R128, 0x1, R118.reuse, P3 ;  /* 0x00000001807f7824 */ /* 0x100fe200018e0676 */
[----:B------:R-:W-:Y:S01]  /*8210*/  ISETP.GT.AND P3, PT, R106, 0x1b, PT ;  /* 0x0000001b6a00780c */ /* 0x000fe20003f64270 */
[----:B------:R-:W-:Y:S01]  /*8220*/  @P2 IMAD.MOV.U32 R125, RZ, RZ, R118 ;  /* 0x000000ffff7d2224 */ /* 0x000fe200078e0076 */
[----:B------:R-:W-:Y:S02]  /*8230*/  IADD3 R128, P6, PT, R214, R117, RZ ;  /* 0x00000075d6807210 */ /* 0x000fe40007fde0ff */
[----:B------:R-:W-:Y:S02]  /*8240*/  SHF.R.S32.HI R129, RZ, 0x1f, R214 ;  /* 0x0000001fff817819 */ /* 0x000fe400000114d6 */
[----:B------:R0:W2:Y:S01]  /*8250*/  @P2 LDG.E.U8 R169, desc[UR18][R124.64] ;  /* 0x000000127ca92981 */ /* 0x0000a2000c1e1100 */
[----:B------:R-:W-:Y:S02]  /*8260*/  PRMT R132, RZ, 0x7610, R132 ;  /* 0x00007610ff847816 */ /* 0x000fe40000000084 */
[----:B------:R-:W-:-:S05]  /*8270*/  IMAD.X R129, R129, 0x1, R118, P6 ;  /* 0x0000000181817824 */ /* 0x000fca00030e0676 */
[----:B------:R1:W2:Y:S01]  /*8280*/  @P3 LDG.E.U8 R132, desc[UR18][R128.64] ;  /* 0x0000001280843981 */ /* 0x0002a2000c1e1100 */
[----:B------:R-:W-:Y:S02]  /*8290*/  ISETP.GT.AND P3, PT, R106, 0x1d, PT ;  /* 0x0000001d6a00780c */ /* 0x000fe40003f64270 */
[----:B0-----:R-:W-:-:S05]  /*82a0*/  IADD3 R124, P5, PT, R212, R117, RZ ;  /* 0x00000075d47c7210 */ /* 0x001fca0007fbe0ff */
[----:B------:R-:W-:Y:S01]  /*82b0*/  IMAD.X R125, R251, 0x1, R118, P5 ;  /* 0x00000001fb7d7824 */ /* 0x000fe200028e0676 */
[----:B-1----:R-:W-:Y:S02]  /*82c0*/  PRMT R129, RZ, 0x7610, R129 ;  /* 0x00007610ff817816 */ /* 0x002fe40000000081 */
[----:B------:R-:W-:-:S04]  /*82d0*/  ISETP.GT.AND P4, PT, R106, 0x19, PT ;  /* 0x000000196a00780c */ /* 0x000fc80003f84270 */
[----:B------:R0:W2:Y:S01]  /*82e0*/  @P3 LDG.E.U8 R129, desc[UR18][R124.64] ;  /* 0x000000127c813981 */ /* 0x0000a2000c1e1100 */
[----:B------:R-:W-:-:S08]  /*82f0*/  PRMT R152, RZ, 0x7610, R152 ;  /* 0x00007610ff987816 */ /* 0x000fd00000000098 */
[----:B------:R1:W2:Y:S01]  /*8300*/  @P4 LDG.E.U8 R152, desc[UR18][R126.64] ;  /* 0x000000127e984981 */ /* 0x0002a2000c1e1100 */
[----:B0-----:R-:W0:Y:S01]  /*8310*/  S2R R125, SR_TID.X ;  /* 0x00000000007d7919 */ /* 0x001e220000002100 */
[----:B------:R-:W-:Y:S02]  /*8320*/  ISETP.GT.AND P4, PT, R106, 0x1c, PT ;  /* 0x0000001c6a00780c */ /* 0x000fe40003f84270 */
[----:B-1----:R-:W-:Y:S02]  /*8330*/  IADD3 R126, P6, PT, R213, R117, RZ ;  /* 0x00000075d57e7210 */ /* 0x002fe40007fde0ff */
[----:B------:R-:W-:-:S03]  /*8340*/  PRMT R128, RZ, 0x7610, R128 ;  /* 0x00007610ff807816 */ /* 0x000fc60000000080 */
[----:B------:R-:W-:Y:S01]  /*8350*/  IMAD.X R127, R252, 0x1, R118, P6 ;  /* 0x00000001fc7f7824 */ /* 0x000fe200030e0676 */
[----:B------:R-:W-:-:S05]  /*8360*/  ISETP.GT.AND P2, PT, R106, 0x1e, PT ;  /* 0x0000001e6a00780c */ /* 0x000fca0003f44270 */
[----:B------:R1:W2:Y:S01]  /*8370*/  @P4 LDG.E.U8 R128, desc[UR18][R126.64] ;  /* 0x000000127e804981 */ /* 0x0002a2000c1e1100 */
[----:B------:R-:W-:Y:S02]  /*8380*/  ISETP.GT.AND P4, PT, R106, 0x1f, PT ;  /* 0x0000001f6a00780c */ /* 0x000fe40003f84270 */
[-C--:B------:R-:W-:Y:S02]  /*8390*/  IADD3 R124, P5, PT, R209, R117.reuse, RZ ;  /* 0x00000075d17c7210 */ /* 0x080fe40007fbe0ff */
[----:B------:R-:W-:Y:S02]  /*83a0*/  PRMT R133, RZ, 0x7610, R133 ;  /* 0x00007610ff857816 */ /* 0x000fe40000000085 */
[----:B-1----:R-:W-:Y:S02]  /*83b0*/  IADD3 R126, P6, PT, R210, R117, RZ ;  /* 0x00000075d27e7210 */ /* 0x002fe40007fde0ff */
[----:B------:R-:W-:Y:S02]  /*83c0*/  PRMT R134, RZ, 0x7610, R134 ;  /* 0x00007610ff867816 */ /* 0x000fe40000000086 */
[----:B0-----:R-:W-:Y:S01]  /*83d0*/  LOP3.LUT R125, R125, 0x1f, RZ, 0xc0, !PT ;  /* 0x0000001f7d7d7812 */ /* 0x001fe200078ec0ff */
[----:B------:R-:W-:-:S03]  /*83e0*/  IMAD.X R127, R250, 0x1, R118, P6 ;  /* 0x00000001fa7f7824 */ /* 0x000fc600030e0676 */
[----:B------:R-:W-:Y:S01]  /*83f0*/  ISETP.GE.AND P3, PT, R125, R106, PT ;  /* 0x0000006a7d00720c */ /* 0x000fe20003f66270 */
[----:B------:R-:W-:Y:S01]  /*8400*/  IMAD.X R125, R249, 0x1, R118, P5 ;  /* 0x00000001f97d7824 */ /* 0x000fe200028e0676 */
[----:B------:R0:W2:Y:S04]  /*8410*/  @P2 LDG.E.U8 R133, desc[UR18][R126.64] ;  /* 0x000000127e852981 */ /* 0x0000a8000c1e1100 */
[----:B------:R1:W2:Y:S01]  /*8420*/  @P4 LDG.E.U8 R134, desc[UR18][R124.64] ;  /* 0x000000127c864981 */ /* 0x0002a2000c1e1100 */
[----:B------:R-:W-:Y:S01]  /*8430*/  BAR.SYNC.DEFER_BLOCKING 0x0 ;  /* 0x0000000000007b1d */ /* 0x000fe20000010000 */
[C---:B------:R-:W-:Y:S02]  /*8440*/  IADD3 R201, P5, PT, R119.reuse, R201, RZ ;  /* 0x000000c977c97210 */ /* 0x040fe40007fbe0ff */
[----:B------:R-:W-:-:S03]  /*8450*/  IADD3 R107, P2, PT, R119, R107, RZ ;  /* 0x0000006b776b7210 */ /* 0x000fc60007f5e0ff */
[C---:B------:R-:W-:Y:S01]  /*8460*/  IMAD.X R200, R207.reuse, 0x1, R200, P5 ;  /* 0x00000001cfc87824 */ /* 0x040fe200028e06c8 */
[----:B0-----:R-:W-:Y:S01]  /*8470*/  PRMT R126, RZ, 0x7610, R126 ;  /* 0x00007610ff7e7816 */ /* 0x001fe2000000007e */
[----:B-1----:R-:W-:Y:S02]  /*8480*/  @!P3 IMAD.MOV.U32 R124, RZ, RZ, R201 ;  /* 0x000000ffff7cb224 */ /* 0x002fe400078e00c9 */
[----:B------:R-:W-:Y:S02]  /*8490*/  @!P3 IMAD.MOV.U32 R125, RZ, RZ, R200 ;  /* 0x000000ffff7db224 */ /* 0x000fe400078e00c8 */
[----:B------:R-:W-:Y:S01]  /*84a0*/  IMAD.X R108, R207, 0x1, R108, P2 ;  /* 0x00000001cf6c7824 */ /* 0x000fe200010e066c */
[C---:B------:R-:W-:Y:S02]  /*84b0*/  IADD3 R105, P2, PT, R119.reuse, R105, RZ ;  /* 0x0000006977697210 */ /* 0x040fe40007f5e0ff */
[----:B------:R-:W-:Y:S02]  /*84c0*/  PRMT R127, RZ, 0x7610, R127 ;  /* 0x00007610ff7f7816 */ /* 0x000fe4000000007f */
[----:B------:R-:W-:Y:S01]  /*84d0*/  IADD3 R104, P4, PT, R119, R104, RZ ;  /* 0x0000006877687210 */ /* 0x000fe20007f9e0ff */
[----:B------:R-:W-:Y:S01]  /*84e0*/  IMAD.X R103, R207, 0x1, R103, P2 ;  /* 0x00000001cf677824 */ /* 0x000fe200010e0667 */
[----:B------:R0:W2:Y:S01]  /*84f0*/  @!P3 LDG.E.U8 R126, desc[UR18][R124.64] ;  /* 0x000000127c7eb981 */ /* 0x0000a2000c1e1100 */
[----:B------:R-:W-:-:S02]  /*8500*/  PRMT R136, RZ, 0x7610, R136 ;  /* 0x00007610ff887816 */ /* 0x000fc40000000088 */
[----:B------:R-:W-:Y:S02]  /*8510*/  IMAD.X R101, R207, 0x1, R101, P4 ;  /* 0x00000001cf657824 */ /* 0x000fe400020e0665 */
[----:B0-----:R-:W-:Y:S02]  /*8520*/  @!P3 IMAD.MOV.U32 R124, RZ, RZ, R107 ;  /* 0x000000ffff7cb224 */ /* 0x001fe400078e006b */
[----:B------:R-:W-:Y:S01]  /*8530*/  @!P3 IMAD.MOV.U32 R125, RZ, RZ, R108 ;  /* 0x000000ffff7db224 */ /* 0x000fe200078e006c */
[----:B------:R-:W-:-:S04]  /*8540*/  IADD3 R102, P2, PT, R119, R102, RZ ;  /* 0x0000006677667210 */ /* 0x000fc80007f5e0ff */
[----:B------:R0:W2:Y:S01]  /*8550*/  @!P3 LDG.E.U8 R127, desc[UR18][R124.64] ;  /* 0x000000127c7fb981 */ /* 0x0000a2000c1e1100 */
[----:B------:R-:W-:Y:S01]  /*8560*/  PRMT R135, RZ, 0x7610, R135 ;  /* 0x00007610ff877816 */ /* 0x000fe20000000087 */
        /* <DEDUP_REMOVED lines=94> */
[----:B------:R0:W3:Y:S01]  /*8b50*/  @!P3 LDG.E.U8 R159, desc[UR18][R124.64] ;  /* 0x000000127c9fb981 */ /* 0x0000e2000c1e1100 */
        /* <DEDUP_REMOVED lines=53> */
[----:B------:R0:W4:Y:S01]  /*8eb0*/  @!P3 LDG.E.U8 R178, desc[UR18][R124.64] ;  /* 0x000000127cb2b981 */ /* 0x000122000c1e1100 */
        /* <DEDUP_REMOVED lines=23> */
[----:B------:R0:W5:Y:S01]  /*9030*/  @!P3 LDG.E.U8 R186, desc[UR18][R124.64] ;  /* 0x000000127cbab981 */ /* 0x000162000c1e1100 */
        /* <DEDUP_REMOVED lines=23> */
[----:B------:R0:W5:Y:S04]  /*91b0*/  @!P3 LDG.E.U8 R194, desc[UR18][R124.64] ;  /* 0x000000127cc2b981 */ /* 0x000168000c1e1100 */
[----:B--2---:R1:W-:Y:S01]  /*91c0*/  STS.U8 [R206+UR16+0x5000], R169 ;  /* 0x005000a9ce007988 */ /* 0x0043e20008000010 */
[----:B0-----:R-:W-:Y:S02]  /*91d0*/  @!P3 IMAD.MOV.U32 R124, RZ, RZ, R49 ;  /* 0x000000ffff7cb224 */ /* 0x001fe400078e0031 */
[----:B------:R-:W-:Y:S01]  /*91e0*/  @!P3 IMAD.MOV.U32 R125, RZ, RZ, R48 ;  /* 0x000000ffff7db224 */ /* 0x000fe200078e0030 */
[----:B-1----:R-:W-:-:S04]  /*91f0*/  PRMT R169, RZ, 0x7610, R169 ;  /* 0x00007610ffa97816 */ /* 0x002fc800000000a9 */
[----:B------:R0:W2:Y:S01]  /*9200*/  @!P3 LDG.E.U8 R196, desc[UR18][R124.64] ;  /* 0x000000127cc4b981 */ /* 0x0000a2000c1e1100 */
[----:B------:R-:W-:Y:S01]  /*9210*/  IMAD.X R44, R207, 0x1, R44, P2 ;  /* 0x00000001cf2c7824 */ /* 0x000fe200010e062c */
[----:B------:R-:W-:Y:S02]  /*9220*/  IADD3 R43, P2, PT, R119, R43, RZ ;  /* 0x0000002b772b7210 */ /* 0x000fe40007f5e0ff */
[----:B------:R1:W-:Y:S01]  /*9230*/  STS.U8 [R206+UR16+0x5400], R148 ;  /* 0x00540094ce007988 */ /* 0x0003e20008000010 */
        /* <DEDUP_REMOVED lines=34> */
[----:B------:R-:W-:Y:S01]  /*9460*/  PRMT R211, RZ, 0x7610, R211 ;  /* 0x00007610ffd37816 */ /* 0x000fe200000000d3 */
[----:B0-----:R-:W-:Y:S02]  /*9470*/  @!P3 IMAD.MOV.U32 R124, RZ, RZ, R37 ;  /* 0x000000ffff7cb224 */ /* 0x001fe400078e0025 */
[----:B------:R-:W-:Y:S02]  /*9480*/  @!P3 IMAD.MOV.U32 R125, RZ, RZ, R36 ;  /* 0x000000ffff7db224 */ /* 0x000fe400078e0024 */
[----:B------:R-:W-:-:S03]  /*9490*/  IMAD.X R32, R207, 0x1, R32, P2 ;  /* 0x00000001cf207824 */ /* 0x000fc600010e0620 */
[----:B------:R0:W2:Y:S01]  /*94a0*/  @!P3 LDG.E.U8 R130, desc[UR18][R124.64] ;  /* 0x000000127c82b981 */ /* 0x0000a2000c1e1100 */
[----:B------:R-:W-:-:S03]  /*94b0*/  IADD3 R31, P2, PT, R119, R31, RZ ;  /* 0x0000001f771f7210 */ /* 0x000fc60007f5e0ff */
        /* <DEDUP_REMOVED lines=10> */
[----:B---3--:R0:W-:Y:S01]  /*9560*/  STS.U8 [R246+UR16+0x5100], R122 ;  /* 0x0051007af6007988 */ /* 0x0081e20008000010 */
[----:B-1----:R-:W-:-:S03]  /*9570*/  @!P3 IMAD.MOV.U32 R123, RZ, RZ, R30 ;  /* 0x000000ffff7bb224 */ /* 0x002fc600078e001e */
[----:B------:R1:W3:Y:S01]  /*9580*/  @!P3 LDG.E.U8 R152, desc[UR18][R124.64] ;  /* 0x000000127c98b981 */ /* 0x0002e2000c1e1100 */
[----:B------:R-:W-:Y:S01]  /*9590*/  IMAD.X R28, R207, 0x1, R28, P2 ;  /* 0x00000001cf1c7824 */ /* 0x000fe200010e061c */
[----:B------:R-:W-:Y:S01]  /*95a0*/  IADD3 R27, P2, PT, R119, R27, RZ ;  /* 0x0000001b771b7210 */ /* 0x000fe20007f5e0ff */
[----:B0-----:R-:W-:Y:S01]  /*95b0*/  @!P3 IMAD.MOV.U32 R122, RZ, RZ, R31 ;  /* 0x000000ffff7ab224 */ /* 0x001fe200078e001f */
[----:B-1----:R-:W-:Y:S02]  /*95c0*/  PRMT R124, RZ, 0x7610, R124 ;  /* 0x00007610ff7c7816 */ /* 0x002fe4000000007c */
[----:B------:R-:W-:-:S04]  /*95d0*/  PRMT R125, RZ, 0x7610, R125 ;  /* 0x00007610ff7d7816 */ /* 0x000fc8000000007d */
[----:B------:R0:W2:Y:S01]  /*95e0*/  @!P3 LDG.E.U8 R124, desc[UR18][R122.64] ;  /* 0x000000127a7cb981 */ /* 0x0000a2000c1e1100 */
[----:B------:R-:W-:Y:S01]  /*95f0*/  IMAD.X R26, R207, 0x1, R26, P2 ;  /* 0x00000001cf1a7824 */ /* 0x000fe200010e061a */
[----:B------:R-:W-:Y:S02]  /*9600*/  IADD3 R25, P2, PT, R119, R25, RZ ;  /* 0x0000001977197210 */ /* 0x000fe40007f5e0ff */
[----:B------:R1:W-:Y:S01]  /*9610*/  STS.U8 [R246+UR16+0x5500], R121 ;  /* 0x00550079f6007988 */ /* 0x0003e20008000010 */
[----:B0-----:R-:W-:Y:S02]  /*9620*/  @!P3 IMAD.MOV.U32 R122, RZ, RZ, R29 ;  /* 0x000000ffff7ab224 */ /* 0x001fe400078e001d */
[----:B------:R-:W-:Y:S01]  /*9630*/  @!P3 IMAD.MOV.U32 R123, RZ, RZ, R28 ;  /* 0x000000ffff7bb224 */ /* 0x000fe200078e001c */
[----:B------:R0:W-:Y:S01]  /*9640*/  STS.U8 [R246+UR16+0x5900], R120 ;  /* 0x00590078f6007988 */ /* 0x0001e20008000010 */
[----:B-1----:R-:W-:-:S03]  /*9650*/  @!P3 IMAD.MOV.U32 R121, RZ, RZ, R26 ;  /* 0x000000ffff79b224 */ /* 0x002fc600078e001a */
[----:B------:R1:W2:Y:S01]  /*9660*/  @!P3 LDG.E.U8 R125, desc[UR18][R122.64] ;  /* 0x000000127a7db981 */ /* 0x0002a2000c1e1100 */
[----:B------:R-:W-:Y:S01]  /*9670*/  IMAD.X R24, R207, 0x1, R24, P2 ;  /* 0x00000001cf187824 */ /* 0x000fe200010e0618 */
[----:B------:R-:W-:Y:S01]  /*9680*/  IADD3 R23, P2, PT, R119, R23, RZ ;  /* 0x0000001777177210 */ /* 0x000fe20007f5e0ff */
[----:B0-----:R-:W-:Y:S01]  /*9690*/  @!P3 IMAD.MOV.U32 R120, RZ, RZ, R27 ;  /* 0x000000ffff78b224 */ /* 0x001fe200078e001b */
[----:B-1----:R-:W-:Y:S02]  /*96a0*/  PRMT R122, RZ, 0x7610, R122 ;  /* 0x00007610ff7a7816 */ /* 0x002fe4000000007a */
[----:B------:R-:W-:Y:S01]  /*96b0*/  PRMT R123, RZ, 0x7610, R123 ;  /* 0x00007610ff7b7816 */ /* 0x000fe2000000007b */
[----:B------:R-:W-:-:S03]  /*96c0*/  IMAD.X R22, R207, 0x1, R22, P2 ;  /* 0x00000001cf167824 */ /* 0x000fc600010e0616 */
[----:B------:R0:W2:Y:S01]  /*96d0*/  @!P3 LDG.E.U8 R122, desc[UR18][R120.64] ;  /* 0x00000012787ab981 */ /* 0x0000a2000c1e1100 */
[----:B------:R-:W-:-:S03]  /*96e0*/  IADD3 R21, P2, PT, R119, R21, RZ ;  /* 0x0000001577157210 */ /* 0x000fc60007f5e0ff */
[----:B------:R-:W-:Y:S01]  /*96f0*/  STS.U8 [R246+UR16+0x5d00], R131 ;  /* 0x005d0083f6007988 */ /* 0x000fe20008000010 */
[----:B0-----:R-:W-:Y:S02]  /*9700*/  @!P3 IMAD.MOV.U32 R120, RZ, RZ, R25 ;  /* 0x000000ffff78b224 */ /* 0x001fe400078e0019 */
[----:B------:R-:W-:Y:S01]  /*9710*/  @!P3 IMAD.MOV.U32 R121, RZ, RZ, R24 ;  /* 0x000000ffff79b224 */ /* 0x000fe200078e0018 */
[----:B----4-:R0:W-:Y:S01]  /*9720*/  STS.U8 [R245+UR16+0x5180], R109 ;  /* 0x0051806df5007988 */ /* 0x0101e20008000010 */
[----:B------:R-:W-:-:S03]  /*9730*/  IMAD.X R20, R207, 0x1, R20, P2 ;  /* 0x00000001cf147824 */ /* 0x000fc600010e0614 */
[----:B------:R1:W4:Y:S01]  /*9740*/  @!P3 LDG.E.U8 R123, desc[UR18][R120.64] ;  /* 0x00000012787bb981 */ /* 0x000322000c1e1100 */
[----:B------:R-:W-:Y:S02]  /*9750*/  IADD3 R19, P2, PT, R119, R19, RZ ;  /* 0x0000001377137210 */ /* 0x000fe40007f5e0ff */
[----:B0-----:R-:W-:Y:S01]  /*9760*/  PRMT R109, RZ, 0x7610, R109 ;  /* 0x00007610ff6d7816 */ /* 0x001fe2000000006d */
[----:B-1----:R-:W-:Y:S02]  /*9770*/  @!P3 IMAD.MOV.U32 R120, RZ, RZ, R23 ;  /* 0x000000ffff78b224 */ /* 0x002fe400078e0017 */
[----:B------:R-:W-:Y:S01]  /*9780*/  @!P3 IMAD.MOV.U32 R121, RZ, RZ, R22 ;  /* 0x000000ffff79b224 */ /* 0x000fe200078e0016 */
        /* <DEDUP_REMOVED lines=21> */
[----:B-----5:R0:W-:Y:S01]  /*98e0*/  STS.U8 [R244+UR16+0x5200], R112 ;  /* 0x00520070f4007988 */ /* 0x0201e20008000010 */
[----:B------:R-:W-:-:S03]  /*98f0*/  IMAD.X R12, R207, 0x1, R12, P2 ;  /* 0x00000001cf0c7824 */ /* 0x000fc600010e060c */
[----:B------:R1:W5:Y:S01]  /*9900*/  @!P3 LDG.E.U8 R121, desc[UR18][R110.64] ;  /* 0x000000126e79b981 */ /* 0x000362000c1e1100 */
[----:B------:R-:W-:Y:S02]  /*9910*/  IADD3 R11, P2, PT, R119, R11, RZ ;  /* 0x0000000b770b7210 */ /* 0x000fe40007f5e0ff */
[----:B0-----:R-:W-:Y:S01]  /*9920*/  PRMT R112, RZ, 0x7610, R112 ;  /* 0x00007610ff707816 */ /* 0x001fe20000000070 */
[----:B-1----:R-:W-:Y:S02]  /*9930*/  @!P3 IMAD.MOV.U32 R110, RZ, RZ, R15 ;  /* 0x000000ffff6eb224 */ /* 0x002fe400078e000f */
[----:B------:R-:W-:Y:S01]  /*9940*/  @!P3 IMAD.MOV.U32 R111, RZ, RZ, R14 ;  /* 0x000000ffff6fb224 */ /* 0x000fe200078e000e */
[----:B------:R0:W-:Y:S01]  /*9950*/  STS.U8 [R244+UR16+0x5600], R113 ;  /* 0x00560071f4007988 */ /* 0x0001e20008000010 */
[----:B------:R-:W-:-:S03]  /*9960*/  IMAD.X R10, R207, 0x1, R10, P2 ;  /* 0x00000001cf0a7824 */ /* 0x000fc600010e060a */
[----:B------:R1:W2:Y:S01]  /*9970*/  @!P3 LDG.E.U8 R112, desc[UR18][R110.64] ;  /* 0x000000126e70b981 */ /* 0x0002a2000c1e1100 */
        /* <DEDUP_REMOVED lines=18> */
[----:B------:R-:W-:Y:S01]  /*9aa0*/  PRMT R132, RZ, 0x7610, R132 ;  /* 0x00007610ff847816 */ /* 0x000fe20000000084 */
[----:B------:R-:W-:-:S03]  /*9ab0*/  IMAD.X R4, R207, 0x1, R4, P2 ;  /* 0x00000001cf047824 */ /* 0x000fc600010e0604 */
[----:B------:R0:W2:Y:S01]  /*9ac0*/  @!P3 LDG.E.U8 R128, desc[UR18][R110.64] ;  /* 0x000000126e80b981 */ /* 0x0000a2000c1e1100 */
[----:B------:R-:W-:-:S03]  /*9ad0*/  IADD3 R3, P2, PT, R119, R3, RZ ;  /* 0x0000000377037210 */ /* 0x000fc60007f5e0ff */
[----:B------:R1:W-:Y:S01]  /*9ae0*/  STS.U8 [R243+UR16+0x5680], R165 ;  /* 0x005680a5f3007988 */ /* 0x0003e20008000010 */
[----:B0-----:R-:W-:Y:S02]  /*9af0*/  @!P3 IMAD.MOV.U32 R110, RZ, RZ, R7 ;  /* 0x000000ffff6eb224 */ /* 0x001fe400078e0007 */
[----:B------:R-:W-:Y:S01]  /*9b00*/  @!P3 IMAD.MOV.U32 R111, RZ, RZ, R6 ;  /* 0x000000ffff6fb224 */ /* 0x000fe200078e0006 */
[----:B-1----:R-:W-:-:S04]  /*9b10*/  PRMT R165, RZ, 0x7610, R165 ;  /* 0x00007610ffa57816 */ /* 0x002fc800000000a5 */
[----:B------:R0:W3:Y:S01]  /*9b20*/  @!P3 LDG.E.U8 R132, desc[UR18][R110.64] ;  /* 0x000000126e84b981 */ /* 0x0000e2000c1e1100 */
[----:B------:R-:W-:Y:S01]  /*9b30*/  IMAD.X R2, R207, 0x1, R2, P2 ;  /* 0x00000001cf027824 */ /* 0x000fe200010e0602 */
[----:B------:R-:W-:Y:S02]  /*9b40*/  IADD3 R151, P2, PT, R119, R151, RZ ;  /* 0x0000009777977210 */ /* 0x000fe40007f5e0ff */
[----:B------:R1:W-:Y:S01]  /*9b50*/  STS.U8 [R243+UR16+0x5a80], R115 ;  /* 0x005a8073f3007988 */ /* 0x0003e20008000010 */
[----:B0-----:R-:W-:Y:S02]  /*9b60*/  @!P3 IMAD.MOV.U32 R110, RZ, RZ, R5 ;  /* 0x000000ffff6eb224 */ /* 0x001fe400078e0005 */
[----:B------:R-:W-:Y:S01]  /*9b70*/  @!P3 IMAD.MOV.U32 R111, RZ, RZ, R4 ;  /* 0x000000ffff6fb224 */ /* 0x000fe200078e0004 */
[----:B-1----:R-:W-:-:S04]  /*9b80*/  PRMT R115, RZ, 0x7610, R115 ;  /* 0x00007610ff737816 */ /* 0x002fc80000000073 */
[----:B------:R0:W4:Y:S01]  /*9b90*/  @!P3 LDG.E.U8 R165, desc[UR18][R110.64] ;  /* 0x000000126ea5b981 */ /* 0x000122000c1e1100 */
[----:B------:R-:W-:Y:S01]  /*9ba0*/  IMAD.X R149, R207, 0x1, R149, P2 ;  /* 0x00000001cf957824 */ /* 0x000fe200010e0695 */
[----:B------:R-:W-:Y:S02]  /*9bb0*/  IADD3 R167, P2, PT, R119, R167, RZ ;  /* 0x000000a777a77210 */ /* 0x000fe40007f5e0ff */
[----:B------:R1:W-:Y:S01]  /*9bc0*/  STS.U8 [R243+UR16+0x5e80], R129 ;  /* 0x005e8081f3007988 */ /* 0x0003e20008000010 */
[----:B0-----:R-:W-:Y:S02]  /*9bd0*/  @!P3 IMAD.MOV.U32 R110, RZ, RZ, R3 ;  /* 0x000000ffff6eb224 */ /* 0x001fe400078e0003 */
[----:B------:R-:W-:Y:S01]  /*9be0*/  @!P3 IMAD.MOV.U32 R111, RZ, RZ, R2 ;  /* 0x000000ffff6fb224 */ /* 0x000fe200078e0002 */
[----:B-1----:R-:W-:-:S04]  /*9bf0*/  PRMT R129, RZ, 0x7610, R129 ;  /* 0x00007610ff817816 */ /* 0x002fc80000000081 */
[----:B------:R0:W5:Y:S01]  /*9c00*/  @!P3 LDG.E.U8 R115, desc[UR18][R110.64] ;  /* 0x000000126e73b981 */ /* 0x000162000c1e1100 */
        /* <DEDUP_REMOVED lines=21> */
[----:B------:R-:W-:-:S03]  /*9d60*/  IMAD.X R195, R207, 0x1, R195, P2 ;  /* 0x00000001cfc37824 */ /* 0x000fc600010e06c3 */
[----:B------:R1:W-:Y:S01]  /*9d70*/  STS.U8 [R242+UR16+0x5f00], R133 ;  /* 0x005f0085f2007988 */ /* 0x0003e20008000010 */
[----:B0-----:R-:W-:Y:S02]  /*9d80*/  @!P3 IMAD.MOV.U32 R110, RZ, RZ, R189 ;  /* 0x000000ffff6eb224 */ /* 0x001fe400078e00bd */
[----:B------:R-:W-:Y:S01]  /*9d90*/  @!P3 IMAD.MOV.U32 R111, RZ, RZ, R187 ;  /* 0x000000ffff6fb224 */ /* 0x000fe200078e00bb */
[----:B-1----:R-:W-:-:S04]  /*9da0*/  PRMT R133, RZ, 0x7610, R133 ;  /* 0x00007610ff857816 */ /* 0x002fc80000000085 */
[----:B------:R0:W5:Y:S02]  /*9db0*/  @!P3 LDG.E.U8 R157, desc[UR18][R110.64] ;  /* 0x000000126e9db981 */ /* 0x000164000c1e1100 */
[----:B0-----:R-:W-:Y:S02]  /*9dc0*/  @!P3 IMAD.MOV.U32 R110, RZ, RZ, R197 ;  /* 0x000000ffff6eb224 */ /* 0x001fe400078e00c5 */
[----:B------:R-:W-:-:S05]  /*9dd0*/  @!P3 IMAD.MOV.U32 R111, RZ, RZ, R195 ;  /* 0x000000ffff6fb224 */ /* 0x000fca00078e00c3 */
[----:B------:R-:W5:Y:S04]  /*9de0*/  @!P3 LDG.E.U8 R133, desc[UR18][R110.64] ;  /* 0x000000126e85b981 */ /* 0x000f68000c1e1100 */
        /* <DEDUP_REMOVED lines=40> */
[----:B--2---:R0:W-:Y:S04]  /*a070*/  STS.U8 [R116+UR16+0x2280], R196 ;  /* 0x002280c474007988 */ /* 0x0041e80008000010 */
[----:B------:R0:W-:Y:S04]  /*a080*/  STS.U8 [R116+UR16+0x2380], R169 ;  /* 0x002380a974007988 */ /* 0x0001e80008000010 */
[----:B------:R0:W-:Y:S04]  /*a090*/  STS.U8 [R116+UR16+0x2480], R148 ;  /* 0x0024809474007988 */ /* 0x0001e80008000010 */
[----:B------:R0:W-:Y:S04]  /*a0a0*/  STS.U8 [R116+UR16+0x2580], R145 ;  /* 0x0025809174007988 */ /* 0x0001e80008000010 */
[----:B------:R0:W-:Y:S04]  /*a0b0*/  STS.U8 [R116+UR16+0x2680], R155 ;  /* 0x0026809b74007988 */ /* 0x0001e80008000010 */
[----:B------:R0:W-:Y:S04]  /*a0c0*/  STS.U8 [R116+UR16+0x2780], R144 ;  /* 0x0027809074007988 */ /* 0x0001e80008000010 */
[----:B------:R0:W-:Y:S04]  /*a0d0*/  STS.U8 [R116+UR16+0x2880], R130 ;  /* 0x0028808274007988 */ /* 0x0001e80008000010 */
[----:B------:R0:W-:Y:S04]  /*a0e0*/  STS.U8 [R116+UR16+0x2980], R211 ;  /* 0x002980d374007988 */ /* 0x0001e80008000010 */
[----:B---3--:R0:W-:Y:S04]  /*a0f0*/  STS.U8 [R116+UR16+0x2a80], R152 ;  /* 0x002a809874007988 */ /* 0x0081e80008000010 */
[----:B------:R0:W-:Y:S04]  /*a100*/  STS.U8 [R116+UR16+0x2b80], R124 ;  /* 0x002b807c74007988 */ /* 0x0001e80008000010 */
[----:B------:R0:W-:Y:S04]  /*a110*/  STS.U8 [R116+UR16+0x2c80], R125 ;  /* 0x002c807d74007988 */ /* 0x0001e80008000010 */
[----:B------:R0:W-:Y:S04]  /*a120*/  STS.U8 [R116+UR16+0x2d80], R122 ;  /* 0x002d807a74007988 */ /* 0x0001e80008000010 */
[----:B----4-:R0:W-:Y:S04]  /*a130*/  STS.U8 [R116+UR16+0x2e80], R123 ;  /* 0x002e807b74007988 */ /* 0x0101e80008000010 */
[----:B------:R0:W-:Y:S04]  /*a140*/  STS.U8 [R116+UR16+0x2f80], R109 ;  /* 0x002f806d74007988 */ /* 0x0001e80008000010 */
[----:B------:R0:W-:Y:S04]  /*a150*/  STS.U8 [R116+UR16+0x3080], R131 ;  /* 0x0030808374007988 */ /* 0x0001e80008000010 */
[----:B------:R0:W-:Y:S04]  /*a160*/  STS.U8 [R116+UR16+0x3180], R120 ;  /* 0x0031807874007988 */ /* 0x0001e80008000010 */
[----:B-----5:R0:W-:Y:S04]  /*a170*/  STS.U8 [R116+UR16+0x3280], R121 ;  /* 0x0032807974007988 */ /* 0x0201e80008000010 */
        /* <DEDUP_REMOVED lines=12> */
[----:B------:R1:W-:Y:S06]  /*a240*/  MEMBAR.ALL.CTA ;  /* 0x0000000000007992 */ /* 0x0003ec0000008000 */
[----:B-1----:R-:W1:Y:S01]  /*a250*/  FENCE.VIEW.ASYNC.S ;  /* 0x00000000000073c6 */ /* 0x002e620000000000 */
[----:B------:R-:W-:Y:S01]  /*a260*/  ULEA UR13, UR15, UR16, 0x3 ;  /* 0x000000100f0d7291 */ /* 0x000fe2000f8e18ff */
[----:B------:R-:W-:-:S03]  /*a270*/  UMOV UR4, UR5 ;  /* 0x0000000500047c82 */ /* 0x000fc60008000000 */
[----:B------:R-:W-:Y:S01]  /*a280*/  UIADD3 UR13, UPT, UPT, UR13, 0x6000, URZ ;  /* 0x000060000d0d7890 */ /* 0x000fe2000fffe0ff */
[----:B-1----:R-:W-:Y:S06]  /*a290*/  BAR.SYNC.DEFER_BLOCKING 0x0 ;  /* 0x0000000000007b1d */ /* 0x002fec0000010000 */
[----:B0-----:R-:W-:Y:S05]  /*a2a0*/  @P0 BRA `(.L_x_9) ;  /* 0x00000000002c0947 */ /* 0x001fea0003800000 */
[----:B------:R-:W-:Y:S01]  /*a2b0*/  UMOV UR6, UR13 ;  /* 0x0000000d00067c82 */ /* 0x000fe20008000000 */
[----:B------:R-:W-:Y:S01]  /*a2c0*/  UMOV UR7, URZ ;  /* 0x000000ff00077c82 */ /* 0x000fe20008000000 */
[----:B------:R-:W-:Y:S01]  /*a2d0*/  UMOV UR9, 0x40004040 ;  /* 0x4000404000097882 */ /* 0x000fe20000000000 */
[----:B------:R-:W-:Y:S01]  /*a2e0*/  UMOV UR10, UR14 ;  /* 0x0000000e000a7c82 */ /* 0x000fe20008000000 */
[----:B------:R-:W-:Y:S01]  /*a2f0*/  UMOV UR11, 0xc0004010 ;  /* 0xc0004010000b7882 */ /* 0x000fe20000000000 */
[----:B------:R-:W-:Y:S01]  /*a300*/  UMOV UR22, 0x0 ;  /* 0x0000000000167882 */ /* 0x000fe20000000000 */
[----:B------:R-:W-:Y:S01]  /*a310*/  UMOV UR23, 0x8408490 ;  /* 0x0840849000177882 */ /* 0x000fe20000000000 */
[----:B------:R-:W-:Y:S01]  /*a320*/  UMOV UR5, UR6 ;  /* 0x0000000600057c82 */ /* 0x000fe20008000000 */
[----:B------:R0:W-:Y:S01]  /*a330*/  UTCQMMA gdesc[UR8], gdesc[UR10], tmem[UR17], tmem[UR22], idesc[UR23], UPT ;  /* 0x00ff160a080075ea */ /* 0x0001e2000b800311 */
[----:B------:R0:W-:Y:S01]  /*a340*/  UTCBAR [UR5], URZ ;  /* 0x000000ff050073e9 */ /* 0x0001e200080000ff */
[----:B------:R-:W-:-:S02]  /*a350*/  NOP ;  /* 0x0000000000007918 */ /* 0x000fc40000000000 */
.L_x_9:
[----:B------:R-:W-:Y:S01]  /*a360*/  VIADD R204, R204, 0xffffffff ;  /* 0xffffffffcccc7836 */ /* 0x000fe20000000000 */
[----:B------:R-:W-:Y:S01]  /*a370*/  UIADD3 UR15, UPT, UPT, UR15, 0x1, URZ ;  /* 0x000000010f0f7890 */ /* 0x000fe2000fffe0ff */
[----:B------:R-:W-:Y:S01]  /*a380*/  IADD3 R117, P3, PT, R208, R117, RZ ;  /* 0x00000075d0757210 */ /* 0x000fe20007f7e0ff */
[----:B------:R-:W-:Y:S02]  /*a390*/  IMAD.U32 R110, RZ, RZ, UR4 ;  /* 0x00000004ff6e7e24 */ /* 0x000fe4000f8e00ff */
[----:B------:R-:W-:Y:S01]  /*a3a0*/  ISETP.NE.U32.AND P2, PT, R204, RZ, PT ;  /* 0x000000ffcc00720c */ /* 0x000fe20003f45070 */
[----:B------:R-:W-:Y:S01]  /*a3b0*/  UISETP.GT.AND UP1, UPT, UR15, 0x1, UPT ;  /* 0x000000010f00788c */ /* 0x000fe2000bf24270 */
[----:B------:R-:W-:Y:S02]  /*a3c0*/  VIADD R106, R106, 0xffffffe0 ;  /* 0xffffffe06a6a7836 */ /* 0x000fe40000000000 */
[----:B------:R-:W-:Y:S01]  /*a3d0*/  IMAD.X R118, R248, 0x1, R118, P3 ;  /* 0x00000001f8767824 */ /* 0x000fe200018e0676 */
[----:B0-----:R-:W-:-:S02]  /*a3e0*/  USEL UR5, URZ, 0x1, !UP1 ;  /* 0x00000001ff057887 */ /* 0x001fc4000c800000 */
[----:B------:R-:W-:Y:S02]  /*a3f0*/  USEL UR15, UR15, URZ, !UP1 ;  /* 0x000000ff0f0f7287 */ /* 0x000fe4000c800000 */
[----:B------:R-:W-:-:S04]  /*a400*/  ULOP3.LUT UR5, UR4, UR5, URZ, 0x3c, !UPT ;  /* 0x0000000504057292 */ /* 0x000fc8000f8e3cff */
[----:B------:R-:W-:Y:S08]  /*a410*/  @P2 BRA `(.L_x_10) ;  /* 0xffffffd400042947 */ /* 0x000ff0000383ffff */
.L_x_7:
[----:B------:R-:W1:Y:S01]  /*a420*/  LDCU UR5, c[0x0][0x3b8] ;  /* 0x00007700ff0577ac */ /* 0x000e620008000800 */
[----:B0-----:R-:W0:Y:S01]  /*a430*/  LDC R109, c[0x0][0x3a0] ;  /* 0x0000e800ff6d7b82 */ /* 0x001e220000000800 */
[C---:B------:R-:W-:Y:S01]  /*a440*/  VIADD R2, R0.reuse, 0x1 ;  /* 0x0000000100027836 */ /* 0x040fe20000000000 */
[----:B------:R-:W2:Y:S01]  /*a450*/  LDCU.128 UR8, c[0x0][0x390] ;  /* 0x00007200ff0877ac */ /* 0x000ea20008000c00 */
[C---:B------:R-:W-:Y:S02]  /*a460*/  VIADD R10, R0.reuse, 0x2 ;  /* 0x00000002000a7836 */ /* 0x040fe40000000000 */
[C---:B------:R-:W-:Y:S01]  /*a470*/  VIADD R9, R0.reuse, 0x3 ;  /* 0x0000000300097836 */ /* 0x040fe20000000000 */
[----:B------:R-:W3:Y:S01]  /*a480*/  LDCU UR7, c[0x0][0x39c] ;  /* 0x00007380ff0777ac */ /* 0x000ee20008000800 */
[----:B------:R-:W4:Y:S01]  /*a490*/  LDCU UR6, c[0x0][0x3b4] ;  /* 0x00007680ff0677ac */ /* 0x000f220008000800 */
[----:B------:R-:W5:Y:S01]  /*a4a0*/  LDCU UR14, c[0x0][0x39c] ;  /* 0x00007380ff0e77ac */ /* 0x000f620008000800 */
[----:B-1----:R-:W-:Y:S01]  /*a4b0*/  IMAD R4, R0, UR5, RZ ;  /* 0x0000000500047c24 */ /* 0x002fe2000f8e02ff */
[----:B------:R-:W1:Y:S03]  /*a4c0*/  LDCU UR15, c[0x0][0x39c] ;  /* 0x00007380ff0f77ac */ /* 0x000e660008000800 */
[----:B------:R-:W-:Y:S01]  /*a4d0*/  VIADD R5, R4, UR5 ;  /* 0x0000000504057c36 */ /* 0x000fe20008000000 */
[----:B--2---:R-:W-:Y:S01]  /*a4e0*/  ISETP.GE.AND P0, PT, R247, UR10, PT ;  /* 0x0000000af7007c0c */ /* 0x004fe2000bf06270 */
[----:B0-----:R-:W-:-:S02]  /*a4f0*/  VIADD R109, R109, 0x1f ;  /* 0x0000001f6d6d7836 */ /* 0x001fc40000000000 */
[----:B------:R-:W-:Y:S01]  /*a500*/  VIADD R6, R5, UR5 ;  /* 0x0000000505067c36 */ /* 0x000fe20008000000 */
[----:B---3--:R-:W-:Y:S02]  /*a510*/  ISETP.LT.AND P6, PT, R2, UR7, !P0 ;  /* 0x0000000702007c0c */ /* 0x008fe4000c7c1270 */
[----:B------:R-:W-:Y:S01]  /*a520*/  ISETP.GE.AND P4, PT, R109, 0x20, PT ;  /* 0x000000206d00780c */ /* 0x000fe20003f86270 */
[----:B------:R-:W-:Y:S02]  /*a530*/  VIADD R7, R6, UR5 ;  /* 0x0000000506077c36 */ /* 0x000fe40008000000 */
[----:B----4-:R-:W-:Y:S01]  /*a540*/  IMAD R2, R247, UR6, RZ ;  /* 0x00000006f7027c24 */ /* 0x010fe2000f8e02ff */
[----:B------:R-:W0:Y:S01]  /*a550*/  LDCU UR6, c[0x0][0x39c] ;  /* 0x00007380ff0677ac */ /* 0x000e220008000800 */
[----:B------:R-:W-:Y:S01]  /*a560*/  VIADD R8, R7, UR5 ;  /* 0x0000000507087c36 */ /* 0x000fe20008000000 */
[----:B-----5:R-:W-:Y:S02]  /*a570*/  ISETP.LT.AND P3, PT, R10, UR14, !P0 ;  /* 0x0000000e0a007c0c */ /* 0x020fe4000c761270 */
[----:B------:R-:W-:Y:S01]  /*a580*/  IADD3 R3, P2, PT, R2, UR8, RZ ;  /* 0x0000000802037c10 */ /* 0x000fe2000ff5e0ff */
[----:B------:R-:W-:Y:S01]  /*a590*/  VIADD R68, R8, UR5 ;  /* 0x0000000508447c36 */ /* 0x000fe20008000000 */
[----:B-1----:R-:W-:Y:S01]  /*a5a0*/  ISETP.LT.AND P5, PT, R9, UR15, !P0 ;  /* 0x0000000f09007c0c */ /* 0x002fe2000c7a1270 */
[----:B------:R-:W-:Y:S01]  /*a5b0*/  VIADD R9, R0, 0x4 ;  /* 0x0000000400097836 */ /* 0x000fe20000000000 */
[----:B------:R-:W-:Y:S01]  /*a5c0*/  LEA.HI.X.SX32 R2, R2, UR9, 0x1, P2 ;  /* 0x0000000902027c11 */ /* 0x000fe200090f0eff */
[----:B------:R-:W-:Y:S01]  /*a5d0*/  VIADD R69, R68, UR5 ;  /* 0x0000000544457c36 */ /* 0x000fe20008000000 */
[----:B------:R-:W-:-:S03]  /*a5e0*/  IADD3 R246, P2, PT, R4, R3, RZ ;  /* 0x0000000304f67210 */ /* 0x000fc60007f5e0ff */
[----:B------:R-:W-:-:S04]  /*a5f0*/  VIADD R70, R69, UR5 ;  /* 0x0000000545467c36 */ /* 0x000fc80008000000 */
[----:B------:R-:W-:-:S04]  /*a600*/  VIADD R71, R70, UR5 ;  /* 0x0000000546477c36 */ /* 0x000fc80008000000 */
[----:B------:R-:W-:-:S04]  /*a610*/  VIADD R72, R71, UR5 ;  /* 0x0000000547487c36 */ /* 0x000fc80008000000 */
[----:B------:R-:W-:-:S04]  /*a620*/  VIADD R73, R72, UR5 ;  /* 0x0000000548497c36 */ /* 0x000fc80008000000 */
[----:B------:R-:W-:-:S04]  /*a630*/  VIADD R74, R73, UR5 ;  /* 0x00000005494a7c36 */ /* 0x000fc80008000000 */
[----:B------:R-:W-:-:S04]  /*a640*/  VIADD R75, R74, UR5 ;  /* 0x000000054a4b7c36 */ /* 0x000fc80008000000 */
[----:B------:R-:W-:-:S04]  /*a650*/  VIADD R76, R75, UR5 ;  /* 0x000000054b4c7c36 */ /* 0x000fc80008000000 */
[----:B------:R-:W-:-:S04]  /*a660*/  VIADD R77, R76, UR5 ;  /* 0x000000054c4d7c36 */ /* 0x000fc80008000000 */
[----:B------:R-:W-:Y:S01]  /*a670*/  VIADD R78, R77, UR5 ;  /* 0x000000054d4e7c36 */ /* 0x000fe20008000000 */
[----:B0-----:R-:W-:Y:S06]  /*a680*/  @!P4 BRA `(.L_x_11) ;  /* 0x000000000010c947 */ /* 0x001fec0003800000 */
[----:B------:R-:W-:-:S06]  /*a690*/  USHF.L.U32 UR4, UR4, 0x1f, URZ ;  /* 0x0000001f04047899 */ /* 0x000fcc00080006ff */
[----:B------:R-:W-:-:S04]  /*a6a0*/  IMAD.U32 R10, RZ, RZ, UR4 ;  /* 0x00000004ff0a7e24 */ /* 0x000fc8000f8e00ff */
[----:B------:R-:W0:Y:S02]  /*a6b0*/  SYNCS.PHASECHK.TRANS64.TRYWAIT P4, [UR13], R10 ;  /* 0x0000000aff0075a7 */ /* 0x000e24000808110d */
[----:B0-----:R-:W-:Y:S05]  /*a6c0*/  @!P4 BRA `(.L_x_12) ;  /* 0x000000940034c947 */ /* 0x001fea0003800000 */
.L_x_11:
[----:B------:R-:W-:Y:S01]  /*a6d0*/  BAR.SYNC.DEFER_BLOCKING 0x0 ;  /* 0x0000000000007b1d */ /* 0x000fe20000010000 */
[CC--:B------:R-:W-:Y:S01]  /*a6e0*/  IADD3 R88, P4, PT, R5.reuse, R3.reuse, RZ ;  /* 0x0000000305587210 */ /* 0x0c0fe20007f9e0ff */
[----:B------:R-:W-:Y:S01]  /*a6f0*/  VIADD R79, R78, UR5 ;  /* 0x000000054e4f7c36 */ /* 0x000fe20008000000 */
[-C--:B------:R-:W-:Y:S01]  /*a700*/  LEA.HI.X.SX32 R247, R4, R2.reuse, 0x1, P2 ;  /* 0x0000000204f77211 */ /* 0x080fe200010f0eff */
[----:B------:R-:W-:Y:S01]  /*a710*/  VIADD R86, R0, 0x5 ;  /* 0x0000000500567836 */ /* 0x000fe20000000000 */
[-C--:B------:R-:W-:Y:S01]  /*a720*/  LEA.HI.X.SX32 R89, R5, R2.reuse, 0x1, P4 ;  /* 0x0000000205597211 */ /* 0x080fe200020f0eff */
[----:B------:R-:W-:Y:S01]  /*a730*/  VIADD R80, R79, UR5 ;  /* 0x000000054f507c36 */ /* 0x000fe20008000000 */
[-C--:B------:R-:W-:Y:S01]  /*a740*/  IADD3 R10, P4, PT, R6, R3.reuse, RZ ;  /* 0x00000003060a7210 */ /* 0x080fe20007f9e0ff */
[----:B------:R-:W0:Y:S01]  /*a750*/  LDCU UR4, c[0x0][0x39c] ;  /* 0x00007380ff0477ac */ /* 0x000e220008000800 */
[----:B------:R-:W-:Y:S01]  /*a760*/  ISETP.LT.AND P2, PT, R9, UR6, !P0 ;  /* 0x0000000609007c0c */ /* 0x000fe2000c741270 */
[----:B------:R-:W-:Y:S01]  /*a770*/  VIADD R81, R80, UR5 ;  /* 0x0000000550517c36 */ /* 0x000fe20008000000 */
[-C--:B------:R-:W-:Y:S01]  /*a780*/  LEA.HI.X.SX32 R11, R6, R2.reuse, 0x1, P4 ;  /* 0x00000002060b7211 */ /* 0x080fe200020f0eff */
[----:B------:R-:W1:Y:S01]  /*a790*/  LDCU UR6, c[0x0][0x39c] ;  /* 0x00007380ff0677ac */ /* 0x000e620008000800 */
[CC--:B------:R-:W-:Y:S01]  /*a7a0*/  IADD3 R4, P4, PT, R8.reuse, R3.reuse, RZ ;  /* 0x0000000308047210 */ /* 0x0c0fe20007f9e0ff */
[----:B------:R-:W-:Y:S01]  /*a7b0*/  VIADD R82, R81, UR5 ;  /* 0x0000000551527c36 */ /* 0x000fe20008000000 */
[----:B------:R-:W-:Y:S01]  /*a7c0*/  P2R R87, PR, RZ, 0x20 ;  /* 0x00000020ff577803 */ /* 0x000fe20000000000 */
[----:B------:R2:W-:Y:S01]  /*a7d0*/  STL.64 [R1+0x100], R10 ;  /* 0x0001000a01007387 */ /* 0x0005e20000100a00 */
[-C--:B------:R-:W-:Y:S01]  /*a7e0*/  LEA.HI.X.SX32 R5, R8, R2.reuse, 0x1, P4 ;  /* 0x0000000208057211 */ /* 0x080fe200020f0eff */
[----:B------:R-:W-:Y:S01]  /*a7f0*/  VIADD R83, R82, UR5 ;  /* 0x0000000552537c36 */ /* 0x000fe20008000000 */
[C---:B------:R-:W-:Y:S01]  /*a800*/  IADD3 R92, P4, PT, R68.reuse, R3, RZ ;  /* 0x00000003445c7210 */ /* 0x040fe20007f9e0ff */
[----:B------:R-:W3:Y:S02]  /*a810*/  LDCU UR7, c[0x0][0x39c] ;  /* 0x00007380ff0777ac */ /* 0x000ee40008000800 */
[----:B------:R-:W-:Y:S01]  /*a820*/  VIADD R84, R83, UR5 ;  /* 0x0000000553547c36 */ /* 0x000fe20008000000 */
[----:B------:R-:W-:Y:S01]  /*a830*/  LEA.HI.X.SX32 R93, R68, R2, 0x1, P4 ;  /* 0x00000002445d7211 */ /* 0x000fe200020f0eff */
[----:B------:R-:W4:Y:S02]  /*a840*/  @!P1 SYNCS.CCTL.IV [UR16+0x6000] ;  /* 0x00600000ff0099b1 */ /* 0x000f240008000010 */
[----:B----4-:R-:W-:Y:S01]  /*a850*/  BAR.SYNC.DEFER_BLOCKING 0x0 ;  /* 0x0000000000007b1d */ /* 0x010fe20000010000 */
[----:B------:R-:W-:-:S04]  /*a860*/  VIADD R85, R84, UR5 ;  /* 0x0000000554557c36 */ /* 0x000fc80008000000 */
[----:B------:R-:W-:Y:S01]  /*a870*/  VIADD R68, R85, UR5 ;  /* 0x0000000555447c36 */ /* 0x000fe20008000000 */
[----:B------:R-:W4:Y:S01]  /*a880*/  LDCU UR8, c[0x0][0x39c] ;  /* 0x00007380ff0877ac */ /* 0x000f220008000800 */
[----:B------:R-:W5:Y:S01]  /*a890*/  @!P1 SYNCS.CCTL.IV [UR16+0x6008] ;  /* 0x00600800ff0099b1 */ /* 0x000f620008000010 */
[----:B--2---:R-:W-:-:S04]  /*a8a0*/  IADD3 R10, P1, PT, R7, R3, RZ ;  /* 0x00000003070a7210 */ /* 0x004fc80007f3e0ff */
[----:B------:R-:W-:Y:S02]  /*a8b0*/  LEA.HI.X.SX32 R11, R7, R2, 0x1, P1 ;  /* 0x00000002070b7211 */ /* 0x000fe400008f0eff */
[----:B------:R-:W-:-:S03]  /*a8c0*/  IADD3 R90, P1, PT, R69, R3, RZ ;  /* 0x00000003455a7210 */ /* 0x000fc60007f3e0ff */
[----:B------:R-:W-:Y:S01]  /*a8d0*/  STL.64 [R1+0xf8], R10 ;  /* 0x0000f80a01007387 */ /* 0x000fe20000100a00 */
[----:B------:R-:W-:Y:S01]  /*a8e0*/  LEA.HI.X.SX32 R91, R69, R2, 0x1, P1 ;  /* 0x00000002455b7211 */ /* 0x000fe200008f0eff */
[----:B------:R-:W-:Y:S02]  /*a8f0*/  VIADD R69, R68, UR5 ;  /* 0x0000000544457c36 */ /* 0x000fe40008000000 */
[----:B------:R2:W-:Y:S04]  /*a900*/  STL.64 [R1+0xf0], R4 ;  /* 0x0000f00401007387 */ /* 0x0005e80000100a00 */
[----:B------:R0:W-:Y:S04]  /*a910*/  STL.64 [R1+0xe8], R92 ;  /* 0x0000e85c01007387 */ /* 0x0001e80000100a00 */
[----:B------:R1:W-:Y:S01]  /*a920*/  STL.64 [R1+0xe0], R90 ;  /* 0x0000e05a01007387 */ /* 0x0003e20000100a00 */
[----:B--2---:R-:W2:Y:S01]  /*a930*/  LDTM.x64 R4, tmem[UR12] ;  /* 0x0000000c000479ee */ /* 0x004ea20008340000 */
[----:B------:R-:W2:Y:S01]  /*a940*/  LDTM.x64 R132, tmem[UR12+0x40] ;  /* 0x0000400c008479ee */ /* 0x000ea20008340000 */
[----:B0-----:R-:W-:-:S02]  /*a950*/  IADD3 R92, P4, PT, R70, R3, RZ ;  /* 0x00000003465c7210 */ /* 0x001fc40007f9e0ff */
[----:B-1----:R-:W-:Y:S02]  /*a960*/  IADD3 R90, P1, PT, R71, R3, RZ ;  /* 0x00000003475a7210 */ /* 0x002fe40007f3e0ff */
[-C--:B------:R-:W-:Y:S01]  /*a970*/  LEA.HI.X.SX32 R93, R70, R2.reuse, 0x1, P4 ;  /* 0x00000002465d7211 */ /* 0x080fe200020f0eff */
[----:B------:R-:W-:Y:S01]  /*a980*/  VIADD R70, R69, UR5 ;  /* 0x0000000545467c36 */ /* 0x000fe20008000000 */
[----:B------:R-:W-:-:S03]  /*a990*/  LEA.HI.X.SX32 R91, R71, R2, 0x1, P1 ;  /* 0x00000002475b7211 */ /* 0x000fc600008f0eff */
[----:B------:R0:W-:Y:S01]  /*a9a0*/  STL.64 [R1+0xd8], R92 ;  /* 0x0000d85c01007387 */ /* 0x0001e20000100a00 */
[----:B------:R-:W-:-:S03]  /*a9b0*/  VIADD R71, R70, UR5 ;  /* 0x0000000546477c36 */ /* 0x000fc60008000000 */
[----:B------:R1:W-:Y:S01]  /*a9c0*/  STL.64 [R1+0xd0], R90 ;  /* 0x0000d05a01007387 */ /* 0x0003e20000100a00 */
[CC--:B0-----:R-:W-:Y:S02]  /*a9d0*/  IADD3 R92, P4, PT, R72.reuse, R3.reuse, RZ ;  /* 0x00000003485c7210 */ /* 0x0c1fe40007f9e0ff */
        /* <DEDUP_REMOVED lines=16> */
[C---:B-1----:R-:W-:Y:S02]  /*aae0*/  IADD3 R90, P1, PT, R77.reuse, R3, RZ ;  /* 0x000000034d5a7210 */ /* 0x042fe40007f3e0ff */
[-C--:B------:R-:W-:Y:S02]  /*aaf0*/  LEA.HI.X.SX32 R93, R76, R2.reuse, 0x1, P4 ;  /* 0x000000024c5d7211 */ /* 0x080fe400020f0eff */
[----:B------:R-:W-:-:S03]  /*ab00*/  LEA.HI.X.SX32 R91, R77, R2, 0x1, P1 ;  /* 0x000000024d5b7211 */ /* 0x000fc600008f0eff */
[----:B------:R0:W-:Y:S04]  /*ab10*/  STL.64 [R1+0xa8], R92 ;  /* 0x0000a85c01007387 */ /* 0x0001e80000100a00 */
[----:B------:R1:W-:Y:S01]  /*ab20*/  STL.64 [R1+0xa0], R90 ;  /* 0x0000a05a01007387 */ /* 0x0003e20000100a00 */
[CC--:B0-----:R-:W-:Y:S02]  /*ab30*/  IADD3 R92, P4, PT, R78.reuse, R3.reuse, RZ ;  /* 0x000000034e5c7210 */ /* 0x0c1fe40007f9e0ff */
[C---:B-1----:R-:W-:Y:S02]  /*ab40*/  IADD3 R90, P1, PT, R79.reuse, R3, RZ ;  /* 0x000000034f5a7210 */ /* 0x042fe40007f3e0ff */
[-C--:B------:R-:W-:Y:S02]  /*ab50*/  LEA.HI.X.SX32 R93, R78, R2.reuse, 0x1, P4 ;  /* 0x000000024e5d7211 */ /* 0x080fe400020f0eff */
[----:B------:R-:W-:-:S02]  /*ab60*/  LEA.HI.X.SX32 R91, R79, R2, 0x1, P1 ;  /* 0x000000024f5b7211 */ /* 0x000fc400008f0eff */
[CC--:B------:R-:W-:Y:S01]  /*ab70*/  IADD3 R76, P4, PT, R80.reuse, R3.reuse, RZ ;  /* 0x00000003504c7210 */ /* 0x0c0fe20007f9e0ff */
[----:B------:R0:W-:Y:S03]  /*ab80*/  STL.64 [R1+0x98], R92 ;  /* 0x0000985c01007387 */ /* 0x0001e60000100a00 */
[----:B------:R-:W-:Y:S01]  /*ab90*/  LEA.HI.X.SX32 R77, R80, R2, 0x1, P4 ;  /* 0x00000002504d7211 */ /* 0x000fe200020f0eff */
[----:B------:R1:W-:Y:S04]  /*aba0*/  STL.64 [R1+0x90], R90 ;  /* 0x0000905a01007387 */ /* 0x0003e80000100a00 */
[----:B------:R2:W-:Y:S01]  /*abb0*/  STL.64 [R1+0x88], R76 ;  /* 0x0000884c01007387 */ /* 0x0005e20000100a00 */
[----:B0-----:R-:W-:-:S02]  /*abc0*/  IADD3 R92, P1, PT, R81, R3, RZ ;  /* 0x00000003515c7210 */ /* 0x001fc40007f3e0ff */
[CC--:B-1----:R-:W-:Y:S02]  /*abd0*/  IADD3 R90, P4, PT, R82.reuse, R3.reuse, RZ ;  /* 0x00000003525a7210 */ /* 0x0c2fe40007f9e0ff */
[-C--:B------:R-:W-:Y:S02]  /*abe0*/  LEA.HI.X.SX32 R93, R81, R2.reuse, 0x1, P1 ;  /* 0x00000002515d7211 */ /* 0x080fe400008f0eff */
[-C--:B------:R-:W-:Y:S01]  /*abf0*/  LEA.HI.X.SX32 R91, R82, R2.reuse, 0x1, P4 ;  /* 0x00000002525b7211 */ /* 0x080fe200020f0eff */
[----:B--2---:R-:W-:Y:S01]  /*ac00*/  VIADD R76, R75, UR5 ;  /* 0x000000054b4c7c36 */ /* 0x004fe20008000000 */
[CC--:B------:R-:W-:Y:S01]  /*ac10*/  IADD3 R78, P1, PT, R83.reuse, R3.reuse, RZ ;  /* 0x00000003534e7210 */ /* 0x0c0fe20007f3e0ff */
[----:B------:R-:W-:Y:S02]  /*ac20*/  STL.64 [R1+0x80], R92 ;  /* 0x0000805c01007387 */ /* 0x000fe40000100a00 */
[----:B------:R-:W-:Y:S01]  /*ac30*/  VIADD R77, R76, UR5 ;  /* 0x000000054c4d7c36 */ /* 0x000fe20008000000 */
[----:B------:R-:W-:Y:S01]  /*ac40*/  LEA.HI.X.SX32 R79, R83, R2, 0x1, P1 ;  /* 0x00000002534f7211 */ /* 0x000fe200008f0eff */
[----:B------:R0:W-:Y:S01]  /*ac50*/  STL.64 [R1+0x78], R90 ;  /* 0x0000785a01007387 */ /* 0x0001e20000100a00 */
[----:B------:R-:W-:-:S03]  /*ac60*/  IADD3 R80, P1, PT, R85, R3, RZ ;  /* 0x0000000355507210 */ /* 0x000fc60007f3e0ff */
[----:B------:R1:W-:Y:S01]  /*ac70*/  STL.64 [R1+0x70], R78 ;  /* 0x0000704e01007387 */ /* 0x0003e20000100a00 */
[----:B------:R-:W-:Y:S02]  /*ac80*/  LEA.HI.X.SX32 R81, R85, R2, 0x1, P1 ;  /* 0x0000000255517211 */ /* 0x000fe400008f0eff */
[----:B0-----:R-:W-:-:S04]  /*ac90*/  IADD3 R90, P4, PT, R84, R3, RZ ;  /* 0x00000003545a7210 */ /* 0x001fc80007f9e0ff */
[----:B------:R-:W-:Y:S01]  /*aca0*/  LEA.HI.X.SX32 R91, R84, R2, 0x1, P4 ;  /* 0x00000002545b7211 */ /* 0x000fe200020f0eff */
[----:B-1----:R-:W-:Y:S01]  /*acb0*/  VIADD R78, R77, UR5 ;  /* 0x000000054d4e7c36 */ /* 0x002fe20008000000 */
[----:B------:R-:W-:-:S03]  /*acc0*/  IADD3 R82, P4, PT, R68, R3, RZ ;  /* 0x0000000344527210 */ /* 0x000fc60007f9e0ff */
[----:B------:R-:W-:Y:S01]  /*acd0*/  STL.64 [R1+0x68], R90 ;  /* 0x0000685a01007387 */ /* 0x000fe20000100a00 */
[----:B------:R-:W-:Y:S01]  /*ace0*/  LEA.HI.X.SX32 R83, R68, R2, 0x1, P4 ;  /* 0x0000000244537211 */ /* 0x000fe200020f0eff */
[----:B------:R-:W-:Y:S02]  /*acf0*/  VIADD R79, R78, UR5 ;  /* 0x000000054e4f7c36 */ /* 0x000fe40008000000 */
[----:B------:R0:W-:Y:S02]  /*ad00*/  STL.64 [R1+0x60], R80 ;  /* 0x0000605001007387 */ /* 0x0001e40000100a00 */
[----:B------:R-:W-:Y:S02]  /*ad10*/  VIADD R68, R79, UR5 ;  /* 0x000000054f447c36 */ /* 0x000fe40008000000 */
[----:B------:R1:W-:Y:S01]  /*ad20*/  STL.64 [R1+0x58], R82 ;  /* 0x0000585201007387 */ /* 0x0003e20000100a00 */
[----:B0-----:R-:W-:-:S04]  /*ad30*/  IADD3 R80, P1, PT, R69, R3, RZ ;  /* 0x0000000345507210 */ /* 0x001fc80007f3e0ff */
[----:B------:R-:W-:Y:S01]  /*ad40*/  LEA.HI.X.SX32 R81, R69, R2, 0x1, P1 ;  /* 0x0000000245517211 */ /* 0x000fe200008f0eff */
[----:B------:R-:W-:Y:S01]  /*ad50*/  VIADD R69, R68, UR5 ;  /* 0x0000000544457c36 */ /* 0x000fe20008000000 */
[----:B-1----:R-:W-:-:S03]  /*ad60*/  IADD3 R82, P4, PT, R70, R3, RZ ;  /* 0x0000000346527210 */ /* 0x002fc60007f9e0ff */
[----:B------:R0:W-:Y:S01]  /*ad70*/  STL.64 [R1+0x50], R80 ;  /* 0x0000505001007387 */ /* 0x0001e20000100a00 */
[----:B------:R-:W-:Y:S01]  /*ad80*/  LEA.HI.X.SX32 R83, R70, R2, 0x1, P4 ;  /* 0x0000000246537211 */ /* 0x000fe200020f0eff */
[----:B------:R-:W-:-:S04]  /*ad90*/  VIADD R70, R69, UR5 ;  /* 0x0000000545467c36 */ /* 0x000fc80008000000 */
        /* <DEDUP_REMOVED lines=22> */
[----:B------:R-:W-:-:S05]  /*af00*/  LEA.HI.X.SX32 R83, R76, R2, 0x1, P4 ;  /* 0x000000024c537211 */ /* 0x000fca00020f0eff */
[----:B------:R1:W-:Y:S01]  /*af10*/  STL.64 [R1+0x18], R82 ;  /* 0x0000185201007387 */ /* 0x0003e20000100a00 */
[----:B0-----:R-:W-:-:S04]  /*af20*/  IADD3 R80, P1, PT, R77, R3, RZ ;  /* 0x000000034d507210 */ /* 0x001fc80007f3e0ff */
[----:B------:R-:W-:Y:S02]  /*af30*/  LEA.HI.X.SX32 R81, R77, R2, 0x1, P1 ;  /* 0x000000024d517211 */ /* 0x000fe400008f0eff */
[----:B-1----:R-:W-:-:S03]  /*af40*/  IADD3 R82, P4, PT, R78, R3, RZ ;  /* 0x000000034e527210 */ /* 0x002fc60007f9e0ff */
[----:B------:R0:W-:Y:S01]  /*af50*/  STL.64 [R1+0x10], R80 ;  /* 0x0000105001007387 */ /* 0x0001e20000100a00 */
[----:B------:R-:W-:Y:S02]  /*af60*/  LEA.HI.X.SX32 R83, R78, R2, 0x1, P4 ;  /* 0x000000024e537211 */ /* 0x000fe400020f0eff */
[----:B------:R-:W-:-:S03]  /*af70*/  IADD3 R250, P4, PT, R68, R3, RZ ;  /* 0x0000000344fa7210 */ /* 0x000fc60007f9e0ff */
[----:B------:R-:W-:Y:S01]  /*af80*/  STL.64 [R1+0x8], R82 ;  /* 0x0000085201007387 */ /* 0x000fe20000100a00 */
[-C--:B------:R-:W-:Y:S01]  /*af90*/  LEA.HI.X.SX32 R251, R68, R2.reuse, 0x1, P4 ;  /* 0x0000000244fb7211 */ /* 0x080fe200020f0eff */
[----:B------:R-:W-:Y:S01]  /*afa0*/  VIADD R68, R75, UR5 ;  /* 0x000000054b447c36 */ /* 0x000fe20008000000 */
[CC--:B------:R-:W-:Y:S02]  /*afb0*/  IADD3 R244, P4, PT, R70.reuse, R3.reuse, RZ ;  /* 0x0000000346f47210 */ /* 0x0c0fe40007f9e0ff */
[CC--:B0-----:R-:W-:Y:S02]  /*afc0*/  IADD3 R80, P1, PT, R79.reuse, R3.reuse, RZ ;  /* 0x000000034f507210 */ /* 0x0c1fe40007f3e0ff */
[-C--:B------:R-:W-:Y:S02]  /*afd0*/  LEA.HI.X.SX32 R245, R70, R2.reuse, 0x1, P4 ;  /* 0x0000000246f57211 */ /* 0x080fe400020f0eff */
[----:B------:R-:W-:Y:S02]  /*afe0*/  LEA.HI.X.SX32 R81, R79, R2, 0x1, P1 ;  /* 0x000000024f517211 */ /* 0x000fe400008f0eff */
[----:B------:R-:W-:-:S02]  /*aff0*/  IADD3 R248, P1, PT, R69, R3, RZ ;  /* 0x0000000345f87210 */ /* 0x000fc40007f3e0ff */
[-C--:B------:R-:W-:Y:S01]  /*b000*/  IADD3 R240, P4, PT, R72, R3.reuse, RZ ;  /* 0x0000000348f07210 */ /* 0x080fe20007f9e0ff */
[----:B------:R-:W-:Y:S01]  /*b010*/  STL.64 [R1], R80 ;  /* 0x0000005001007387 */ /* 0x000fe20000100a00 */
[-C--:B------:R-:W-:Y:S01]  /*b020*/  LEA.HI.X.SX32 R249, R69, R2.reuse, 0x1, P1 ;  /* 0x0000000245f97211 */ /* 0x080fe200008f0eff */
[----:B------:R-:W-:Y:S01]  /*b030*/  VIADD R69, R68, UR5 ;  /* 0x0000000544457c36 */ /* 0x000fe20008000000 */
[-C--:B------:R-:W-:Y:S01]  /*b040*/  IADD3 R242, P1, PT, R71, R3.reuse, RZ ;  /* 0x0000000347f27210 */ /* 0x080fe20007f3e0ff */
[----:B------:R-:W-:Y:S01]  /*b050*/  STL [R1+0x150], R250 ;  /* 0x000150fa01007387 */ /* 0x000fe20000100800 */
[-C--:B------:R-:W-:Y:S01]  /*b060*/  LEA.HI.X.SX32 R241, R72, R2.reuse, 0x1, P4 ;  /* 0x0000000248f17211 */ /* 0x080fe200020f0eff */
[----:B------:R-:W-:Y:S01]  /*b070*/  VIADD R70, R69, UR5 ;  /* 0x0000000545467c36 */ /* 0x000fe20008000000 */
[-C--:B------:R-:W-:Y:S01]  /*b080*/  LEA.HI.X.SX32 R243, R71, R2.reuse, 0x1, P1 ;  /* 0x0000000247f37211 */ /* 0x080fe200008f0eff */
[----:B------:R-:W-:Y:S01]  /*b090*/  STL [R1+0x144], R251 ;  /* 0x000144fb01007387 */ /* 0x000fe20000100800 */
[CC--:B------:R-:W-:Y:S01]  /*b0a0*/  IADD3 R238, P1, PT, R73.reuse, R3.reuse, RZ ;  /* 0x0000000349ee7210 */ /* 0x0c0fe20007f3e0ff */
[----:B------:R-:W-:Y:S01]  /*b0b0*/  VIADD R71, R70, UR5 ;  /* 0x0000000546477c36 */ /* 0x000fe20008000000 */
[CC--:B------:R-:W-:Y:S01]  /*b0c0*/  IADD3 R236, P4, PT, R74.reuse, R3.reuse, RZ ;  /* 0x000000034aec7210 */ /* 0x0c0fe20007f9e0ff */
[----:B------:R-:W-:Y:S01]  /*b0d0*/  STL [R1+0x168], R248 ;  /* 0x000168f801007387 */ /* 0x000fe20000100800 */
[-C--:B------:R-:W-:Y:S01]  /*b0e0*/  LEA.HI.X.SX32 R239, R73, R2.reuse, 0x1, P1 ;  /* 0x0000000249ef7211 */ /* 0x080fe200008f0eff */
[----:B------:R-:W-:Y:S01]  /*b0f0*/  VIADD R72, R71, UR5 ;  /* 0x0000000547487c36 */ /* 0x000fe20008000000 */
[----:B------:R-:W-:Y:S01]  /*b100*/  IADD3 R234, P1, PT, R75, R3, RZ ;  /* 0x000000034bea7210 */ /* 0x000fe20007f3e0ff */
[----:B------:R-:W-:Y:S01]  /*b110*/  STL [R1+0x140], R249 ;  /* 0x000140f901007387 */ /* 0x000fe20000100800 */
[----:B------:R-:W-:-:S02]  /*b120*/  LEA.HI.X.SX32 R237, R74, R2, 0x1, P4 ;  /* 0x000000024aed7211 */ /* 0x000fc400020f0eff */
[----:B------:R-:W-:Y:S01]  /*b130*/  LEA.HI.X.SX32 R235, R75, R2, 0x1, P1 ;  /* 0x000000024beb7211 */ /* 0x000fe200008f0eff */
[----:B------:R-:W-:Y:S01]  /*b140*/  STL.64 [R1+0x148], R244 ;  /* 0x000148f401007387 */ /* 0x000fe20000100a00 */
[----:B------:R-:W-:-:S03]  /*b150*/  IADD3 R232, P4, PT, R68, R3, RZ ;  /* 0x0000000344e87210 */ /* 0x000fc60007f9e0ff */
[----:B------:R-:W-:Y:S04]  /*b160*/  STL.64 [R1+0x158], R242 ;  /* 0x000158f201007387 */ /* 0x000fe80000100a00 */
[----:B------:R-:W-:Y:S04]  /*b170*/  STL [R1+0x180], R240 ;  /* 0x000180f001007387 */ /* 0x000fe80000100800 */
[----:B------:R-:W-:Y:S04]  /*b180*/  STL [R1+0x13c], R241 ;  /* 0x00013cf101007387 */ /* 0x000fe80000100800 */
[----:B------:R-:W-:Y:S04]  /*b190*/  STL.64 [R1+0x160], R238 ;  /* 0x000160ee01007387 */ /* 0x000fe80000100a00 */
[----:B------:R-:W-:Y:S04]  /*b1a0*/  STL [R1+0x138], R237 ;  /* 0x000138ed01007387 */ /* 0x000fe80000100800 */
[----:B------:R0:W-:Y:S04]  /*b1b0*/  STL.64 [R1+0x170], R234 ;  /* 0x000170ea01007387 */ /* 0x0001e80000100a00 */
[----:B0-----:R-:W2:Y:S01]  /*b1c0*/  LDL.LU.64 R234, [R1+0x100] ;  /* 0x0001000001ea7983 */ /* 0x001ea20000300a00 */
[----:B------:R-:W-:-:S02]  /*b1d0*/  IADD3 R230, P1, PT, R69, R3, RZ ;  /* 0x0000000345e67210 */ /* 0x000fc40007f3e0ff */
[-C--:B------:R-:W-:Y:S01]  /*b1e0*/  LEA.HI.X.SX32 R233, R68, R2.reuse, 0x1, P4 ;  /* 0x0000000244e97211 */ /* 0x080fe200020f0eff */
[----:B------:R-:W-:Y:S01]  /*b1f0*/  VIADD R68, R72, UR5 ;  /* 0x0000000548447c36 */ /* 0x000fe20008000000 */
[-C--:B------:R-:W-:Y:S02]  /*b200*/  IADD3 R228, P4, PT, R70, R3.reuse, RZ ;  /* 0x0000000346e47210 */ /* 0x080fe40007f9e0ff */
[-C--:B------:R-:W-:Y:S01]  /*b210*/  LEA.HI.X.SX32 R231, R69, R2.reuse, 0x1, P1 ;  /* 0x0000000245e77211 */ /* 0x080fe200008f0eff */
[----:B------:R-:W-:Y:S01]  /*b220*/  VIADD R69, R68, UR5 ;  /* 0x0000000544457c36 */ /* 0x000fe20008000000 */
[-C--:B------:R-:W-:Y:S02]  /*b230*/  IADD3 R226, P1, PT, R71, R3.reuse, RZ ;  /* 0x0000000347e27210 */ /* 0x080fe40007f3e0ff */
[----:B------:R-:W-:Y:S01]  /*b240*/  LEA.HI.X.SX32 R229, R70, R2, 0x1, P4 ;  /* 0x0000000246e57211 */ /* 0x000fe200020f0eff */
[----:B------:R-:W-:Y:S01]  /*b250*/  VIADD R70, R69, UR5 ;  /* 0x0000000545467c36 */ /* 0x000fe20008000000 */
[----:B------:R-:W-:-:S02]  /*b260*/  IADD3 R224, P4, PT, R72, R3, RZ ;  /* 0x0000000348e07210 */ /* 0x000fc40007f9e0ff */
[-C--:B------:R-:W-:Y:S01]  /*b270*/  LEA.HI.X.SX32 R227, R71, R2.reuse, 0x1, P1 ;  /* 0x0000000247e37211 */ /* 0x080fe200008f0eff */
[----:B------:R-:W-:Y:S01]  /*b280*/  VIADD R71, R70, UR5 ;  /* 0x0000000546477c36 */ /* 0x000fe20008000000 */
[-C--:B------:R-:W-:Y:S02]  /*b290*/  IADD3 R222, P1, PT, R68, R3.reuse, RZ ;  /* 0x0000000344de7210 */ /* 0x080fe40007f3e0ff */
[-C--:B------:R-:W-:Y:S02]  /*b2a0*/  LEA.HI.X.SX32 R225, R72, R2.reuse, 0x1, P4 ;  /* 0x0000000248e17211 */ /* 0x080fe400020f0eff */
[-C--:B------:R-:W-:Y:S02]  /*b2b0*/  IADD3 R220, P4, PT, R69, R3.reuse, RZ ;  /* 0x0000000345dc7210 */ /* 0x080fe40007f9e0ff */
[----:B------:R-:W-:Y:S01]  /*b2c0*/  LEA.HI.X.SX32 R223, R68, R2, 0x1, P1 ;  /* 0x0000000244df7211 */ /* 0x000fe200008f0eff */
[----:B------:R-:W-:Y:S01]  /*b2d0*/  VIADD R68, R71, UR5 ;  /* 0x0000000547447c36 */ /* 0x000fe20008000000 */
[----:B------:R-:W-:-:S02]  /*b2e0*/  IADD3 R216, P1, PT, R70, R3, RZ ;  /* 0x0000000346d87210 */ /* 0x000fc40007f3e0ff */
[-C--:B------:R-:W-:Y:S01]  /*b2f0*/  LEA.HI.X.SX32 R221, R69, R2.reuse, 0x1, P4 ;  /* 0x0000000245dd7211 */ /* 0x080fe200020f0eff */
[----:B------:R-:W-:Y:S01]  /*b300*/  VIADD R69, R68, UR5 ;  /* 0x0000000544457c36 */ /* 0x000fe20008000000 */
[CC--:B------:R-:W-:Y:S02]  /*b310*/  IADD3 R212, P4, PT, R71.reuse, R3.reuse, RZ ;  /* 0x0000000347d47210 */ /* 0x0c0fe40007f9e0ff */
[-C--:B------:R-:W-:Y:S02]  /*b320*/  LEA.HI.X.SX32 R217, R70, R2.reuse, 0x1, P1 ;  /* 0x0000000246d97211 */ /* 0x080fe400008f0eff */
[----:B------:R-:W-:Y:S02]  /*b330*/  LEA.HI.X.SX32 R213, R71, R2, 0x1, P4 ;  /* 0x0000000247d57211 */ /* 0x000fe400020f0eff */
[----:B------:R-:W-:Y:S02]  /*b340*/  IADD3 R208, P4, PT, R68, R3, RZ ;  /* 0x0000000344d07210 */ /* 0x000fe40007f9e0ff */
[----:B------:R-:W-:-:S02]  /*b350*/  F2FP.SATFINITE.E5M2.F32.PACK_AB_MERGE_C R245, R17, R16, RZ ;  /* 0x0000001011f5723e */ /* 0x000fc400048060ff */
[----:B------:R-:W-:Y:S02]  /*b360*/  LEA.HI.X.SX32 R209, R68, R2, 0x1, P4 ;  /* 0x0000000244d17211 */ /* 0x000fe400020f0eff */
[----:B------:R-:W-:Y:S02]  /*b370*/  IADD3 R204, P4, PT, R69, R3, RZ ;  /* 0x0000000345cc7210 */ /* 0x000fe40007f9e0ff */
[----:B------:R-:W-:Y:S02]  /*b380*/  F2FP.SATFINITE.E5M2.F32.PACK_AB_MERGE_C R244, R11, R10, RZ ;  /* 0x0000000a0bf4723e */ /* 0x000fe400048060ff */
[----:B------:R-:W-:Y:S02]  /*b390*/  LEA.HI.X.SX32 R205, R69, R2, 0x1, P4 ;  /* 0x0000000245cd7211 */ /* 0x000fe400020f0eff */
[----:B------:R-:W-:Y:S01]  /*b3a0*/  ISETP.LT.AND P1, PT, R86, UR4, !P0 ;  /* 0x0000000456007c0c */ /* 0x000fe2000c721270 */
[----:B------:R-:W0:Y:S01]  /*b3b0*/  LDCU UR4, c[0x0][0x39c] ;  /* 0x00007380ff0477ac */ /* 0x000e220008000800 */
[----:B------:R-:W-:-:S02]  /*b3c0*/  F2FP.SATFINITE.E5M2.F32.PACK_AB_MERGE_C R238, R23, R22, RZ ;  /* 0x0000001617ee723e */ /* 0x000fc400048060ff */
[----:B------:R-:W-:Y:S02]  /*b3d0*/  F2FP.SATFINITE.E5M2.F32.PACK_AB_MERGE_C R239, R25, R24, RZ ;  /* 0x0000001819ef723e */ /* 0x000fe400048060ff */
[----:B------:R-:W-:Y:S02]  /*b3e0*/  F2FP.SATFINITE.E5M2.F32.PACK_AB_MERGE_C R240, R27, R26, RZ ;  /* 0x0000001a1bf0723e */ /* 0x000fe400048060ff */
[----:B------:R-:W-:Y:S02]  /*b3f0*/  F2FP.SATFINITE.E5M2.F32.PACK_AB_MERGE_C R242, R29, R28, RZ ;  /* 0x0000001c1df2723e */ /* 0x000fe400048060ff */
[----:B------:R-:W-:Y:S02]  /*b400*/  F2FP.SATFINITE.E5M2.F32.PACK_AB_MERGE_C R243, R31, R30, RZ ;  /* 0x0000001e1ff3723e */ /* 0x000fe400048060ff */
[----:B------:R-:W-:Y:S02]  /*b410*/  F2FP.SATFINITE.E5M2.F32.PACK_AB_MERGE_C R248, R33, R32, RZ ;  /* 0x0000002021f8723e */ /* 0x000fe400048060ff */
[----:B------:R-:W-:-:S02]  /*b420*/  F2FP.SATFINITE.E5M2.F32.PACK_AB_MERGE_C R251, R35, R34, RZ ;  /* 0x0000002223fb723e */ /* 0x000fc400048060ff */
[----:B------:R-:W-:Y:S02]  /*b430*/  F2FP.SATFINITE.E5M2.F32.PACK_AB_MERGE_C R250, R37, R36, RZ ;  /* 0x0000002425fa723e */ /* 0x000fe400048060ff */
[----:B------:R-:W-:Y:S02]  /*b440*/  F2FP.SATFINITE.E5M2.F32.PACK_AB_MERGE_C R249, R39, R38, RZ ;  /* 0x0000002627f9723e */ /* 0x000fe400048060ff */
[----:B------:R-:W-:Y:S02]  /*b450*/  F2FP.SATFINITE.E5M2.F32.PACK_AB_MERGE_C R241, R41, R40, RZ ;  /* 0x0000002829f1723e */ /* 0x000fe400048060ff */
[----:B------:R-:W-:Y:S01]  /*b460*/  F2FP.SATFINITE.E5M2.F32.PACK_AB_MERGE_C R237, R43, R42, RZ ;  /* 0x0000002a2bed723e */ /* 0x000fe200048060ff */
[----:B--2---:R1:W-:Y:S04]  /*b470*/  STL.64 [R1+0x1c8], R234 ;  /* 0x0001c8ea01007387 */ /* 0x0043e80000100a00 */
[----:B------:R2:W-:Y:S04]  /*b480*/  STL [R1+0x134], R233 ;  /* 0x000134e901007387 */ /* 0x0005e80000100800 */
[----:B------:R0:W-:Y:S04]  /*b490*/  STL.64 [R1+0x178], R230 ;  /* 0x000178e601007387 */ /* 0x0001e80000100a00 */
[----:B------:R3:W-:Y:S01]  /*b4a0*/  STL [R1+0x130], R229 ;  /* 0x000130e501007387 */ /* 0x0007e20000100800 */
[----:B-1----:R-:W-:Y:S01]  /*b4b0*/  IMAD.MOV.U32 R234, RZ, RZ, R88 ;  /* 0x000000ffffea7224 */ /* 0x002fe200078e0058 */
[----:B--2---:R-:W-:Y:S01]  /*b4c0*/  F2FP.SATFINITE.E5M2.F32.PACK_AB_MERGE_C R233, R45, R44, RZ ;  /* 0x0000002c2de9723e */ /* 0x004fe200048060ff */
[----:B------:R-:W-:Y:S01]  /*b4d0*/  IMAD.MOV.U32 R235, RZ, RZ, R89 ;  /* 0x000000ffffeb7224 */ /* 0x000fe200078e0059 */
[----:B------:R1:W-:Y:S04]  /*b4e0*/  STL.64 [R1+0x188], R226 ;  /* 0x000188e201007387 */ /* 0x0003e80000100a00 */
[----:B------:R2:W-:Y:S01]  /*b4f0*/  STL [R1+0x12c], R225 ;  /* 0x00012ce101007387 */ /* 0x0005e20000100800 */
[----:B0-----:R-:W-:-:S02]  /*b500*/  F2FP.SATFINITE.E5M2.F32.PACK_AB_MERGE_C R230, R19, R18, RZ ;  /* 0x0000001213e6723e */ /* 0x001fc400048060ff */
[----:B------:R-:W-:Y:S01]  /*b510*/  F2FP.SATFINITE.E5M2.F32.PACK_AB_MERGE_C R231, R21, R20, RZ ;  /* 0x0000001415e7723e */ /* 0x000fe200048060ff */
[----:B------:R-:W-:Y:S01]  /*b520*/  STL.64 [R1+0x190], R222 ;  /* 0x000190de01007387 */ /* 0x000fe20000100a00 */
[----:B---3--:R-:W-:-:S03]  /*b530*/  F2FP.SATFINITE.E5M2.F32.PACK_AB_MERGE_C R229, R47, R46, RZ ;  /* 0x0000002e2fe5723e */ /* 0x008fc600048060ff */
[----:B------:R0:W-:Y:S01]  /*b540*/  STL [R1+0x128], R221 ;  /* 0x000128dd01007387 */ /* 0x0001e20000100800 */
[----:B-1----:R-:W-:Y:S02]  /*b550*/  F2FP.SATFINITE.E5M2.F32.PACK_AB_MERGE_C R226, R13, R12, RZ ;  /* 0x0000000c0de2723e */ /* 0x002fe400048060ff */
[----:B------:R-:W-:Y:S01]  /*b560*/  F2FP.SATFINITE.E5M2.F32.PACK_AB_MERGE_C R227, R15, R14, RZ ;  /* 0x0000000e0fe3723e */ /* 0x000fe200048060ff */
[----:B------:R1:W-:Y:S01]  /*b570*/  STL.64 [R1+0x198], R216 ;  /* 0x000198d801007387 */ /* 0x0003e20000100a00 */
[----:B--2---:R-:W-:-:S03]  /*b580*/  F2FP.SATFINITE.E5M2.F32.PACK_AB_MERGE_C R225, R49, R48, RZ ;  /* 0x0000003031e1723e */ /* 0x004fc600048060ff */
[----:B------:R-:W-:Y:S01]  /*b590*/  STL [R1+0x124], R213 ;  /* 0x000124d501007387 */ /* 0x000fe20000100800 */
[----:B0-----:R-:W-:-:S03]  /*b5a0*/  F2FP.SATFINITE.E5M2.F32.PACK_AB_MERGE_C R221, R51, R50, RZ ;  /* 0x0000003233dd723e */ /* 0x001fc600048060ff */
[----:B------:R0:W-:Y:S01]  /*b5b0*/  STL.64 [R1+0x1a0], R208 ;  /* 0x0001a0d001007387 */ /* 0x0001e20000100a00 */
[----:B-1----:R-:W-:Y:S01]  /*b5c0*/  F2FP.SATFINITE.E5M2.F32.PACK_AB_MERGE_C R216, R5, R4, RZ ;  /* 0x0000000405d8723e */ /* 0x002fe200048060ff */
[----:B------:R-:W-:Y:S02]  /*b5d0*/  VIADD R4, R69, UR5 ;  /* 0x0000000545047c36 */ /* 0x000fe40008000000 */
[----:B------:R1:W-:Y:S01]  /*b5e0*/  STL [R1+0x120], R205 ;  /* 0x000120cd01007387 */ /* 0x0003e20000100800 */
[----:B------:R-:W-:Y:S01]  /*b5f0*/  F2FP.SATFINITE.E5M2.F32.PACK_AB_MERGE_C R217, R7, R6, RZ ;  /* 0x0000000607d9723e */ /* 0x000fe200048060ff */
[C---:B------:R-:W-:Y:S01]  /*b600*/  VIADD R5, R4.reuse, UR5 ;  /* 0x0000000504057c36 */ /* 0x040fe20008000000 */
[----:B------:R-:W-:Y:S01]  /*b610*/  IADD3 R200, P4, PT, R4, R3, RZ ;  /* 0x0000000304c87210 */ /* 0x000fe20007f9e0ff */
[----:B------:R-:W-:Y:S01]  /*b620*/  STL.64 [R1+0x1b8], R226 ;  /* 0x0001b8e201007387 */ /* 0x000fe20000100a00 */
[----:B0-----:R-:W-:Y:S01]  /*b630*/  IMAD.MOV.U32 R208, RZ, RZ, R87 ;  /* 0x000000ffffd07224 */ /* 0x001fe200078e0057 */
[----:B------:R-:W-:-:S02]  /*b640*/  F2FP.SATFINITE.E5M2.F32.PACK_AB_MERGE_C R209, R9, R8, RZ ;  /* 0x0000000809d1723e */ /* 0x000fc400048060ff */
[----:B------:R-:W-:Y:S01]  /*b650*/  LEA.HI.X.SX32 R201, R4, R2, 0x1, P4 ;  /* 0x0000000204c97211 */ /* 0x000fe200020f0eff */
[C---:B------:R-:W-:Y:S01]  /*b660*/  VIADD R4, R5.reuse, UR5 ;  /* 0x0000000505047c36 */ /* 0x040fe20008000000 */
[-C--:B------:R-:W-:Y:S01]  /*b670*/  IADD3 R196, P4, PT, R5, R3.reuse, RZ ;  /* 0x0000000305c47210 */ /* 0x080fe20007f9e0ff */
[----:B------:R-:W0:Y:S01]  /*b680*/  LDTM.x64 R68, tmem[UR12+0x80] ;  /* 0x0000800c004479ee */ /* 0x000e220008340000 */
[----:B------:R-:W-:Y:S01]  /*b690*/  F2FP.SATFINITE.E5M2.F32.PACK_AB_MERGE_C R213, R53, R52, RZ ;  /* 0x0000003435d5723e */ /* 0x000fe200048060ff */
[----:B------:R-:W-:Y:S01]  /*b6a0*/  STL.64 [R1+0x1a8], R200 ;  /* 0x0001a8c801007387 */ /* 0x000fe20000100a00 */
[----:B------:R-:W-:Y:S01]  /*b6b0*/  LEA.HI.X.SX32 R197, R5, R2, 0x1, P4 ;  /* 0x0000000205c57211 */ /* 0x000fe200020f0eff */
[C---:B------:R-:W-:Y:S01]  /*b6c0*/  VIADD R5, R4.reuse, UR5 ;  /* 0x0000000504057c36 */ /* 0x040fe20008000000 */
[----:B------:R-:W-:Y:S01]  /*b6d0*/  IADD3 R198, P4, PT, R4, R3, RZ ;  /* 0x0000000304c67210 */ /* 0x000fe20007f9e0ff */
[----:B------:R-:W-:Y:S01]  /*b6e0*/  STL [R1+0x1b0], R245 ;  /* 0x0001b0f501007387 */ /* 0x000fe20000100800 */
[----:B-1----:R-:W-:-:S02]  /*b6f0*/  F2FP.SATFINITE.E5M2.F32.PACK_AB_MERGE_C R205, R55, R54, RZ ;  /* 0x0000003637cd723e */ /* 0x002fc400048060ff */
[-C--:B------:R-:W-:Y:S01]  /*b700*/  LEA.HI.X.SX32 R199, R4, R2.reuse, 0x1, P4 ;  /* 0x0000000204c77211 */ /* 0x080fe200020f0eff */
[C---:B------:R-:W-:Y:S01]  /*b710*/  VIADD R4, R5.reuse, UR5 ;  /* 0x0000000505047c36 */ /* 0x040fe20008000000 */
[CC--:B------:R-:W-:Y:S01]  /*b720*/  IADD3 R202, P4, PT, R5.reuse, R3.reuse, RZ ;  /* 0x0000000305ca7210 */ /* 0x0c0fe20007f9e0ff */
[----:B------:R-:W-:Y:S03]  /*b730*/  STL [R1+0x1c0], R244 ;  /* 0x0001c0f401007387 */ /* 0x000fe60000100800 */
[-C--:B------:R-:W-:Y:S01]  /*b740*/  LEA.HI.X.SX32 R203, R5, R2.reuse, 0x1, P4 ;  /* 0x0000000205cb7211 */ /* 0x080fe200020f0eff */
[C---:B------:R-:W-:Y:S01]  /*b750*/  VIADD R5, R4.reuse, UR5 ;  /* 0x0000000504057c36 */ /* 0x040fe20008000000 */
[CC--:B------:R-:W-:Y:S01]  /*b760*/  IADD3 R206, P4, PT, R4.reuse, R3.reuse, RZ ;  /* 0x0000000304ce7210 */ /* 0x0c0fe20007f9e0ff */
[----:B------:R1:W-:Y:S03]  /*b770*/  STL [R1+0x11c], R197 ;  /* 0x00011cc501007387 */ /* 0x0003e60000100800 */
[-C--:B------:R-:W-:Y:S01]  /*b780*/  LEA.HI.X.SX32 R207, R4, R2.reuse, 0x1, P4 ;  /* 0x0000000204cf7211 */ /* 0x080fe200020f0eff */
[C---:B------:R-:W-:Y:S01]  /*b790*/  VIADD R4, R5.reuse, UR5 ;  /* 0x0000000505047c36 */ /* 0x040fe20008000000 */
[CC--:B------:R-:W-:Y:S01]  /*b7a0*/  IADD3 R210, P4, PT, R5.reuse, R3.reuse, RZ ;  /* 0x0000000305d27210 */ /* 0x0c0fe20007f9e0ff */
[----:B------:R2:W-:Y:S02]  /*b7b0*/  STL [R1+0x118], R203 ;  /* 0x000118cb01007387 */ /* 0x0005e40000100800 */
[C---:B------:R-:W-:Y:S01]  /*b7c0*/  VIADD R252, R4.reuse, UR5 ;  /* 0x0000000504fc7c36 */ /* 0x040fe20008000000 */
[----:B------:R-:W-:Y:S01]  /*b7d0*/  LEA.HI.X.SX32 R211, R5, R2, 0x1, P4 ;  /* 0x0000000205d37211 */ /* 0x000fe200020f0eff */
[----:B------:R3:W-:Y:S01]  /*b7e0*/  STL [R1+0x114], R207 ;  /* 0x000114cf01007387 */ /* 0x0007e20000100800 */
[----:B------:R-:W-:-:S02]  /*b7f0*/  IADD3 R214, P4, PT, R4, R3, RZ ;  /* 0x0000000304d67210 */ /* 0x000fc40007f9e0ff */
[----:B------:R-:W-:Y:S02]  /*b800*/  F2FP.SATFINITE.E5M2.F32.PACK_AB_MERGE_C R5, R65, R64, RZ ;  /* 0x000000404105723e */ /* 0x000fe400048060ff */
[----:B------:R-:W-:Y:S02]  /*b810*/  LEA.HI.X.SX32 R215, R4, R2, 0x1, P4 ;  /* 0x0000000204d77211 */ /* 0x000fe400020f0eff */
[C---:B------:R-:W-:Y:S02]  /*b820*/  IADD3 R218, P4, PT, R252.reuse, R3, RZ ;  /* 0x00000003fcda7210 */ /* 0x040fe40007f9e0ff */
[----:B------:R-:W-:Y:S02]  /*b830*/  F2FP.SATFINITE.E5M2.F32.PACK_AB_MERGE_C R4, R67, R66, RZ ;  /* 0x000000424304723e */ /* 0x000fe400048060ff */
[----:B------:R-:W-:Y:S02]  /*b840*/  LEA.HI.X.SX32 R219, R252, R2, 0x1, P4 ;  /* 0x00000002fcdb7211 */ /* 0x000fe400020f0eff */
[----:B------:R-:W-:-:S02]  /*b850*/  ISETP.LT.AND P4, PT, R0, UR11, !P0 ;  /* 0x0000000b00007c0c */ /* 0x000fc4000c781270 */
[----:B-1----:R-:W-:Y:S01]  /*b860*/  F2FP.SATFINITE.E5M2.F32.PACK_AB_MERGE_C R197, R57, R56, RZ ;  /* 0x0000003839c5723e */ /* 0x002fe200048060ff */
[----:B------:R1:W-:Y:S01]  /*b870*/  STL [R1+0x110], R219 ;  /* 0x000110db01007387 */ /* 0x0003e20000100800 */
[----:B--2---:R-:W-:Y:S02]  /*b880*/  F2FP.SATFINITE.E5M2.F32.PACK_AB_MERGE_C R203, R59, R58, RZ ;  /* 0x0000003a3bcb723e */ /* 0x004fe400048060ff */
[----:B---3--:R-:W-:Y:S01]  /*b890*/  F2FP.SATFINITE.E5M2.F32.PACK_AB_MERGE_C R207, R61, R60, RZ ;  /* 0x0000003c3dcf723e */ /* 0x008fe200048060ff */
[----:B------:R-:W2:Y:S04]  /*b8a0*/  LDL.LU.64 R244, [R1+0xf8] ;  /* 0x0000f80001f47983 */ /* 0x000ea80000300a00 */
[----:B------:R-:W-:Y:S01]  /*b8b0*/  STL [R1+0x10c], R5 ;  /* 0x00010c0501007387 */ /* 0x000fe20000100800 */
[----:B-1----:R-:W-:-:S03]  /*b8c0*/  F2FP.SATFINITE.E5M2.F32.PACK_AB_MERGE_C R219, R63, R62, RZ ;  /* 0x0000003e3fdb723e */ /* 0x002fc600048060ff */
[----:B------:R-:W3:Y:S04]  /*b8d0*/  LDL.LU.64 R222, [R1+0xf0] ;  /* 0x0000f00001de7983 */ /* 0x000ee80000300a00 */
[----:B------:R1:W-:Y:S01]  /*b8e0*/  STL [R1+0x108], R4 ;  /* 0x0001080401007387 */ /* 0x0003e20000100800 */
[----:B------:R-:W-:Y:S01]  /*b8f0*/  VIADD R252, R252, UR5 ;  /* 0x00000005fcfc7c36 */ /* 0x000fe20008000000 */
[----:B------:R-:W-:Y:S02]  /*b900*/  PRMT R200, R216, 0x9910, RZ ;  /* 0x00009910d8c87816 */ /* 0x000fe400000000ff */
[----:B------:R-:W2:Y:S01]  /*b910*/  LDL.LU.64 R226, [R1+0xe8] ;  /* 0x0000e80001e27983 */ /* 0x000ea20000300a00 */
[----:B-1----:R-:W1:Y:S01]  /*b920*/  LDTM.x64 R4, tmem[UR12+0xc0] ;  /* 0x0000c00c000479ee */ /* 0x002e620008340000 */
[----:B------:R-:W-:-:S02]  /*b930*/  NOP ;  /* 0x0000000000007918 */ /* 0x000fc40000000000 */
[----:B------:R0:W-:Y:S02]  /*b940*/  @P4 STG.E.U8 desc[UR18][R246.64], R216 ;  /* 0x000000d8f6004986 */ /* 0x0001e4000c101112 */
[----:B0-----:R-:W-:-:S05]  /*b950*/  VIADD R246, R0, 0x6 ;  /* 0x0000000600f67836 */ /* 0x001fca0000000000 */
[----:B------:R-:W-:Y:S01]  /*b960*/  ISETP.LT.AND P4, PT, R246, UR4, !P0 ;  /* 0x00000004f6007c0c */ /* 0x000fe2000c781270 */
[----:B------:R-:W0:Y:S01]  /*b970*/  LDCU UR4, c[0x0][0x39c] ;  /* 0x00007380ff0477ac */ /* 0x000e220008000800 */
[----:B------:R-:W-:-:S04]  /*b980*/  IADD3 R246, P5, PT, R252, R3, RZ ;  /* 0x00000003fcf67210 */ /* 0x000fc80007fbe0ff */
[----:B------:R-:W-:Y:S02]  /*b990*/  LEA.HI.X.SX32 R247, R252, R2, 0x1, P5 ;  /* 0x00000002fcf77211 */ /* 0x000fe400028f0eff */
[----:B------:R-:W-:Y:S02]  /*b9a0*/  ISETP.NE.AND P5, PT, R208, RZ, PT ;  /* 0x000000ffd000720c */ /* 0x000fe40003fa5270 */
[----:B------:R-:W-:Y:S02]  /*b9b0*/  SHF.R.S32.HI R208, RZ, 0x8, R200 ;  /* 0x00000008ffd07819 */ /* 0x000fe400000114c8 */
[----:B------:R-:W2:Y:S04]  /*b9c0*/  LDL.LU.64 R200, [R1+0xe0] ;  /* 0x0000e00001c87983 */ /* 0x000ea80000300a00 */
[----:B------:R0:W-:Y:S04]  /*b9d0*/  @P6 STG.E.U8 desc[UR18][R234.64], R208 ;  /* 0x000000d0ea006986 */ /* 0x0001e8000c101112 */
[----:B0-----:R-:W2:Y:S01]  /*b9e0*/  LDL.LU.64 R234, [R1+0x1c8] ;  /* 0x0001c80001ea7983 */ /* 0x001ea20000300a00 */
[----:B------:R-:W-:-:S05]  /*b9f0*/  VIADD R208, R0, 0x7 ;  /* 0x0000000700d07836 */ /* 0x000fca0000000000 */
[----:B------:R-:W-:Y:S01]  /*ba00*/  ISETP.LT.AND P6, PT, R208, UR4, !P0 ;  /* 0x00000004d0007c0c */ /* 0x000fe2000c7c1270 */
[----:B------:R-:W0:Y:S01]  /*ba10*/  LDCU UR4, c[0x0][0x39c] ;  /* 0x00007380ff0477ac */ /* 0x000e220008000800 */
[----:B------:R-:W-:Y:S01]  /*ba20*/  VIADD R208, R0, 0x8 ;  /* 0x0000000800d07836 */ /* 0x000fe20000000000 */
[----:B--2---:R2:W-:Y:S04]  /*ba30*/  @P3 STG.E.U8 desc[UR18][R234.64], R217 ;  /* 0x000000d9ea003986 */ /* 0x0045e8000c101112 */
[----:B0-----:R-:W-:Y:S01]  /*ba40*/  ISETP.LT.AND P3, PT, R208, UR4, !P0 ;  /* 0x00000004d0007c0c */ /* 0x001fe2000c761270 */
[----:B------:R-:W0:Y:S01]  /*ba50*/  LDCU UR4, c[0x0][0x39c] ;  /* 0x00007380ff0477ac */ /* 0x000e220008000800 */
[----:B------:R-:W-:-:S04]  /*ba60*/  PRMT R208, R217, 0x9910, RZ ;  /* 0x00009910d9d07816 */ /* 0x000fc800000000ff */
[----:B------:R-:W-:Y:S01]  /*ba70*/  SHF.R.S32.HI R208, RZ, 0x8, R208 ;  /* 0x00000008ffd07819 */ /* 0x000fe200000114d0 */
[----:B--2---:R-:W2:Y:S04]  /*ba80*/  LDL.LU.64 R234, [R1+0xd8] ;  /* 0x0000d80001ea7983 */ /* 0x004ea80000300a00 */
[----:B------:R-:W2:Y:S04]  /*ba90*/  LDL.LU.64 R216, [R1+0xd0] ;  /* 0x0000d00001d87983 */ /* 0x000ea80000300a00 */
[----:B------:R0:W-:Y:S04]  /*baa0*/  @P5 STG.E.U8 desc[UR18][R244.64], R208 ;  /* 0x000000d0f4005986 */ /* 0x0001e8000c101112 */
[----:B0-----:R-:W2:Y:S01]  /*bab0*/  LDL.LU R244, [R1+0x1c0] ;  /* 0x0001c00001f47983 */ /* 0x001ea20000300800 */
[----:B------:R-:W-:-:S05]  /*bac0*/  VIADD R208, R0, 0x9 ;  /* 0x0000000900d07836 */ /* 0x000fca0000000000 */
[----:B------:R-:W-:Y:S01]  /*bad0*/  ISETP.LT.AND P5, PT, R208, UR4, !P0 ;  /* 0x00000004d0007c0c */ /* 0x000fe2000c7a1270 */
[----:B------:R-:W0:Y:S01]  /*bae0*/  LDCU UR4, c[0x0][0x39c] ;  /* 0x00007380ff0477ac */ /* 0x000e220008000800 */
[----:B------:R-:W-:Y:S01]  /*baf0*/  VIADD R208, R0, 0xa ;  /* 0x0000000a00d07836 */ /* 0x000fe20000000000 */
[----:B---3--:R3:W-:Y:S04]  /*bb00*/  @P2 STG.E.U8 desc[UR18][R222.64], R209 ;  /* 0x000000d1de002986 */ /* 0x0087e8000c101112 */
[----:B---3--:R-:W3:Y:S01]  /*bb10*/  LDL.LU.64 R222, [R1+0xc8] ;  /* 0x0000c80001de7983 */ /* 0x008ee20000300a00 */
[----:B0-----:R-:W-:Y:S01]  /*bb20*/  ISETP.LT.AND P2, PT, R208, UR4, !P0 ;  /* 0x00000004d0007c0c */ /* 0x001fe2000c741270 */
[----:B------:R-:W0:Y:S01]  /*bb30*/  LDCU UR4, c[0x0][0x39c] ;  /* 0x00007380ff0477ac */ /* 0x000e220008000800 */
[----:B------:R-:W-:-:S04]  /*bb40*/  PRMT R208, R209, 0x9910, RZ ;  /* 0x00009910d1d07816 */ /* 0x000fc800000000ff */
[----:B------:R-:W-:-:S05]  /*bb50*/  SHF.R.S32.HI R208, RZ, 0x8, R208 ;  /* 0x00000008ffd07819 */ /* 0x000fca00000114d0 */
[----:B------:R0:W-:Y:S04]  /*bb60*/  @P1 STG.E.U8 desc[UR18][R226.64], R208 ;  /* 0x000000d0e2001986 */ /* 0x0001e8000c101112 */
[----:B0-----:R-:W3:Y:S01]  /*bb70*/  LDL.LU.64 R226, [R1+0x1b8] ;  /* 0x0001b80001e27983 */ /* 0x001ee20000300a00 */
[----:B------:R-:W-:-:S03]  /*bb80*/  VIADD R245, R0, 0xb ;  /* 0x0000000b00f57836 */ /* 0x000fc60000000000 */
[----:B------:R-:W4:Y:S02]  /*bb90*/  LDL.LU.64 R208, [R1+0xc0] ;  /* 0x0000c00001d07983 */ /* 0x000f240000300a00 */
[----:B------:R-:W-:Y:S01]  /*bba0*/  ISETP.LT.AND P1, PT, R245, UR4, !P0 ;  /* 0x00000004f5007c0c */ /* 0x000fe2000c721270 */
[----:B------:R-:W0:Y:S01]  /*bbb0*/  LDCU UR4, c[0x0][0x39c] ;  /* 0x00007380ff0477ac */ /* 0x000e220008000800 */
[----:B--2---:R2:W-:Y:S02]  /*bbc0*/  @P4 STG.E.U8 desc[UR18][R200.64], R244 ;  /* 0x000000f4c8004986 */ /* 0x0045e4000c101112 */
[----:B--2---:R-:W-:-:S05]  /*bbd0*/  VIADD R200, R0, 0xc ;  /* 0x0000000c00c87836 */ /* 0x004fca0000000000 */
[----:B0-----:R-:W-:Y:S01]  /*bbe0*/  ISETP.LT.AND P4, PT, R200, UR4, !P0 ;  /* 0x00000004c8007c0c */ /* 0x001fe2000c781270 */
[----:B------:R-:W0:Y:S01]  /*bbf0*/  LDCU UR4, c[0x0][0x39c] ;  /* 0x00007380ff0477ac */ /* 0x000e220008000800 */
[----:B------:R-:W-:Y:S02]  /*bc00*/  PRMT R200, R244, 0x9910, RZ ;  /* 0x00009910f4c87816 */ /* 0x000fe400000000ff */
[----:B------:R-:W2:Y:S02]  /*bc10*/  LDL.LU.64 R244, [R1+0xb8] ;  /* 0x0000b80001f47983 */ /* 0x000ea40000300a00 */
[----:B------:R-:W-:-:S05]  /*bc20*/  SHF.R.S32.HI R200, RZ, 0x8, R200 ;  /* 0x00000008ffc87819 */ /* 0x000fca00000114c8 */
[----:B------:R0:W-:Y:S02]  /*bc30*/  @P6 STG.E.U8 desc[UR18][R234.64], R200 ;  /* 0x000000c8ea006986 */ /* 0x0001e4000c101112 */
[----:B0-----:R-:W-:Y:S02]  /*bc40*/  VIADD R200, R0, 0xd ;  /* 0x0000000d00c87836 */ /* 0x001fe40000000000 */
[----:B------:R-:W5:Y:S03]  /*bc50*/  LDL.LU.64 R234, [R1+0xb0] ;  /* 0x0000b00001ea7983 */ /* 0x000f660000300a00 */
        /* <DEDUP_REMOVED lines=9> */
[----:B------:R0:W-:Y:S02]  /*bcf0*/  @P5 STG.E.U8 desc[UR18][R222.64], R200 ;  /* 0x000000c8de005986 */ /* 0x0001e4000c101112 */
[----:B0-----:R-:W-:Y:S02]  /*bd00*/  VIADD R200, R0, 0xf ;  /* 0x0000000f00c87836 */ /* 0x001fe40000000000 */
[----:B------:R-:W3:Y:S03]  /*bd10*/  LDL.LU.64 R222, [R1+0xa0] ;  /* 0x0000a00001de7983 */ /* 0x000ee60000300a00 */
[----:B------:R-:W-:Y:S01]  /*bd20*/  ISETP.LT.AND P5, PT, R200, UR4, !P0 ;  /* 0x00000004c8007c0c */ /* 0x000fe2000c7a1270 */
[----:B------:R-:W0:Y:S01]  /*bd30*/  LDCU UR4, c[0x0][0x39c] ;  /* 0x00007380ff0477ac */ /* 0x000e220008000800 */
[----:B----4-:R4:W-:Y:S01]  /*bd40*/  @P2 STG.E.U8 desc[UR18][R208.64], R227 ;  /* 0x000000e3d0002986 */ /* 0x0109e2000c101112 */
[----:B------:R-:W-:Y:S01]  /*bd50*/  VIADD R200, R0, 0x10 ;  /* 0x0000001000c87836 */ /* 0x000fe20000000000 */
[----:B----4-:R-:W-:-:S04]  /*bd60*/  PRMT R208, R227, 0x9910, RZ ;  /* 0x00009910e3d07816 */ /* 0x010fc800000000ff */
[----:B------:R-:W-:Y:S02]  /*bd70*/  SHF.R.S32.HI R209, RZ, 0x8, R208 ;  /* 0x00000008ffd17819 */ /* 0x000fe400000114d0 */
[----:B0-----:R-:W-:Y:S01]  /*bd80*/  ISETP.LT.AND P2, PT, R200, UR4, !P0 ;  /* 0x00000004c8007c0c */ /* 0x001fe2000c741270 */
[----:B------:R-:W0:Y:S01]  /*bd90*/  LDCU UR4, c[0x0][0x39c] ;  /* 0x00007380ff0477ac */ /* 0x000e220008000800 */
[----:B------:R-:W4:Y:S04]  /*bda0*/  LDL.LU.64 R200, [R1+0x98] ;  /* 0x0000980001c87983 */ /* 0x000f280000300a00 */
[----:B------:R-:W3:Y:S04]  /*bdb0*/  LDL.LU.64 R226, [R1+0x90] ;  /* 0x0000900001e27983 */ /* 0x000ee80000300a00 */
[----:B--2---:R2:W-:Y:S04]  /*bdc0*/  @P1 STG.E.U8 desc[UR18][R244.64], R209 ;  /* 0x000000d1f4001986 */ /* 0x0045e8000c101112 */
[----:B--2---:R-:W5:Y:S01]  /*bdd0*/  LDL.LU R245, [R1+0x1b0] ;  /* 0x0001b00001f57983 */ /* 0x004f620000300800 */
[----:B------:R-:W-:-:S05]  /*bde0*/  VIADD R208, R0, 0x11 ;  /* 0x0000001100d07836 */ /* 0x000fca0000000000 */
[----:B0-----:R-:W-:Y:S01]  /*bdf0*/  ISETP.LT.AND P1, PT, R208, UR4, !P0 ;  /* 0x00000004d0007c0c */ /* 0x001fe2000c721270 */
[----:B------:R-:W0:Y:S01]  /*be00*/  LDCU UR4, c[0x0][0x39c] ;  /* 0x00007380ff0477ac */ /* 0x000e220008000800 */
[----:B------:R-:W-:Y:S01]  /*be10*/  VIADD R208, R0, 0x12 ;  /* 0x0000001200d07836 */ /* 0x000fe20000000000 */
[----:B-----5:R2:W-:Y:S04]  /*be20*/  @P4 STG.E.U8 desc[UR18][R234.64], R245 ;  /* 0x000000f5ea004986 */ /* 0x0205e8000c101112 */
[----:B0-----:R-:W-:Y:S01]  /*be30*/  ISETP.LT.AND P4, PT, R208, UR4, !P0 ;  /* 0x00000004d0007c0c */ /* 0x001fe2000c781270 */
[----:B------:R-:W0:Y:S01]  /*be40*/  LDCU UR4, c[0x0][0x39c] ;  /* 0x00007380ff0477ac */ /* 0x000e220008000800 */
[----:B------:R-:W-:Y:S01]  /*be50*/  PRMT R208, R245, 0x9910, RZ ;  /* 0x00009910f5d07816 */ /* 0x000fe200000000ff */
[----:B--2---:R-:W2:Y:S04]  /*be60*/  LDL.LU.64 R234, [R1+0x88] ;  /* 0x0000880001ea7983 */ /* 0x004ea80000300a00 */
[----:B------:R-:W5:Y:S01]  /*be70*/  LDL.LU.64 R244, [R1+0x80] ;  /* 0x0000800001f47983 */ /* 0x000f620000300a00 */
[----:B------:R-:W-:Y:S01]  /*be80*/  SHF.R.S32.HI R209, RZ, 0x8, R208 ;  /* 0x00000008ffd17819 */ /* 0x000fe200000114d0 */
[----:B------:R-:W-:-:S04]  /*be90*/  VIADD R208, R0, 0x13 ;  /* 0x0000001300d07836 */ /* 0x000fc80000000000 */
[----:B---3--:R3:W-:Y:S01]  /*bea0*/  @P6 STG.E.U8 desc[UR18][R216.64], R209 ;  /* 0x000000d1d8006986 */ /* 0x0087e2000c101112 */
[----:B0-----:R-:W-:Y:S01]  /*beb0*/  ISETP.LT.AND P6, PT, R208, UR4, !P0 ;  /* 0x00000004d0007c0c */ /* 0x001fe2000c7c1270 */
[----:B------:R-:W0:Y:S01]  /*bec0*/  LDCU UR4, c[0x0][0x39c] ;  /* 0x00007380ff0477ac */ /* 0x000e220008000800 */
[----:B------:R-:W-:Y:S01]  /*bed0*/  VIADD R208, R0, 0x14 ;  /* 0x0000001400d07836 */ /* 0x000fe20000000000 */
[----:B------:R0:W-:Y:S04]  /*bee0*/  @P3 STG.E.U8 desc[UR18][R222.64], R230 ;  /* 0x000000e6de003986 */ /* 0x0001e8000c101112 */
[----:B0-----:R-:W-:Y:S01]  /*bef0*/  ISETP.LT.AND P3, PT, R208, UR4, !P0 ;  /* 0x00000004d0007c0c */ /* 0x001fe2000c761270 */
[----:B------:R-:W0:Y:S01]  /*bf00*/  LDCU UR4, c[0x0][0x39c] ;  /* 0x00007380ff0477ac */ /* 0x000e220008000800 */
[----:B---3--:R-:W3:Y:S04]  /*bf10*/  LDL.LU.64 R208, [R1+0x78] ;  /* 0x0000780001d07983 */ /* 0x008ee80000300a00 */
[----:B------:R-:W3:Y:S01]  /*bf20*/  LDL.LU.64 R222, [R1+0x70] ;  /* 0x0000700001de7983 */ /* 0x000ee20000300a00 */
[----:B------:R-:W-:-:S04]  /*bf30*/  PRMT R216, R230, 0x9910, RZ ;  /* 0x00009910e6d87816 */ /* 0x000fc800000000ff */
[----:B------:R-:W-:Y:S01]  /*bf40*/  SHF.R.S32.HI R217, RZ, 0x8, R216 ;  /* 0x00000008ffd97819 */ /* 0x000fe200000114d8 */
[----:B------:R-:W-:-:S04]  /*bf50*/  VIADD R216, R0, 0x15 ;  /* 0x0000001500d87836 */ /* 0x000fc80000000000 */
[----:B----4-:R4:W-:Y:S01]  /*bf60*/  @P5 STG.E.U8 desc[UR18][R200.64], R217 ;  /* 0x000000d9c8005986 */ /* 0x0109e2000c101112 */
[----:B0-----:R-:W-:Y:S01]  /*bf70*/  ISETP.LT.AND P5, PT, R216, UR4, !P0 ;  /* 0x00000004d8007c0c */ /* 0x001fe2000c7a1270 */
[----:B------:R-:W0:Y:S02]  /*bf80*/  LDCU UR4, c[0x0][0x39c] ;  /* 0x00007380ff0477ac */ /* 0x000e240008000800 */
[----:B------:R1:W-:Y:S04]  /*bf90*/  @P2 STG.E.U8 desc[UR18][R226.64], R231 ;  /* 0x000000e7e2002986 */ /* 0x0003e8000c101112 */
[----:B----4-:R-:W4:Y:S04]  /*bfa0*/  LDL.LU.64 R200, [R1+0x1a8] ;  /* 0x0001a80001c87983 */ /* 0x010f280000300a00 */
[----:B-1----:R-:W4:Y:S01]  /*bfb0*/  LDL.LU.64 R226, [R1+0x68] ;  /* 0x0000680001e27983 */ /* 0x002f220000300a00 */
[----:B------:R-:W-:-:S05]  /*bfc0*/  VIADD R216, R0, 0x16 ;  /* 0x0000001600d87836 */ /* 0x000fca0000000000 */
[----:B0-----:R-:W-:Y:S01]  /*bfd0*/  ISETP.LT.AND P2, PT, R216, UR4, !P0 ;  /* 0x00000004d8007c0c */ /* 0x001fe2000c741270 */
[----:B------:R-:W0:Y:S01]  /*bfe0*/  LDCU UR4, c[0x0][0x39c] ;  /* 0x00007380ff0477ac */ /* 0x000e220008000800 */
[----:B------:R-:W-:Y:S02]  /*bff0*/  PRMT R216, R231, 0x9910, RZ ;  /* 0x00009910e7d87816 */ /* 0x000fe400000000ff */
[----:B------:R-:W4:Y:S02]  /*c000*/  LDL.LU.64 R230, [R1+0x60] ;  /* 0x0000600001e67983 */ /* 0x000f240000300a00 */
[----:B------:R-:W-:Y:S01]  /*c010*/  SHF.R.S32.HI R217, RZ, 0x8, R216 ;  /* 0x00000008ffd97819 */ /* 0x000fe200000114d8 */
[----:B------:R-:W-:-:S04]  /*c020*/  VIADD R216, R0, 0x17 ;  /* 0x0000001700d87836 */ /* 0x000fc80000000000 */
[----:B--2---:R-:W-:Y:S04]  /*c030*/  @P1 STG.E.U8 desc[UR18][R234.64], R217 ;  /* 0x000000d9ea001986 */ /* 0x004fe8000c101112 */
[----:B-----5:R1:W-:Y:S04]  /*c040*/  @P4 STG.E.U8 desc[UR18][R244.64], R238 ;  /* 0x000000eef4004986 */ /* 0x0203e8000c101112 */
[----:B-1----:R-:W2:Y:S01]  /*c050*/  LDL.LU.64 R244, [R1+0x58] ;  /* 0x0000580001f47983 */ /* 0x002ea20000300a00 */
[----:B0-----:R-:W-:Y:S01]  /*c060*/  ISETP.LT.AND P1, PT, R216, UR4, !P0 ;  /* 0x00000004d8007c0c */ /* 0x001fe2000c721270 */
[----:B------:R-:W0:Y:S01]  /*c070*/  LDCU UR4, c[0x0][0x39c] ;  /* 0x00007380ff0477ac */ /* 0x000e220008000800 */
[----:B------:R-:W-:Y:S01]  /*c080*/  VIADD R216, R0, 0x18 ;  /* 0x0000001800d87836 */ /* 0x000fe20000000000 */
[----:B------:R-:W5:Y:S04]  /*c090*/  LDL.LU.64 R234, [R1+0x50] ;  /* 0x0000500001ea7983 */ /* 0x000f680000300a00 */
[----:B0-----:R-:W-:Y:S01]  /*c0a0*/  ISETP.LT.AND P4, PT, R216, UR4, !P0 ;  /* 0x00000004d8007c0c */ /* 0x001fe2000c781270 */
[----:B------:R-:W0:Y:S01]  /*c0b0*/  LDCU UR4, c[0x0][0x39c] ;  /* 0x00007380ff0477ac */ /* 0x000e220008000800 */
[----:B------:R-:W-:-:S04]  /*c0c0*/  PRMT R216, R238, 0x9910, RZ ;  /* 0x00009910eed87816 */ /* 0x000fc800000000ff */
[----:B------:R-:W-:Y:S01]  /*c0d0*/  SHF.R.S32.HI R217, RZ, 0x8, R216 ;  /* 0x00000008ffd97819 */ /* 0x000fe200000114d8 */
[----:B------:R-:W-:-:S04]  /*c0e0*/  VIADD R216, R0, 0x19 ;  /* 0x0000001900d87836 */ /* 0x000fc80000000000 */
[----:B---3--:R1:W-:Y:S01]  /*c0f0*/  @P6 STG.E.U8 desc[UR18][R208.64], R217 ;  /* 0x000000d9d0006986 */ /* 0x0083e2000c101112 */
[----:B0-----:R-:W-:Y:S01]  /*c100*/  ISETP.LT.AND P6, PT, R216, UR4, !P0 ;  /* 0x00000004d8007c0c */ /* 0x001fe2000c7c1270 */
[----:B------:R-:W0:Y:S01]  /*c110*/  LDCU UR4, c[0x0][0x39c] ;  /* 0x00007380ff0477ac */ /* 0x000e220008000800 */
[----:B------:R-:W-:Y:S01]  /*c120*/  VIADD R216, R0, 0x1a ;  /* 0x0000001a00d87836 */ /* 0x000fe20000000000 */
[----:B------:R3:W-:Y:S04]  /*c130*/  @P3 STG.E.U8 desc[UR18][R222.64], R239 ;  /* 0x000000efde003986 */ /* 0x0007e8000c101112 */
[----:B-1----:R-:W5:Y:S01]  /*c140*/  LDL.LU.64 R208, [R1+0x1a0] ;  /* 0x0001a00001d07983 */ /* 0x002f620000300a00 */
[----:B0-----:R-:W-:Y:S01]  /*c150*/  ISETP.LT.AND P3, PT, R216, UR4, !P0 ;  /* 0x00000004d8007c0c */ /* 0x001fe2000c761270 */
[----:B------:R-:W0:Y:S02]  /*c160*/  LDCU UR4, c[0x0][0x39c] ;  /* 0x00007380ff0477ac */ /* 0x000e240008000800 */
[----:B------:R-:W5:Y:S01]  /*c170*/  LDL.LU.64 R216, [R1+0x48] ;  /* 0x0000480001d87983 */ /* 0x000f620000300a00 */
[----:B---3--:R-:W-:-:S03]  /*c180*/  PRMT R222, R239, 0x9910, RZ ;  /* 0x00009910efde7816 */ /* 0x008fc600000000ff */
[----:B------:R-:W3:Y:S01]  /*c190*/  LDL.LU.64 R238, [R1+0x40] ;  /* 0x0000400001ee7983 */ /* 0x000ee20000300a00 */
[----:B------:R-:W-:Y:S01]  /*c1a0*/  SHF.R.S32.HI R223, RZ, 0x8, R222 ;  /* 0x00000008ffdf7819 */ /* 0x000fe200000114de */
[----:B------:R-:W-:-:S04]  /*c1b0*/  VIADD R222, R0, 0x1b ;  /* 0x0000001b00de7836 */ /* 0x000fc80000000000 */
[----:B----4-:R1:W-:Y:S01]  /*c1c0*/  @P5 STG.E.U8 desc[UR18][R226.64], R223 ;  /* 0x000000dfe2005986 */ /* 0x0103e2000c101112 */
[----:B0-----:R-:W-:Y:S01]  /*c1d0*/  ISETP.LT.AND P5, PT, R222, UR4, !P0 ;  /* 0x00000004de007c0c */ /* 0x001fe2000c7a1270 */
[----:B------:R-:W0:Y:S01]  /*c1e0*/  LDCU UR4, c[0x0][0x39c] ;  /* 0x00007380ff0477ac */ /* 0x000e220008000800 */
[----:B------:R-:W-:Y:S01]  /*c1f0*/  VIADD R222, R0, 0x1c ;  /* 0x0000001c00de7836 */ /* 0x000fe20000000000 */
[----:B------:R-:W-:Y:S01]  /*c200*/  @P2 STG.E.U8 desc[UR18][R230.64], R240 ;  /* 0x000000f0e6002986 */ /* 0x000fe2000c101112 */
[----:B-1----:R-:W-:-:S03]  /*c210*/  PRMT R226, R240, 0x9910, RZ ;  /* 0x00009910f0e27816 */ /* 0x002fc600000000ff */
[----:B0-----:R-:W-:Y:S01]  /*c220*/  ISETP.LT.AND P2, PT, R222, UR4, !P0 ;  /* 0x00000004de007c0c */ /* 0x001fe2000c741270 */
[----:B------:R-:W0:Y:S01]  /*c230*/  LDCU UR4, c[0x0][0x39c] ;  /* 0x00007380ff0477ac */ /* 0x000e220008000800 */
[----:B------:R-:W4:Y:S01]  /*c240*/  LDL.LU.64 R222, [R1+0x38] ;  /* 0x0000380001de7983 */ /* 0x000f220000300a00 */
[----:B------:R-:W-:Y:S01]  /*c250*/  SHF.R.S32.HI R227, RZ, 0x8, R226 ;  /* 0x00000008ffe37819 */ /* 0x000fe200000114e2 */
[----:B------:R-:W-:-:S04]  /*c260*/  VIADD R226, R0, 0x1d ;  /* 0x0000001d00e27836 */ /* 0x000fc80000000000 */
[----:B--2---:R1:W-:Y:S04]  /*c270*/  @P1 STG.E.U8 desc[UR18][R244.64], R227 ;  /* 0x000000e3f4001986 */ /* 0x0043e8000c101112 */
[----:B-1----:R-:W2:Y:S01]  /*c280*/  LDL.LU.64 R244, [R1+0x30] ;  /* 0x0000300001f47983 */ /* 0x002ea20000300a00 */
[----:B0-----:R-:W-:Y:S01]  /*c290*/  ISETP.LT.AND P1, PT, R226, UR4, !P0 ;  /* 0x00000004e2007c0c */ /* 0x001fe2000c721270 */
[----:B------:R-:W0:Y:S01]  /*c2a0*/  LDCU UR4, c[0x0][0x39c] ;  /* 0x00007380ff0477ac */ /* 0x000e220008000800 */
[----:B------:R-:W-:Y:S01]  /*c2b0*/  VIADD R226, R0, 0x1e ;  /* 0x0000001e00e27836 */ /* 0x000fe20000000000 */
[----:B-----5:R1:W-:Y:S01]  /*c2c0*/  @P4 STG.E.U8 desc[UR18][R234.64], R242 ;  /* 0x000000f2ea004986 */ /* 0x0203e2000c101112 */
[----:B------:R-:W-:-:S03]  /*c2d0*/  PRMT R230, R242, 0x9910, RZ ;  /* 0x00009910f2e67816 */ /* 0x000fc600000000ff */
[----:B0-----:R-:W-:Y:S01]  /*c2e0*/  ISETP.LT.AND P4, PT, R226, UR4, !P0 ;  /* 0x00000004e2007c0c */ /* 0x001fe2000c781270 */
[----:B------:R-:W0:Y:S01]  /*c2f0*/  LDCU UR4, c[0x0][0x39c] ;  /* 0x00007380ff0477ac */ /* 0x000e220008000800 */
[----:B------:R-:W5:Y:S01]  /*c300*/  LDL.LU.64 R226, [R1+0x28] ;  /* 0x0000280001e27983 */ /* 0x000f620000300a00 */
[----:B-1----:R-:W-:Y:S01]  /*c310*/  SHF.R.S32.HI R235, RZ, 0x8, R230 ;  /* 0x00000008ffeb7819 */ /* 0x002fe200000114e6 */
[----:B------:R-:W-:Y:S02]  /*c320*/  VIADD R234, R0, 0x1f ;  /* 0x0000001f00ea7836 */ /* 0x000fe40000000000 */
[----:B------:R-:W5:Y:S04]  /*c330*/  LDL.LU.64 R230, [R1+0x20] ;  /* 0x0000200001e67983 */ /* 0x000f680000300a00 */
[----:B------:R1:W-:Y:S01]  /*c340*/  @P6 STG.E.U8 desc[UR18][R216.64], R235 ;  /* 0x000000ebd8006986 */ /* 0x0003e2000c101112 */
[----:B0-----:R-:W-:Y:S01]  /*c350*/  ISETP.LT.AND P6, PT, R234, UR4, !P0 ;  /* 0x00000004ea007c0c */ /* 0x001fe2000c7c1270 */
[----:B------:R-:W0:Y:S01]  /*c360*/  LDCU UR4, c[0x0][0x39c] ;  /* 0x00007380ff0477ac */ /* 0x000e220008000800 */
[----:B------:R-:W-:Y:S01]  /*c370*/  VIADD R234, R0, 0x20 ;  /* 0x0000002000ea7836 */ /* 0x000fe20000000000 */
[----:B---3--:R3:W-:Y:S04]  /*c380*/  @P3 STG.E.U8 desc[UR18][R238.64], R243 ;  /* 0x000000f3ee003986 */ /* 0x0087e8000c101112 */
[----:B-1----:R-:W5:Y:S01]  /*c390*/  LDL.LU.64 R216, [R1+0x198] ;  /* 0x0001980001d87983 */ /* 0x002f620000300a00 */
[----:B0-----:R-:W-:Y:S01]  /*c3a0*/  ISETP.LT.AND P3, PT, R234, UR4, !P0 ;  /* 0x00000004ea007c0c */ /* 0x001fe2000c761270 */
[----:B------:R-:W0:Y:S02]  /*c3b0*/  LDCU UR4, c[0x0][0x39c] ;  /* 0x00007380ff0477ac */ /* 0x000e240008000800 */
[----:B------:R-:W5:Y:S01]  /*c3c0*/  LDL.LU.64 R234, [R1+0x18] ;  /* 0x0000180001ea7983 */ /* 0x000f620000300a00 */
[----:B---3--:R-:W-:-:S05]  /*c3d0*/  PRMT R238, R243, 0x9910, RZ ;  /* 0x00009910f3ee7816 */ /* 0x008fca00000000ff */
[----:B------:R-:W-:Y:S02]  /*c3e0*/  IMAD.MOV.U32 R240, RZ, RZ, R238 ;  /* 0x000000fffff07224 */ /* 0x000fe400078e00ee */
[----:B------:R-:W3:Y:S03]  /*c3f0*/  LDL.LU.64 R238, [R1+0x10] ;  /* 0x0000100001ee7983 */ /* 0x000ee60000300a00 */
[----:B------:R-:W-:-:S05]  /*c400*/  SHF.R.S32.HI R242, RZ, 0x8, R240 ;  /* 0x00000008fff27819 */ /* 0x000fca00000114f0 */
[----:B----4-:R1:W-:Y:S04]  /*c410*/  @P5 STG.E.U8 desc[UR18][R222.64], R242 ;  /* 0x000000f2de005986 */ /* 0x0103e8000c101112 */
[----:B-1----:R-:W4:Y:S04]  /*c420*/  LDL.LU.64 R222, [R1+0x190] ;  /* 0x0001900001de7983 */ /* 0x002f280000300a00 */
[----:B------:R-:W4:Y:S01]  /*c430*/  LDL.LU.64 R242, [R1+0x8] ;  /* 0x0000080001f27983 */ /* 0x000f220000300a00 */
[----:B------:R-:W-:-:S05]  /*c440*/  VIADD R240, R0, 0x21 ;  /* 0x0000002100f07836 */ /* 0x000fca0000000000 */
[----:B0-----:R-:W-:Y:S01]  /*c450*/  ISETP.LT.AND P5, PT, R240, UR4, !P0 ;  /* 0x00000004f0007c0c */ /* 0x001fe2000c7a1270 */
[----:B------:R-:W0:Y:S01]  /*c460*/  LDCU UR4, c[0x0][0x39c] ;  /* 0x00007380ff0477ac */ /* 0x000e220008000800 */
[----:B------:R-:W-:Y:S01]  /*c470*/  VIADD R240, R0, 0x22 ;  /* 0x0000002200f07836 */ /* 0x000fe20000000000 */
[----:B--2---:R1:W-:Y:S04]  /*c480*/  @P2 STG.E.U8 desc[UR18][R244.64], R248 ;  /* 0x000000f8f4002986 */ /* 0x0043e8000c101112 */
[----:B-1----:R-:W2:Y:S01]  /*c490*/  LDL.LU.64 R244, [R1] ;  /* 0x0000000001f47983 */ /* 0x002ea20000300a00 */
[----:B0-----:R-:W-:Y:S01]  /*c4a0*/  ISETP.LT.AND P2, PT, R240, UR4, !P0 ;  /* 0x00000004f0007c0c */ /* 0x001fe2000c741270 */
[----:B------:R-:W0:Y:S01]  /*c4b0*/  LDCU UR4, c[0x0][0x39c] ;  /* 0x00007380ff0477ac */ /* 0x000e220008000800 */
[----:B------:R-:W-:Y:S01]  /*c4c0*/  PRMT R240, R248, 0x9910, RZ ;  /* 0x00009910f8f07816 */ /* 0x000fe200000000ff */
[----:B------:R-:W-:-:S03]  /*c4d0*/  VIADD R248, R0, 0x23 ;  /* 0x0000002300f87836 */ /* 0x000fc60000000000 */
[----:B------:R-:W-:-:S05]  /*c4e0*/  SHF.R.S32.HI R240, RZ, 0x8, R240 ;  /* 0x00000008fff07819 */ /* 0x000fca00000114f0 */
[----:B-----5:R1:W-:Y:S01]  /*c4f0*/  @P1 STG.E.U8 desc[UR18][R226.64], R240 ;  /* 0x000000f0e2001986 */ /* 0x0203e2000c101112 */
[----:B0-----:R-:W-:Y:S01]  /*c500*/  ISETP.LT.AND P1, PT, R248, UR4, !P0 ;  /* 0x00000004f8007c0c */ /* 0x001fe2000c721270 */
[----:B------:R-:W0:Y:S01]  /*c510*/  LDCU UR4, c[0x0][0x39c] ;  /* 0x00007380ff0477ac */ /* 0x000e220008000800 */
[----:B------:R-:W-:Y:S01]  /*c520*/  VIADD R248, R0, 0x24 ;  /* 0x0000002400f87836 */ /* 0x000fe20000000000 */
[----:B------:R5:W-:Y:S04]  /*c530*/  @P4 STG.E.U8 desc[UR18][R230.64], R251 ;  /* 0x000000fbe6004986 */ /* 0x000be8000c101112 */
[----:B-1----:R-:W2:Y:S04]  /*c540*/  LDL.LU.64 R226, [R1+0x188] ;  /* 0x0001880001e27983 */ /* 0x002ea80000300a00 */
[----:B------:R-:W2:Y:S04]  /*c550*/  LDL.LU R240, [R1+0x180] ;  /* 0x0001800001f07983 */ /* 0x000ea80000300800 */
[----:B-----5:R-:W5:Y:S01]  /*c560*/  LDL.LU.64 R230, [R1+0x178] ;  /* 0x0001780001e67983 */ /* 0x020f620000300a00 */
[----:B0-----:R-:W-:Y:S01]  /*c570*/  ISETP.LT.AND P4, PT, R248, UR4, !P0 ;  /* 0x00000004f8007c0c */ /* 0x001fe2000c781270 */
[----:B------:R-:W0:Y:S01]  /*c580*/  LDCU UR4, c[0x0][0x39c] ;  /* 0x00007380ff0477ac */ /* 0x000e220008000800 */
[----:B------:R-:W-:Y:S01]  /*c590*/  PRMT R248, R251, 0x9910, RZ ;  /* 0x00009910fbf87816 */ /* 0x000fe200000000ff */
[----:B------:R-:W-:-:S03]  /*c5a0*/  VIADD R251, R0, 0x25 ;  /* 0x0000002500fb7836 */ /* 0x000fc60000000000 */
[----:B------:R-:W-:-:S05]  /*c5b0*/  SHF.R.S32.HI R248, RZ, 0x8, R248 ;  /* 0x00000008fff87819 */ /* 0x000fca00000114f8 */
[----:B------:R1:W-:Y:S01]  /*c5c0*/  @P6 STG.E.U8 desc[UR18][R234.64], R248 ;  /* 0x000000f8ea006986 */ /* 0x0003e2000c101112 */
[----:B0-----:R-:W-:Y:S01]  /*c5d0*/  ISETP.LT.AND P6, PT, R251, UR4, !P0 ;  /* 0x00000004fb007c0c */ /* 0x001fe2000c7c1270 */
[----:B------:R-:W0:Y:S01]  /*c5e0*/  LDCU UR4, c[0x0][0x39c] ;  /* 0x00007380ff0477ac */ /* 0x000e220008000800 */
[----:B------:R-:W-:Y:S01]  /*c5f0*/  VIADD R251, R0, 0x26 ;  /* 0x0000002600fb7836 */ /* 0x000fe20000000000 */
[----:B---3--:R3:W-:Y:S04]  /*c600*/  @P3 STG.E.U8 desc[UR18][R238.64], R250 ;  /* 0x000000faee003986 */ /* 0x0087e8000c101112 */
[----:B-1----:R-:W5:Y:S04]  /*c610*/  LDL.LU.64 R234, [R1+0x170] ;  /* 0x0001700001ea7983 */ /* 0x002f680000300a00 */
[----:B------:R-:W5:Y:S01]  /*c620*/  LDL.LU R248, [R1+0x168] ;  /* 0x0001680001f87983 */ /* 0x000f620000300800 */
[----:B0-----:R-:W-:Y:S01]  /*c630*/  ISETP.LT.AND P3, PT, R251, UR4, !P0 ;  /* 0x00000004fb007c0c */ /* 0x001fe2000c761270 */
[----:B------:R-:W0:Y:S01]  /*c640*/  LDCU UR4, c[0x0][0x39c] ;  /* 0x00007380ff0477ac */ /* 0x000e220008000800 */
[----:B---3--:R-:W-:Y:S01]  /*c650*/  PRMT R250, R250, 0x9910, RZ ;  /* 0x00009910fafa7816 */ /* 0x008fe200000000ff */
[----:B------:R-:W-:Y:S01]  /*c660*/  VIADD R251, R0, 0x27 ;  /* 0x0000002700fb7836 */ /* 0x000fe20000000000 */
[----:B------:R-:W3:Y:S02]  /*c670*/  LDL.LU.64 R238, [R1+0x160] ;  /* 0x0001600001ee7983 */ /* 0x000ee40000300a00 */
[----:B------:R-:W-:-:S05]  /*c680*/  SHF.R.S32.HI R250, RZ, 0x8, R250 ;  /* 0x00000008fffa7819 */ /* 0x000fca00000114fa */
[----:B----4-:R1:W-:Y:S01]  /*c690*/  @P5 STG.E.U8 desc[UR18][R242.64], R250 ;  /* 0x000000faf2005986 */ /* 0x0103e2000c101112 */
[----:B0-----:R-:W-:Y:S01]  /*c6a0*/  ISETP.LT.AND P5, PT, R251, UR4, !P0 ;  /* 0x00000004fb007c0c */ /* 0x001fe2000c7a1270 */
[----:B------:R-:W0:Y:S01]  /*c6b0*/  LDCU UR4, c[0x0][0x39c] ;  /* 0x00007380ff0477ac */ /* 0x000e220008000800 */
[----:B------:R-:W-:Y:S01]  /*c6c0*/  VIADD R251, R0, 0x28 ;  /* 0x0000002800fb7836 */ /* 0x000fe20000000000 */
[----:B-1----:R-:W4:Y:S04]  /*c6d0*/  LDL.LU.64 R242, [R1+0x158] ;  /* 0x0001580001f27983 */ /* 0x002f280000300a00 */
[----:B------:R-:W3:Y:S04]  /*c6e0*/  LDL.LU R250, [R1+0x150] ;  /* 0x0001500001fa7983 */ /* 0x000ee80000300800 */
[----:B--2---:R1:W-:Y:S01]  /*c6f0*/  @P2 STG.E.U8 desc[UR18][R244.64], R249 ;  /* 0x000000f9f4002986 */ /* 0x0043e2000c101112 */
[----:B0-----:R-:W-:Y:S01]  /*c700*/  ISETP.LT.AND P2, PT, R251, UR4, !P0 ;  /* 0x00000004fb007c0c */ /* 0x001fe2000c741270 */
[----:B------:R-:W0:Y:S02]  /*c710*/  LDCU UR4, c[0x0][0x39c] ;  /* 0x00007380ff0477ac */ /* 0x000e240008000800 */
[----:B-1----:R-:W2:Y:S04]  /*c720*/  LDL.LU.64 R244, [R1+0x148] ;  /* 0x0001480001f47983 */ /* 0x002ea80000300a00 */
[----:B------:R-:W3:Y:S01]  /*c730*/  LDL.LU R251, [R1+0x144] ;  /* 0x0001440001fb7983 */ /* 0x000ee20000300800 */
[----:B------:R-:W-:-:S04]  /*c740*/  PRMT R249, R249, 0x9910, RZ ;  /* 0x00009910f9f97816 */ /* 0x000fc800000000ff */
[----:B------:R-:W-:-:S05]  /*c750*/  SHF.R.S32.HI R249, RZ, 0x8, R249 ;  /* 0x00000008fff97819 */ /* 0x000fca00000114f9 */
[----:B---3--:R1:W-:Y:S04]  /*c760*/  @P1 STG.E.U8 desc[UR18][R250.64], R249 ;  /* 0x000000f9fa001986 */ /* 0x0083e8000c101112 */
[----:B-1----:R-:W5:Y:S01]  /*c770*/  LDL.LU R249, [R1+0x140] ;  /* 0x0001400001f97983 */ /* 0x002f620000300800 */
[----:B------:R-:W-:-:S05]  /*c780*/  VIADD R251, R0, 0x29 ;  /* 0x0000002900fb7836 */ /* 0x000fca0000000000 */
[----:B0-----:R-:W-:Y:S01]  /*c790*/  ISETP.LT.AND P1, PT, R251, UR4, !P0 ;  /* 0x00000004fb007c0c */ /* 0x001fe2000c721270 */
[----:B------:R-:W0:Y:S01]  /*c7a0*/  LDCU UR4, c[0x0][0x39c] ;  /* 0x00007380ff0477ac */ /* 0x000e220008000800 */
[----:B------:R-:W-:Y:S01]  /*c7b0*/  VIADD R250, R0, 0x2a ;  /* 0x0000002a00fa7836 */ /* 0x000fe20000000000 */
[----:B-----5:R1:W-:Y:S02]  /*c7c0*/  @P4 STG.E.U8 desc[UR18][R248.64], R241 ;  /* 0x000000f1f8004986 */ /* 0x0203e4000c101112 */
[----:B-1----:R-:W-:Y:S02]  /*c7d0*/  PRMT R248, R241, 0x9910, RZ ;  /* 0x00009910f1f87816 */ /* 0x002fe400000000ff */
[----:B------:R-:W3:Y:S01]  /*c7e0*/  LDL.LU R241, [R1+0x13c] ;  /* 0x00013c0001f17983 */ /* 0x000ee20000300800 */
[----:B0-----:R-:W-:Y:S01]  /*c7f0*/  ISETP.LT.AND P4, PT, R250, UR4, !P0 ;  /* 0x00000004fa007c0c */ /* 0x001fe2000c781270 */
[----:B------:R-:W0:Y:S01]  /*c800*/  LDCU UR4, c[0x0][0x39c] ;  /* 0x00007380ff0477ac */ /* 0x000e220008000800 */
[----:B------:R-:W-:Y:S01]  /*c810*/  SHF.R.S32.HI R248, RZ, 0x8, R248 ;  /* 0x00000008fff87819 */ /* 0x000fe200000114f8 */
[----:B------:R-:W-:-:S04]  /*c820*/  VIADD R249, R0, 0x2b ;  /* 0x0000002b00f97836 */ /* 0x000fc80000000000 */
[----:B--2---:R1:W-:Y:S01]  /*c830*/  @P6 STG.E.U8 desc[UR18][R244.64], R248 ;  /* 0x000000f8f4006986 */ /* 0x0043e2000c101112 */
[----:B0-----:R-:W-:Y:S01]  /*c840*/  ISETP.LT.AND P6, PT, R249, UR4, !P0 ;  /* 0x00000004f9007c0c */ /* 0x001fe2000c7c1270 */
[----:B------:R-:W0:Y:S01]  /*c850*/  LDCU UR4, c[0x0][0x39c] ;  /* 0x00007380ff0477ac */ /* 0x000e220008000800 */
[----:B-1----:R-:W-:Y:S01]  /*c860*/  VIADD R244, R0, 0x2c ;  /* 0x0000002c00f47836 */ /* 0x002fe20000000000 */
[----:B----4-:R1:W-:Y:S04]  /*c870*/  @P3 STG.E.U8 desc[UR18][R242.64], R237 ;  /* 0x000000edf2003986 */ /* 0x0103e8000c101112 */
[----:B0-----:R-:W-:Y:S01]  /*c880*/  ISETP.LT.AND P3, PT, R244, UR4, !P0 ;  /* 0x00000004f4007c0c */ /* 0x001fe2000c761270 */
[----:B------:R-:W0:Y:S01]  /*c890*/  LDCU UR4, c[0x0][0x39c] ;  /* 0x00007380ff0477ac */ /* 0x000e220008000800 */
[----:B-1----:R-:W-:-:S02]  /*c8a0*/  PRMT R242, R237, 0x9910, RZ ;  /* 0x00009910edf27816 */ /* 0x002fc400000000ff */
[----:B------:R-:W2:Y:S01]  /*c8b0*/  LDL.LU R237, [R1+0x138] ;  /* 0x0001380001ed7983 */ /* 0x000ea20000300800 */
[----:B------:R-:W-:Y:S01]  /*c8c0*/  VIADD R243, R0, 0x2d ;  /* 0x0000002d00f37836 */ /* 0x000fe20000000000 */
[----:B------:R-:W-:-:S05]  /*c8d0*/  SHF.R.S32.HI R242, RZ, 0x8, R242 ;  /* 0x00000008fff27819 */ /* 0x000fca00000114f2 */
[----:B---3--:R-:W-:Y:S01]  /*c8e0*/  @P5 STG.E.U8 desc[UR18][R240.64], R242 ;  /* 0x000000f2f0005986 */ /* 0x008fe2000c101112 */
[----:B0-----:R-:W-:Y:S01]  /*c8f0*/  ISETP.LT.AND P5, PT, R243, UR4, !P0 ;  /* 0x00000004f3007c0c */ /* 0x001fe2000c7a1270 */
[----:B------:R-:W0:Y:S01]  /*c900*/  LDCU UR4, c[0x0][0x39c] ;  /* 0x00007380ff0477ac */ /* 0x000e220008000800 */
[----:B------:R-:W-:Y:S01]  /*c910*/  PRMT R243, R233, 0x9910, RZ ;  /* 0x00009910e9f37816 */ /* 0x000fe200000000ff */
[----:B------:R1:W-:Y:S04]  /*c920*/  @P2 STG.E.U8 desc[UR18][R238.64], R233 ;  /* 0x000000e9ee002986 */ /* 0x0003e8000c101112 */
[----:B-1----:R-:W3:Y:S01]  /*c930*/  LDL.LU R233, [R1+0x134] ;  /* 0x0001340001e97983 */ /* 0x002ee20000300800 */
[----:B------:R-:W-:-:S05]  /*c940*/  VIADD R240, R0, 0x2e ;  /* 0x0000002e00f07836 */ /* 0x000fca0000000000 */
[----:B0-----:R-:W-:Y:S01]  /*c950*/  ISETP.LT.AND P2, PT, R240, UR4, !P0 ;  /* 0x00000004f0007c0c */ /* 0x001fe2000c741270 */
[----:B------:R-:W0:Y:S01]  /*c960*/  LDCU UR4, c[0x0][0x39c] ;  /* 0x00007380ff0477ac */ /* 0x000e220008000800 */
[----:B------:R-:W-:Y:S01]  /*c970*/  SHF.R.S32.HI R238, RZ, 0x8, R243 ;  /* 0x00000008ffee7819 */ /* 0x000fe200000114f3 */
[----:B------:R-:W-:-:S04]  /*c980*/  VIADD R239, R0, 0x2f ;  /* 0x0000002f00ef7836 */ /* 0x000fc80000000000 */
[----:B--2---:R-:W-:Y:S01]  /*c990*/  @P1 STG.E.U8 desc[UR18][R236.64], R238 ;  /* 0x000000eeec001986 */ /* 0x004fe2000c101112 */
[----:B0-----:R-:W-:Y:S01]  /*c9a0*/  ISETP.LT.AND P1, PT, R239, UR4, !P0 ;  /* 0x00000004ef007c0c */ /* 0x001fe2000c721270 */
[----:B------:R-:W0:Y:S01]  /*c9b0*/  LDCU UR4, c[0x0][0x39c] ;  /* 0x00007380ff0477ac */ /* 0x000e220008000800 */
[----:B------:R-:W-:-:S04]  /*c9c0*/  PRMT R239, R229, 0x9910, RZ ;  /* 0x00009910e5ef7816 */ /* 0x000fc800000000ff */
[----:B------:R-:W-:Y:S01]  /*c9d0*/  SHF.R.S32.HI R239, RZ, 0x8, R239 ;  /* 0x00000008ffef7819 */ /* 0x000fe200000114ef */
[----:B------:R1:W-:Y:S04]  /*c9e0*/  @P4 STG.E.U8 desc[UR18][R234.64], R229 ;  /* 0x000000e5ea004986 */ /* 0x0003e8000c101112 */
[----:B-1----:R-:W2:Y:S01]  /*c9f0*/  LDL.LU R229, [R1+0x130] ;  /* 0x0001300001e57983 */ /* 0x002ea20000300800 */
[----:B------:R-:W-:-:S03]  /*ca00*/  PRMT R235, R225, 0x9910, RZ ;  /* 0x00009910e1eb7816 */ /* 0x000fc600000000ff */
[----:B---3--:R-:W-:Y:S04]  /*ca10*/  @P6 STG.E.U8 desc[UR18][R232.64], R239 ;  /* 0x000000efe8006986 */ /* 0x008fe8000c101112 */
[----:B------:R1:W-:Y:S04]  /*ca20*/  @P3 STG.E.U8 desc[UR18][R230.64], R225 ;  /* 0x000000e1e6003986 */ /* 0x0003e8000c101112 */
[----:B-1----:R-:W3:Y:S01]  /*ca30*/  LDL.LU R225, [R1+0x12c] ;  /* 0x00012c0001e17983 */ /* 0x002ee20000300800 */
[----:B------:R-:W-:Y:S01]  /*ca40*/  VIADD R240, R0, 0x30 ;  /* 0x0000003000f07836 */ /* 0x000fe20000000000 */
[----:B------:R-:W-:-:S04]  /*ca50*/  PRMT R231, R221, 0x9910, RZ ;  /* 0x00009910dde77816 */ /* 0x000fc800000000ff */
[----:B0-----:R-:W-:Y:S01]  /*ca60*/  ISETP.LT.AND P4, PT, R240, UR4, !P0 ;  /* 0x00000004f0007c0c */ /* 0x001fe2000c781270 */
[----:B------:R-:W0:Y:S01]  /*ca70*/  LDCU UR4, c[0x0][0x39c] ;  /* 0x00007380ff0477ac */ /* 0x000e220008000800 */
[----:B------:R-:W-:Y:S02]  /*ca80*/  SHF.R.S32.HI R235, RZ, 0x8, R235 ;  /* 0x00000008ffeb7819 */ /* 0x000fe400000114eb */
[----:B------:R-:W-:-:S03]  /*ca90*/  SHF.R.S32.HI R231, RZ, 0x8, R231 ;  /* 0x00000008ffe77819 */ /* 0x000fc600000114e7 */
[----:B--2---:R-:W-:Y:S04]  /*caa0*/  @P5 STG.E.U8 desc[UR18][R228.64], R235 ;  /* 0x000000ebe4005986 */ /* 0x004fe8000c101112 */
[----:B------:R1:W-:Y:S04]  /*cab0*/  @P2 STG.E.U8 desc[UR18][R226.64], R221 ;  /* 0x000000dde2002986 */ /* 0x0003e8000c101112 */
[----:B-1----:R-:W2:Y:S01]  /*cac0*/  LDL.LU R221, [R1+0x128] ;  /* 0x0001280001dd7983 */ /* 0x002ea20000300800 */
[----:B------:R-:W-:Y:S01]  /*cad0*/  PRMT R227, R213, 0x9910, RZ ;  /* 0x00009910d5e37816 */ /* 0x000fe200000000ff */
[----:B------:R-:W-:-:S05]  /*cae0*/  VIADD R240, R0, 0x31 ;  /* 0x0000003100f07836 */ /* 0x000fca0000000000 */
[----:B0-----:R-:W-:Y:S01]  /*caf0*/  ISETP.LT.AND P6, PT, R240, UR4, !P0 ;  /* 0x00000004f0007c0c */ /* 0x001fe2000c7c1270 */
[----:B------:R-:W0:Y:S01]  /*cb00*/  LDCU UR4, c[0x0][0x39c] ;  /* 0x00007380ff0477ac */ /* 0x000e220008000800 */
[----:B---3--:R-:W-:Y:S04]  /*cb10*/  @P1 STG.E.U8 desc[UR18][R224.64], R231 ;  /* 0x000000e7e0001986 */ /* 0x008fe8000c101112 */
[----:B------:R1:W-:Y:S04]  /*cb20*/  @P4 STG.E.U8 desc[UR18][R222.64], R213 ;  /* 0x000000d5de004986 */ /* 0x0003e8000c101112 */
[----:B-1----:R-:W3:Y:S01]  /*cb30*/  LDL.LU R213, [R1+0x124] ;  /* 0x0001240001d57983 */ /* 0x002ee20000300800 */
[----:B------:R-:W-:-:S05]  /*cb40*/  VIADD R236, R0, 0x32 ;  /* 0x0000003200ec7836 */ /* 0x000fca0000000000 */
[----:B0-----:R-:W-:Y:S01]  /*cb50*/  ISETP.LT.AND P3, PT, R236, UR4, !P0 ;  /* 0x00000004ec007c0c */ /* 0x001fe2000c761270 */
[----:B------:R-:W0:Y:S01]  /*cb60*/  LDCU UR4, c[0x0][0x39c] ;  /* 0x00007380ff0477ac */ /* 0x000e220008000800 */
[C---:B------:R-:W-:Y:S02]  /*cb70*/  VIADD R234, R0.reuse, 0x33 ;  /* 0x0000003300ea7836 */ /* 0x040fe40000000000 */
[----:B------:R-:W-:-:S03]  /*cb80*/  VIADD R232, R0, 0x34 ;  /* 0x0000003400e87836 */ /* 0x000fc60000000000 */
[----:B0-----:R-:W-:Y:S01]  /*cb90*/  ISETP.LT.AND P5, PT, R234, UR4, !P0 ;  /* 0x00000004ea007c0c */ /* 0x001fe2000c7a1270 */
[----:B------:R-:W0:Y:S01]  /*cba0*/  LDCU UR4, c[0x0][0x39c] ;  /* 0x00007380ff0477ac */ /* 0x000e220008000800 */
[----:B------:R-:W-:Y:S02]  /*cbb0*/  PRMT R223, R205, 0x9910, RZ ;  /* 0x00009910cddf7816 */ /* 0x000fe400000000ff */
[----:B------:R-:W-:Y:S02]  /*cbc0*/  SHF.R.S32.HI R227, RZ, 0x8, R227 ;  /* 0x00000008ffe37819 */ /* 0x000fe400000114e3 */
[----:B------:R-:W-:-:S03]  /*cbd0*/  SHF.R.S32.HI R223, RZ, 0x8, R223 ;  /* 0x00000008ffdf7819 */ /* 0x000fc600000114df */
[----:B--2---:R-:W-:Y:S01]  /*cbe0*/  @P6 STG.E.U8 desc[UR18][R220.64], R227 ;  /* 0x000000e3dc006986 */ /* 0x004fe2000c101112 */
[----:B0-----:R-:W-:-:S03]  /*cbf0*/  ISETP.LT.AND P2, PT, R232, UR4, !P0 ;  /* 0x00000004e8007c0c */ /* 0x001fc6000c741270 */
[----:B------:R0:W-:Y:S01]  /*cc00*/  @P3 STG.E.U8 desc[UR18][R216.64], R205 ;  /* 0x000000cdd8003986 */ /* 0x0001e2000c101112 */
[----:B------:R-:W1:Y:S03]  /*cc10*/  LDCU UR4, c[0x0][0x39c] ;  /* 0x00007380ff0477ac */ /* 0x000e660008000800 */
[----:B0-----:R-:W2:Y:S01]  /*cc20*/  LDL.LU R205, [R1+0x120] ;  /* 0x0001200001cd7983 */ /* 0x001ea20000300800 */
[----:B------:R-:W-:Y:S01]  /*cc30*/  PRMT R217, R197, 0x9910, RZ ;  /* 0x00009910c5d97816 */ /* 0x000fe200000000ff */
[----:B------:R-:W-:-:S05]  /*cc40*/  VIADD R230, R0, 0x35 ;  /* 0x0000003500e67836 */ /* 0x000fca0000000000 */
[----:B-1----:R-:W-:Y:S01]  /*cc50*/  ISETP.LT.AND P1, PT, R230, UR4, !P0 ;  /* 0x00000004e6007c0c */ /* 0x002fe2000c721270 */
[----:B------:R-:W0:Y:S01]  /*cc60*/  LDCU UR4, c[0x0][0x39c] ;  /* 0x00007380ff0477ac */ /* 0x000e220008000800 */
[----:B---3--:R-:W-:Y:S04]  /*cc70*/  @P5 STG.E.U8 desc[UR18][R212.64], R223 ;  /* 0x000000dfd4005986 */ /* 0x008fe8000c101112 */
[----:B------:R1:W-:Y:S04]  /*cc80*/  @P2 STG.E.U8 desc[UR18][R208.64], R197 ;  /* 0x000000c5d0002986 */ /* 0x0003e8000c101112 */
[----:B-1----:R-:W3:Y:S01]  /*cc90*/  LDL.LU R197, [R1+0x11c] ;  /* 0x00011c0001c57983 */ /* 0x002ee20000300800 */
[----:B------:R-:W-:-:S02]  /*cca0*/  VIADD R228, R0, 0x36 ;  /* 0x0000003600e47836 */ /* 0x000fc40000000000 */
[C---:B------:R-:W-:Y:S02]  /*ccb0*/  VIADD R226, R0.reuse, 0x37 ;  /* 0x0000003700e27836 */ /* 0x040fe40000000000 */
[----:B------:R-:W-:Y:S01]  /*ccc0*/  VIADD R224, R0, 0x38 ;  /* 0x0000003800e07836 */ /* 0x000fe20000000000 */
[----:B0-----:R-:W-:Y:S01]  /*ccd0*/  ISETP.LT.AND P4, PT, R228, UR4, !P0 ;  /* 0x00000004e4007c0c */ /* 0x001fe2000c781270 */
[----:B------:R-:W0:Y:S01]  /*cce0*/  LDCU UR4, c[0x0][0x39c] ;  /* 0x00007380ff0477ac */ /* 0x000e220008000800 */
[----:B------:R-:W-:Y:S01]  /*ccf0*/  PRMT R209, R203, 0x9910, RZ ;  /* 0x00009910cbd17816 */ /* 0x000fe200000000ff */
[----:B------:R-:W4:Y:S01]  /*cd00*/  LDL.LU R250, [R1+0x10c] ;  /* 0x00010c0001fa7983 */ /* 0x000f220000300800 */
[----:B0-----:R-:W-:Y:S01]  /*cd10*/  ISETP.LT.AND P6, PT, R226, UR4, !P0 ;  /* 0x00000004e2007c0c */ /* 0x001fe2000c7c1270 */
[----:B------:R-:W0:Y:S01]  /*cd20*/  LDCU UR4, c[0x0][0x39c] ;  /* 0x00007380ff0477ac */ /* 0x000e220008000800 */
[----:B------:R-:W-:Y:S02]  /*cd30*/  SHF.R.S32.HI R217, RZ, 0x8, R217 ;  /* 0x00000008ffd97819 */ /* 0x000fe400000114d9 */
[----:B------:R-:W-:-:S02]  /*cd40*/  SHF.R.S32.HI R209, RZ, 0x8, R209 ;  /* 0x00000008ffd17819 */ /* 0x000fc400000114d1 */
[----:B0-----:R-:W-:Y:S01]  /*cd50*/  ISETP.LT.AND P3, PT, R224, UR4, !P0 ;  /* 0x00000004e0007c0c */ /* 0x001fe2000c761270 */
[----:B--2---:R-:W-:Y:S01]  /*cd60*/  @P1 STG.E.U8 desc[UR18][R204.64], R217 ;  /* 0x000000d9cc001986 */ /* 0x004fe2000c101112 */
[----:B------:R-:W0:Y:S03]  /*cd70*/  LDCU UR4, c[0x0][0x39c] ;  /* 0x00007380ff0477ac */ /* 0x000e260008000800 */
[----:B------:R1:W-:Y:S04]  /*cd80*/  @P4 STG.E.U8 desc[UR18][R200.64], R203 ;  /* 0x000000cbc8004986 */ /* 0x0003e8000c101112 */
[----:B-1----:R-:W2:Y:S01]  /*cd90*/  LDL.LU R203, [R1+0x118] ;  /* 0x0001180001cb7983 */ /* 0x002ea20000300800 */
[----:B------:R-:W-:-:S03]  /*cda0*/  PRMT R200, R207, 0x9910, RZ ;  /* 0x00009910cfc87816 */ /* 0x000fc600000000ff */
[----:B---3--:R-:W-:Y:S04]  /*cdb0*/  @P6 STG.E.U8 desc[UR18][R196.64], R209 ;  /* 0x000000d1c4006986 */ /* 0x008fe8000c101112 */
[----:B------:R1:W-:Y:S04]  /*cdc0*/  @P3 STG.E.U8 desc[UR18][R198.64], R207 ;  /* 0x000000cfc6003986 */ /* 0x0003e8000c101112 */
[----:B-1----:R-:W3:Y:S01]  /*cdd0*/  LDL.LU R207, [R1+0x114] ;  /* 0x0001140001cf7983 */ /* 0x002ee20000300800 */
[C---:B------:R-:W-:Y:S02]  /*cde0*/  VIADD R222, R0.reuse, 0x39 ;  /* 0x0000003900de7836 */ /* 0x040fe40000000000 */
[----:B------:R-:W-:Y:S01]  /*cdf0*/  VIADD R220, R0, 0x3a ;  /* 0x0000003a00dc7836 */ /* 0x000fe20000000000 */
[----:B------:R-:W-:Y:S01]  /*ce00*/  SHF.R.S32.HI R197, RZ, 0x8, R200 ;  /* 0x00000008ffc57819 */ /* 0x000fe200000114c8 */
[----:B------:R-:W5:Y:S01]  /*ce10*/  LDL.LU R251, [R1+0x108] ;  /* 0x0001080001fb7983 */ /* 0x000f620000300800 */
[----:B0-----:R-:W-:Y:S01]  /*ce20*/  ISETP.LT.AND P5, PT, R222, UR4, !P0 ;  /* 0x00000004de007c0c */ /* 0x001fe2000c7a1270 */
[----:B------:R-:W0:Y:S01]  /*ce30*/  LDCU UR4, c[0x0][0x39c] ;  /* 0x00007380ff0477ac */ /* 0x000e220008000800 */
[----:B------:R-:W-:-:S02]  /*ce40*/  PRMT R199, R219, 0x9910, RZ ;  /* 0x00009910dbc77816 */ /* 0x000fc400000000ff */
[----:B0-----:R-:W-:Y:S01]  /*ce50*/  ISETP.LT.AND P2, PT, R220, UR4, !P0 ;  /* 0x00000004dc007c0c */ /* 0x001fe2000c741270 */
[----:B------:R-:W0:Y:S08]  /*ce60*/  LDCU UR4, c[0x0][0x39c] ;  /* 0x00007380ff0477ac */ /* 0x000e300008000800 */
[----:B--2---:R-:W-:Y:S01]  /*ce70*/  @P5 STG.E.U8 desc[UR18][R202.64], R197 ;  /* 0x000000c5ca005986 */ /* 0x004fe2000c101112 */
[----:B------:R-:W-:-:S05]  /*ce80*/  VIADD R216, R0, 0x3b ;  /* 0x0000003b00d87836 */ /* 0x000fca0000000000 */
[----:B0-----:R-:W-:Y:S01]  /*ce90*/  ISETP.LT.AND P1, PT, R216, UR4, !P0 ;  /* 0x00000004d8007c0c */ /* 0x001fe2000c721270 */
[----:B------:R-:W0:Y:S01]  /*cea0*/  LDCU UR4, c[0x0][0x39c] ;  /* 0x00007380ff0477ac */ /* 0x000e220008000800 */
[C---:B------:R-:W-:Y:S02]  /*ceb0*/  VIADD R212, R0.reuse, 0x3c ;  /* 0x0000003c00d47836 */ /* 0x040fe40000000000 */
[----:B------:R-:W-:-:S03]  /*cec0*/  VIADD R208, R0, 0x3d ;  /* 0x0000003d00d07836 */ /* 0x000fc60000000000 */
[----:B0-----:R-:W-:Y:S01]  /*ced0*/  ISETP.LT.AND P4, PT, R212, UR4, !P0 ;  /* 0x00000004d4007c0c */ /* 0x001fe2000c781270 */
[----:B------:R-:W0:Y:S01]  /*cee0*/  LDCU UR4, c[0x0][0x39c] ;  /* 0x00007380ff0477ac */ /* 0x000e220008000800 */
[----:B---3--:R1:W-:Y:S04]  /*cef0*/  @P2 STG.E.U8 desc[UR18][R206.64], R219 ;  /* 0x000000dbce002986 */ /* 0x0083e8000c101112 */
[----:B-1----:R-:W2:Y:S01]  /*cf00*/  LDL.LU R219, [R1+0x110] ;  /* 0x0001100001db7983 */ /* 0x002ea20000300800 */
[----:B0-----:R-:W-:Y:S01]  /*cf10*/  ISETP.LT.AND P6, PT, R208, UR4, !P0 ;  /* 0x00000004d0007c0c */ /* 0x001fe2000c7c1270 */
[----:B------:R-:W0:Y:S01]  /*cf20*/  LDCU UR4, c[0x0][0x39c] ;  /* 0x00007380ff0477ac */ /* 0x000e220008000800 */
[C---:B------:R-:W-:Y:S02]  /*cf30*/  VIADD R204, R0.reuse, 0x3e ;  /* 0x0000003e00cc7836 */ /* 0x040fe40000000000 */
[----:B------:R-:W-:-:S03]  /*cf40*/  VIADD R196, R0, 0x3f ;  /* 0x0000003f00c47836 */ /* 0x000fc60000000000 */
[----:B0-----:R-:W-:Y:S01]  /*cf50*/  ISETP.LT.AND P3, PT, R204, UR4, !P0 ;  /* 0x00000004cc007c0c */ /* 0x001fe2000c761270 */
[----:B------:R-:W0:Y:S01]  /*cf60*/  LDCU UR4, c[0x0][0x39c] ;  /* 0x00007380ff0477ac */ /* 0x000e220008000800 */
[----:B----4-:R-:W-:Y:S02]  /*cf70*/  PRMT R198, R250, 0x9910, RZ ;  /* 0x00009910fac67816 */ /* 0x010fe400000000ff */
[----:B------:R-:W-:-:S03]  /*cf80*/  SHF.R.S32.HI R199, RZ, 0x8, R199 ;  /* 0x00000008ffc77819 */ /* 0x000fc600000114c7 */
[----:B------:R-:W-:Y:S01]  /*cf90*/  IMAD.MOV.U32 R197, RZ, RZ, R198 ;  /* 0x000000ffffc57224 */ /* 0x000fe200078e00c6 */
[----:B0-----:R-:W-:Y:S01]  /*cfa0*/  ISETP.LT.AND P5, PT, R196, UR4, !P0 ;  /* 0x00000004c4007c0c */ /* 0x001fe2000c7a1270 */
[----:B------:R-:W0:Y:S01]  /*cfb0*/  LDCU UR4, c[0x0][0x39c] ;  /* 0x00007380ff0477ac */ /* 0x000e220008000800 */
[----:B------:R-:W-:-:S05]  /*cfc0*/  VIADD R196, R0, 0x40 ;  /* 0x0000004000c47836 */ /* 0x000fca0000000000 */
[----:B------:R-:W-:Y:S01]  /*cfd0*/  ISETP.LT.AND P2, PT, R196, UR6, !P0 ;  /* 0x00000006c4007c0c */ /* 0x000fe2000c741270 */
[C---:B------:R-:W-:Y:S01]  /*cfe0*/  VIADD R196, R0.reuse, 0x41 ;  /* 0x0000004100c47836 */ /* 0x040fe20000000000 */
[----:B------:R1:W-:Y:S01]  /*cff0*/  @P1 STG.E.U8 desc[UR18][R210.64], R199 ;  /* 0x000000c7d2001986 */ /* 0x0003e2000c101112 */
[----:B------:R-:W-:Y:S01]  /*d000*/  SHF.R.S32.HI R197, RZ, 0x8, R197 ;  /* 0x00000008ffc57819 */ /* 0x000fe200000114c5 */
[----:B------:R-:W-:Y:S02]  /*d010*/  VIADD R198, R0, 0x42 ;  /* 0x0000004200c67836 */ /* 0x000fe40000000000 */
[----:B------:R-:W-:Y:S01]  /*d020*/  VIADD R252, R252, UR5 ;  /* 0x00000005fcfc7c36 */ /* 0x000fe20008000000 */
[----:B------:R-:W-:Y:S01]  /*d030*/  ISETP.LT.AND P1, PT, R196, UR7, !P0 ;  /* 0x00000007c4007c0c */ /* 0x000fe2000c721270 */
[----:B------:R-:W-:Y:S01]  /*d040*/  VIADD R196, R0, 0x43 ;  /* 0x0000004300c47836 */ /* 0x000fe20000000000 */
[----:B------:R-:W-:Y:S01]  /*d050*/  @P4 STG.E.U8 desc[UR18][R214.64], R250 ;  /* 0x000000fad6004986 */ /* 0x000fe2000c101112 */
[----:B------:R-:W-:Y:S01]  /*d060*/  ISETP.LT.AND P4, PT, R198, UR8, !P0 ;  /* 0x00000008c6007c0c */ /* 0x000fe2000c781270 */
[----:B------:R-:W-:Y:S01]  /*d070*/  VIADD R198, R252, UR5 ;  /* 0x00000005fcc67c36 */ /* 0x000fe20008000000 */
[----:B------:R-:W-:Y:S01]  /*d080*/  F2FP.SATFINITE.E5M2.F32.PACK_AB_MERGE_C R203, R133, R132, RZ ;  /* 0x0000008485cb723e */ /* 0x000fe200048060ff */
[----:B------:R-:W3:Y:S01]  /*d090*/  LDCU UR7, c[0x0][0x39c] ;  /* 0x00007380ff0777ac */ /* 0x000ee20008000800 */
[----:B-1----:R-:W-:Y:S01]  /*d0a0*/  VIADD R199, R0, 0x44 ;  /* 0x0000004400c77836 */ /* 0x002fe20000000000 */
[----:B-----5:R-:W-:Y:S01]  /*d0b0*/  PRMT R201, R251, 0x9910, RZ ;  /* 0x00009910fbc97816 */ /* 0x020fe200000000ff */
[----:B------:R-:W1:Y:S03]  /*d0c0*/  LDCU UR6, c[0x0][0x39c] ;  /* 0x00007380ff0677ac */ /* 0x000e660008000800 */
[----:B------:R-:W-:-:S02]  /*d0d0*/  SHF.R.S32.HI R201, RZ, 0x8, R201 ;  /* 0x00000008ffc97819 */ /* 0x000fc400000114c9 */
[----:B------:R-:W-:Y:S01]  /*d0e0*/  PRMT R202, R203, 0x9910, RZ ;  /* 0x00009910cbca7816 */ /* 0x000fe200000000ff */
[----:B------:R-:W-:Y:S01]  /*d0f0*/  VIADD R204, R0, 0x45 ;  /* 0x0000004500cc7836 */ /* 0x000fe20000000000 */
[----:B------:R-:W-:-:S04]  /*d100*/  F2FP.SATFINITE.E5M2.F32.PACK_AB_MERGE_C R137, R137, R136, RZ ;  /* 0x000000888989723e */ /* 0x000fc800048060ff */
[----:B------:R-:W-:Y:S02]  /*d110*/  PRMT R136, R137, 0x9910, RZ ;  /* 0x0000991089887816 */ /* 0x000fe400000000ff */
[----:B------:R-:W-:Y:S02]  /*d120*/  F2FP.SATFINITE.E5M2.F32.PACK_AB_MERGE_C R143, R143, R142, RZ ;  /* 0x0000008e8f8f723e */ /* 0x000fe400048060ff */
[----:B------:R-:W-:Y:S02]  /*d130*/  F2FP.SATFINITE.E5M2.F32.PACK_AB_MERGE_C R145, R145, R144, RZ ;  /* 0x000000909191723e */ /* 0x000fe400048060ff */
[----:B------:R-:W-:Y:S02]  /*d140*/  F2FP.SATFINITE.E5M2.F32.PACK_AB_MERGE_C R147, R147, R146, RZ ;  /* 0x000000929393723e */ /* 0x000fe400048060ff */
[----:B------:R-:W-:Y:S02]  /*d150*/  F2FP.SATFINITE.E5M2.F32.PACK_AB_MERGE_C R149, R149, R148, RZ ;  /* 0x000000949595723e */ /* 0x000fe400048060ff */
[----:B------:R-:W-:Y:S01]  /*d160*/  F2FP.SATFINITE.E5M2.F32.PACK_AB_MERGE_C R151, R151, R150, RZ ;  /* 0x000000969797723e */ /* 0x000fe200048060ff */
[----:B------:R-:W-:Y:S01]  /*d170*/  VIADD R142, R0, 0x57 ;  /* 0x00000057008e7836 */ /* 0x000fe20000000000 */
[----:B------:R-:W-:-:S02]  /*d180*/  F2FP.SATFINITE.E5M2.F32.PACK_AB_MERGE_C R153, R153, R152, RZ ;  /* 0x000000989999723e */ /* 0x000fc400048060ff */
[----:B------:R-:W-:Y:S01]  /*d190*/  F2FP.SATFINITE.E5M2.F32.PACK_AB_MERGE_C R155, R155, R154, RZ ;  /* 0x0000009a9b9b723e */ /* 0x000fe200048060ff */
[----:B--2---:R2:W-:Y:S01]  /*d1a0*/  @P6 STG.E.U8 desc[UR18][R218.64], R197 ;  /* 0x000000c5da006986 */ /* 0x0045e2000c101112 */
[----:B0-----:R-:W-:Y:S01]  /*d1b0*/  ISETP.LT.AND P6, PT, R196, UR4, !P0 ;  /* 0x00000004c4007c0c */ /* 0x001fe2000c7c1270 */
[----:B------:R-:W0:Y:S02]  /*d1c0*/  LDCU UR4, c[0x0][0x39c] ;  /* 0x00007380ff0477ac */ /* 0x000e240008000800 */
[----:B------:R-:W-:Y:S01]  /*d1d0*/  @P3 STG.E.U8 desc[UR18][R246.64], R251 ;  /* 0x000000fbf6003986 */ /* 0x000fe2000c101112 */
[----:B------:R-:W-:-:S04]  /*d1e0*/  IADD3 R132, P3, PT, R252, R3, RZ ;  /* 0x00000003fc847210 */ /* 0x000fc80007f7e0ff */
[----:B------:R-:W-:Y:S02]  /*d1f0*/  LEA.HI.X.SX32 R133, R252, R2, 0x1, P3 ;  /* 0x00000002fc857211 */ /* 0x000fe400018f0eff */
[----:B------:R-:W-:-:S04]  /*d200*/  IADD3 R196, P3, PT, R198, R3, RZ ;  /* 0x00000003c6c47210 */ /* 0x000fc80007f7e0ff */
[C---:B--2---:R-:W-:Y:S02]  /*d210*/  LEA.HI.X.SX32 R197, R198.reuse, R2, 0x1, P3 ;  /* 0x00000002c6c57211 */ /* 0x044fe400018f0eff */
[----:B0-----:R-:W-:Y:S01]  /*d220*/  ISETP.LT.AND P3, PT, R199, UR4, !P0 ;  /* 0x00000004c7007c0c */ /* 0x001fe2000c761270 */
[----:B------:R-:W0:Y:S01]  /*d230*/  LDCU UR4, c[0x0][0x39c] ;  /* 0x00007380ff0477ac */ /* 0x000e220008000800 */
[----:B------:R-:W-:Y:S01]  /*d240*/  VIADD R199, R198, UR5 ;  /* 0x00000005c6c77c36 */ /* 0x000fe20008000000 */
[----:B------:R2:W-:Y:S04]  /*d250*/  @P5 STG.E.U8 desc[UR18][R132.64], R201 ;  /* 0x000000c984005986 */ /* 0x0005e8000c101112 */
[----:B------:R4:W-:Y:S01]  /*d260*/  @P2 STG.E.U8 desc[UR18][R196.64], R203 ;  /* 0x000000cbc4002986 */ /* 0x0009e2000c101112 */
[C---:B------:R-:W-:Y:S01]  /*d270*/  IADD3 R198, P2, PT, R199.reuse, R3, RZ ;  /* 0x00000003c7c67210 */ /* 0x040fe20007f5e0ff */
[----:B------:R-:W-:-:S03]  /*d280*/  VIADD R200, R199, UR5 ;  /* 0x00000005c7c87c36 */ /* 0x000fc60008000000 */
[-C--:B------:R-:W-:Y:S02]  /*d290*/  LEA.HI.X.SX32 R199, R199, R2.reuse, 0x1, P2 ;  /* 0x00000002c7c77211 */ /* 0x080fe400010f0eff */
[----:B--2---:R-:W-:Y:S01]  /*d2a0*/  SHF.R.S32.HI R201, RZ, 0x8, R202 ;  /* 0x00000008ffc97819 */ /* 0x004fe200000114ca */
[----:B------:R-:W-:Y:S01]  /*d2b0*/  VIADD R133, R0, 0x46 ;  /* 0x0000004600857836 */ /* 0x000fe20000000000 */
[----:B------:R-:W-:Y:S01]  /*d2c0*/  IADD3 R132, P5, PT, R200, R3, RZ ;  /* 0x00000003c8847210 */ /* 0x000fe20007fbe0ff */
[----:B----4-:R-:W-:Y:S02]  /*d2d0*/  VIADD R196, R0, 0x47 ;  /* 0x0000004700c47836 */ /* 0x010fe40000000000 */
[----:B------:R2:W-:Y:S01]  /*d2e0*/  @P1 STG.E.U8 desc[UR18][R198.64], R201 ;  /* 0x000000c9c6001986 */ /* 0x0005e2000c101112 */
[----:B---3--:R-:W-:Y:S01]  /*d2f0*/  ISETP.LT.AND P1, PT, R133, UR7, !P0 ;  /* 0x0000000785007c0c */ /* 0x008fe2000c721270 */
[----:B------:R-:W3:Y:S01]  /*d300*/  LDCU UR7, c[0x0][0x39c] ;  /* 0x00007380ff0777ac */ /* 0x000ee20008000800 */
[C---:B------:R-:W-:Y:S01]  /*d310*/  LEA.HI.X.SX32 R133, R200.reuse, R2, 0x1, P5 ;  /* 0x00000002c8857211 */ /* 0x040fe200028f0eff */
[----:B------:R-:W-:Y:S01]  /*d320*/  VIADD R200, R200, UR5 ;  /* 0x00000005c8c87c36 */ /* 0x000fe20008000000 */
[----:B------:R-:W-:-:S02]  /*d330*/  F2FP.SATFINITE.E5M2.F32.PACK_AB_MERGE_C R203, R135, R134, RZ ;  /* 0x0000008687cb723e */ /* 0x000fc400048060ff */
[----:B0-----:R-:W-:Y:S01]  /*d340*/  ISETP.LT.AND P5, PT, R196, UR4, !P0 ;  /* 0x00000004c4007c0c */ /* 0x001fe2000c7a1270 */
[----:B------:R-:W0:Y:S01]  /*d350*/  LDCU UR4, c[0x0][0x39c] ;  /* 0x00007380ff0477ac */ /* 0x000e220008000800 */
[----:B------:R-:W-:Y:S01]  /*d360*/  PRMT R135, R203, 0x9910, RZ ;  /* 0x00009910cb877816 */ /* 0x000fe200000000ff */
[----:B------:R4:W-:Y:S01]  /*d370*/  @P4 STG.E.U8 desc[UR18][R132.64], R203 ;  /* 0x000000cb84004986 */ /* 0x0009e2000c101112 */
[----:B-1----:R-:W-:Y:S01]  /*d380*/  ISETP.LT.AND P2, PT, R204, UR6, !P0 ;  /* 0x00000006cc007c0c */ /* 0x002fe2000c741270 */
[----:B------:R-:W1:Y:S01]  /*d390*/  LDCU UR6, c[0x0][0x39c] ;  /* 0x00007380ff0677ac */ /* 0x000e620008000800 */
[C---:B------:R-:W-:Y:S01]  /*d3a0*/  IADD3 R134, P4, PT, R200.reuse, R3, RZ ;  /* 0x00000003c8867210 */ /* 0x040fe20007f9e0ff */
[C---:B--2---:R-:W-:Y:S02]  /*d3b0*/  VIADD R198, R200.reuse, UR5 ;  /* 0x00000005c8c67c36 */ /* 0x044fe40008000000 */
[----:B------:R-:W-:Y:S01]  /*d3c0*/  IMAD.MOV.U32 R199, RZ, RZ, R135 ;  /* 0x000000ffffc77224 */ /* 0x000fe200078e0087 */
[----:B------:R-:W-:-:S02]  /*d3d0*/  LEA.HI.X.SX32 R135, R200, R2, 0x1, P4 ;  /* 0x00000002c8877211 */ /* 0x000fc400020f0eff */
[-C--:B------:R-:W-:Y:S02]  /*d3e0*/  IADD3 R196, P4, PT, R198, R3.reuse, RZ ;  /* 0x00000003c6c47210 */ /* 0x080fe40007f9e0ff */
[----:B------:R-:W-:Y:S01]  /*d3f0*/  SHF.R.S32.HI R199, RZ, 0x8, R199 ;  /* 0x00000008ffc77819 */ /* 0x000fe200000114c7 */
[----:B----4-:R-:W-:Y:S01]  /*d400*/  VIADD R132, R0, 0x48 ;  /* 0x0000004800847836 */ /* 0x010fe20000000000 */
[CC--:B------:R-:W-:Y:S01]  /*d410*/  LEA.HI.X.SX32 R197, R198.reuse, R2.reuse, 0x1, P4 ;  /* 0x00000002c6c57211 */ /* 0x0c0fe200020f0eff */
[----:B------:R-:W-:Y:S02]  /*d420*/  VIADD R198, R198, UR5 ;  /* 0x00000005c6c67c36 */ /* 0x000fe40008000000 */
[----:B------:R-:W-:Y:S01]  /*d430*/  VIADD R133, R0, 0x49 ;  /* 0x0000004900857836 */ /* 0x000fe20000000000 */
[----:B------:R2:W-:Y:S01]  /*d440*/  @P6 STG.E.U8 desc[UR18][R134.64], R199 ;  /* 0x000000c786006986 */ /* 0x0005e2000c101112 */
[----:B0-----:R-:W-:Y:S01]  /*d450*/  ISETP.LT.AND P4, PT, R132, UR4, !P0 ;  /* 0x0000000484007c0c */ /* 0x001fe2000c781270 */
[----:B------:R-:W0:Y:S01]  /*d460*/  LDCU UR4, c[0x0][0x39c] ;  /* 0x00007380ff0477ac */ /* 0x000e220008000800 */
[C---:B------:R-:W-:Y:S01]  /*d470*/  IADD3 R132, P6, PT, R198.reuse, R3, RZ ;  /* 0x00000003c6847210 */ /* 0x040fe20007fde0ff */
[----:B------:R4:W-:Y:S01]  /*d480*/  @P3 STG.E.U8 desc[UR18][R196.64], R137 ;  /* 0x00000089c4003986 */ /* 0x0009e2000c101112 */
[----:B-1----:R-:W-:Y:S01]  /*d490*/  ISETP.LT.AND P3, PT, R133, UR6, !P0 ;  /* 0x0000000685007c0c */ /* 0x002fe2000c761270 */
[----:B------:R-:W1:Y:S01]  /*d4a0*/  LDCU UR6, c[0x0][0x39c] ;  /* 0x00007380ff0677ac */ /* 0x000e620008000800 */
[C---:B------:R-:W-:Y:S01]  /*d4b0*/  LEA.HI.X.SX32 R133, R198.reuse, R2, 0x1, P6 ;  /* 0x00000002c6857211 */ /* 0x040fe200030f0eff */
[----:B------:R-:W-:Y:S01]  /*d4c0*/  VIADD R198, R198, UR5 ;  /* 0x00000005c6c67c36 */ /* 0x000fe20008000000 */
[----:B--2---:R-:W-:-:S02]  /*d4d0*/  SHF.R.S32.HI R199, RZ, 0x8, R136 ;  /* 0x00000008ffc77819 */ /* 0x004fc40000011488 */
[----:B----4-:R-:W-:-:S03]  /*d4e0*/  F2FP.SATFINITE.E5M2.F32.PACK_AB_MERGE_C R197, R139, R138, RZ ;  /* 0x0000008a8bc5723e */ /* 0x010fc600048060ff */
[----:B------:R2:W-:Y:S01]  /*d4f0*/  @P2 STG.E.U8 desc[UR18][R132.64], R199 ;  /* 0x000000c784002986 */ /* 0x0005e2000c101112 */
[CC--:B------:R-:W-:Y:S01]  /*d500*/  IADD3 R134, P2, PT, R198.reuse, R3.reuse, RZ ;  /* 0x00000003c6867210 */ /* 0x0c0fe20007f5e0ff */
[C---:B------:R-:W-:Y:S01]  /*d510*/  VIADD R138, R198.reuse, UR5 ;  /* 0x00000005c68a7c36 */ /* 0x040fe20008000000 */
[----:B------:R-:W-:Y:S02]  /*d520*/  PRMT R139, R197, 0x9910, RZ ;  /* 0x00009910c58b7816 */ /* 0x000fe400000000ff */
[-C--:B------:R-:W-:Y:S02]  /*d530*/  LEA.HI.X.SX32 R135, R198, R2.reuse, 0x1, P2 ;  /* 0x00000002c6877211 */ /* 0x080fe400010f0eff */
[C---:B------:R-:W-:Y:S02]  /*d540*/  IADD3 R136, P2, PT, R138.reuse, R3, RZ ;  /* 0x000000038a887210 */ /* 0x040fe40007f5e0ff */
[----:B------:R-:W-:Y:S02]  /*d550*/  SHF.R.S32.HI R139, RZ, 0x8, R139 ;  /* 0x00000008ff8b7819 */ /* 0x000fe4000001148b */
[C---:B------:R-:W-:Y:S01]  /*d560*/  LEA.HI.X.SX32 R137, R138.reuse, R2, 0x1, P2 ;  /* 0x000000028a897211 */ /* 0x040fe200010f0eff */
[----:B------:R-:W-:Y:S01]  /*d570*/  VIADD R138, R138, UR5 ;  /* 0x000000058a8a7c36 */ /* 0x000fe20008000000 */
[----:B------:R4:W-:Y:S01]  /*d580*/  @P1 STG.E.U8 desc[UR18][R134.64], R197 ;  /* 0x000000c586001986 */ /* 0x0009e2000c101112 */
[----:B------:R-:W-:-:S02]  /*d590*/  VIADD R196, R0, 0x4b ;  /* 0x0000004b00c47836 */ /* 0x000fc40000000000 */
[----:B--2---:R-:W-:Y:S01]  /*d5a0*/  VIADD R133, R0, 0x4c ;  /* 0x0000004c00857836 */ /* 0x004fe20000000000 */
[----:B------:R2:W-:Y:S01]  /*d5b0*/  @P5 STG.E.U8 desc[UR18][R136.64], R139 ;  /* 0x0000008b88005986 */ /* 0x0005e2000c101112 */
[-C--:B------:R-:W-:Y:S01]  /*d5c0*/  IADD3 R132, P5, PT, R138, R3.reuse, RZ ;  /* 0x000000038a847210 */ /* 0x080fe20007fbe0ff */
[----:B------:R-:W-:Y:S01]  /*d5d0*/  VIADD R200, R0, 0x4a ;  /* 0x0000004a00c87836 */ /* 0x000fe20000000000 */
[----:B0-----:R-:W-:Y:S01]  /*d5e0*/  ISETP.LT.AND P1, PT, R196, UR4, !P0 ;  /* 0x00000004c4007c0c */ /* 0x001fe2000c721270 */
[----:B------:R-:W0:Y:S01]  /*d5f0*/  LDCU UR4, c[0x0][0x39c] ;  /* 0x00007380ff0477ac */ /* 0x000e220008000800 */
[----:B-1----:R-:W-:Y:S02]  /*d600*/  ISETP.LT.AND P2, PT, R133, UR6, !P0 ;  /* 0x0000000685007c0c */ /* 0x002fe4000c741270 */
[----:B------:R-:W-:Y:S01]  /*d610*/  F2FP.SATFINITE.E5M2.F32.PACK_AB_MERGE_C R199, R141, R140, RZ ;  /* 0x0000008c8dc7723e */ /* 0x000fe200048060ff */
[----:B------:R-:W1:Y:S01]  /*d620*/  LDCU UR6, c[0x0][0x39c] ;  /* 0x00007380ff0677ac */ /* 0x000e620008000800 */
[C---:B------:R-:W-:Y:S01]  /*d630*/  LEA.HI.X.SX32 R133, R138.reuse, R2, 0x1, P5 ;  /* 0x000000028a857211 */ /* 0x040fe200028f0eff */
[----:B------:R-:W-:Y:S01]  /*d640*/  VIADD R138, R138, UR5 ;  /* 0x000000058a8a7c36 */ /* 0x000fe20008000000 */
[----:B---3--:R-:W-:Y:S01]  /*d650*/  ISETP.LT.AND P6, PT, R200, UR7, !P0 ;  /* 0x00000007c8007c0c */ /* 0x008fe2000c7c1270 */
[----:B------:R-:W3:Y:S02]  /*d660*/  LDCU UR7, c[0x0][0x39c] ;  /* 0x00007380ff0777ac */ /* 0x000ee40008000800 */
[----:B------:R5:W-:Y:S01]  /*d670*/  @P4 STG.E.U8 desc[UR18][R132.64], R199 ;  /* 0x000000c784004986 */ /* 0x000be2000c101112 */
[C---:B----4-:R-:W-:Y:S01]  /*d680*/  IADD3 R134, P4, PT, R138.reuse, R3, RZ ;  /* 0x000000038a867210 */ /* 0x050fe20007f9e0ff */
[----:B--2---:R-:W-:Y:S01]  /*d690*/  VIADD R139, R138, UR5 ;  /* 0x000000058a8b7c36 */ /* 0x004fe20008000000 */
[----:B------:R-:W-:-:S02]  /*d6a0*/  PRMT R141, R199, 0x9910, RZ ;  /* 0x00009910c78d7816 */ /* 0x000fc400000000ff */
[-C--:B------:R-:W-:Y:S02]  /*d6b0*/  LEA.HI.X.SX32 R135, R138, R2.reuse, 0x1, P4 ;  /* 0x000000028a877211 */ /* 0x080fe400020f0eff */
[C---:B------:R-:W-:Y:S01]  /*d6c0*/  IADD3 R136, P4, PT, R139.reuse, R3, RZ ;  /* 0x000000038b887210 */ /* 0x040fe20007f9e0ff */
[C---:B------:R-:W-:Y:S01]  /*d6d0*/  VIADD R138, R0.reuse, 0x4e ;  /* 0x0000004e008a7836 */ /* 0x040fe20000000000 */
[----:B------:R-:W-:Y:S02]  /*d6e0*/  SHF.R.S32.HI R141, RZ, 0x8, R141 ;  /* 0x00000008ff8d7819 */ /* 0x000fe4000001148d */
[C---:B------:R-:W-:Y:S01]  /*d6f0*/  LEA.HI.X.SX32 R137, R139.reuse, R2, 0x1, P4 ;  /* 0x000000028b897211 */ /* 0x040fe200020f0eff */
[----:B------:R-:W-:Y:S02]  /*d700*/  VIADD R139, R139, UR5 ;  /* 0x000000058b8b7c36 */ /* 0x000fe40008000000 */
[----:B------:R-:W-:Y:S01]  /*d710*/  VIADD R196, R0, 0x4d ;  /* 0x0000004d00c47836 */ /* 0x000fe20000000000 */
[----:B------:R2:W-:Y:S01]  /*d720*/  @P3 STG.E.U8 desc[UR18][R134.64], R141 ;  /* 0x0000008d86003986 */ /* 0x0005e2000c101112 */
[----:B0-----:R-:W-:Y:S01]  /*d730*/  ISETP.LT.AND P3, PT, R138, UR4, !P0 ;  /* 0x000000048a007c0c */ /* 0x001fe2000c761270 */
[----:B------:R-:W0:Y:S01]  /*d740*/  LDCU UR4, c[0x0][0x39c] ;  /* 0x00007380ff0477ac */ /* 0x000e220008000800 */
[----:B------:R-:W-:-:S02]  /*d750*/  PRMT R138, R143, 0x9910, RZ ;  /* 0x000099108f8a7816 */ /* 0x000fc400000000ff */
[C---:B-----5:R-:W-:Y:S02]  /*d760*/  IADD3 R132, P4, PT, R139.reuse, R3, RZ ;  /* 0x000000038b847210 */ /* 0x060fe40007f9e0ff */
[----:B---3--:R-:W-:Y:S01]  /*d770*/  ISETP.LT.AND P5, PT, R196, UR7, !P0 ;  /* 0x00000007c4007c0c */ /* 0x008fe2000c7a1270 */
[----:B------:R-:W3:Y:S01]  /*d780*/  LDCU UR7, c[0x0][0x39c] ;  /* 0x00007380ff0777ac */ /* 0x000ee20008000800 */
[C---:B------:R-:W-:Y:S01]  /*d790*/  LEA.HI.X.SX32 R133, R139.reuse, R2, 0x1, P4 ;  /* 0x000000028b857211 */ /* 0x040fe200020f0eff */
[----:B------:R-:W-:Y:S01]  /*d7a0*/  VIADD R139, R139, UR5 ;  /* 0x000000058b8b7c36 */ /* 0x000fe20008000000 */
[----:B--2---:R-:W-:Y:S01]  /*d7b0*/  SHF.R.S32.HI R141, RZ, 0x8, R138 ;  /* 0x00000008ff8d7819 */ /* 0x004fe2000001148a */
[----:B------:R-:W-:Y:S01]  /*d7c0*/  VIADD R140, R0, 0x4f ;  /* 0x0000004f008c7836 */ /* 0x000fe20000000000 */
[----:B------:R2:W-:Y:S01]  /*d7d0*/  @P6 STG.E.U8 desc[UR18][R136.64], R143 ;  /* 0x0000008f88006986 */ /* 0x0005e2000c101112 */
[----:B------:R-:W-:-:S03]  /*d7e0*/  VIADD R138, R139, UR5 ;  /* 0x000000058b8a7c36 */ /* 0x000fc60008000000 */
[----:B------:R4:W-:Y:S01]  /*d7f0*/  @P1 STG.E.U8 desc[UR18][R132.64], R141 ;  /* 0x0000008d84001986 */ /* 0x0009e2000c101112 */
[----:B------:R-:W-:Y:S02]  /*d800*/  IADD3 R134, P1, PT, R139, R3, RZ ;  /* 0x000000038b867210 */ /* 0x000fe40007f3e0ff */
[----:B-1----:R-:W-:Y:S01]  /*d810*/  ISETP.LT.AND P4, PT, R140, UR6, !P0 ;  /* 0x000000068c007c0c */ /* 0x002fe2000c781270 */
[----:B------:R-:W1:Y:S01]  /*d820*/  LDCU UR6, c[0x0][0x39c] ;  /* 0x00007380ff0677ac */ /* 0x000e620008000800 */
[----:B------:R-:W-:Y:S01]  /*d830*/  PRMT R140, R145, 0x9910, RZ ;  /* 0x00009910918c7816 */ /* 0x000fe200000000ff */
[C---:B--2---:R-:W-:Y:S01]  /*d840*/  VIADD R136, R0.reuse, 0x50 ;  /* 0x0000005000887836 */ /* 0x044fe20000000000 */
[----:B------:R-:W-:Y:S01]  /*d850*/  LEA.HI.X.SX32 R135, R139, R2, 0x1, P1 ;  /* 0x000000028b877211 */ /* 0x000fe200008f0eff */
[----:B------:R-:W-:-:S03]  /*d860*/  VIADD R137, R0, 0x51 ;  /* 0x0000005100897836 */ /* 0x000fc60000000000 */
[----:B0-----:R-:W-:Y:S01]  /*d870*/  ISETP.LT.AND P1, PT, R136, UR4, !P0 ;  /* 0x0000000488007c0c */ /* 0x001fe2000c721270 */
[----:B------:R-:W-:Y:S01]  /*d880*/  IMAD.MOV.U32 R139, RZ, RZ, R140 ;  /* 0x000000ffff8b7224 */ /* 0x000fe200078e008c */
[CC--:B------:R-:W-:Y:S01]  /*d890*/  IADD3 R136, P6, PT, R138.reuse, R3.reuse, RZ ;  /* 0x000000038a887210 */ /* 0x0c0fe20007fde0ff */
[----:B------:R0:W-:Y:S01]  /*d8a0*/  @P2 STG.E.U8 desc[UR18][R134.64], R145 ;  /* 0x0000009186002986 */ /* 0x0001e2000c101112 */
[----:B---3--:R-:W-:Y:S01]  /*d8b0*/  ISETP.LT.AND P2, PT, R137, UR7, !P0 ;  /* 0x0000000789007c0c */ /* 0x008fe2000c741270 */
[----:B------:R-:W2:Y:S01]  /*d8c0*/  LDCU UR4, c[0x0][0x39c] ;  /* 0x00007380ff0477ac */ /* 0x000ea20008000800 */
[CC--:B------:R-:W-:Y:S01]  /*d8d0*/  LEA.HI.X.SX32 R137, R138.reuse, R2.reuse, 0x1, P6 ;  /* 0x000000028a897211 */ /* 0x0c0fe200030f0eff */
[----:B------:R-:W-:Y:S01]  /*d8e0*/  VIADD R138, R138, UR5 ;  /* 0x000000058a8a7c36 */ /* 0x000fe20008000000 */
[----:B------:R-:W-:Y:S01]  /*d8f0*/  SHF.R.S32.HI R139, RZ, 0x8, R139 ;  /* 0x00000008ff8b7819 */ /* 0x000fe2000001148b */
[----:B----4-:R-:W-:Y:S01]  /*d900*/  VIADD R133, R0, 0x52 ;  /* 0x0000005200857836 */ /* 0x010fe20000000000 */
[----:B------:R-:W3:Y:S02]  /*d910*/  LDCU UR7, c[0x0][0x39c] ;  /* 0x00007380ff0777ac */ /* 0x000ee40008000800 */
[C---:B------:R-:W-:Y:S01]  /*d920*/  IADD3 R132, P6, PT, R138.reuse, R3, RZ ;  /* 0x000000038a847210 */ /* 0x040fe20007fde0ff */
[----:B------:R4:W-:Y:S01]  /*d930*/  @P5 STG.E.U8 desc[UR18][R136.64], R139 ;  /* 0x0000008b88005986 */ /* 0x0009e2000c101112 */
[----:B-1----:R-:W-:Y:S01]  /*d940*/  ISETP.LT.AND P5, PT, R133, UR6, !P0 ;  /* 0x0000000685007c0c */ /* 0x002fe2000c7a1270 */
[----:B------:R-:W1:Y:S01]  /*d950*/  LDCU UR6, c[0x0][0x39c] ;  /* 0x00007380ff0677ac */ /* 0x000e620008000800 */
[C---:B------:R-:W-:Y:S01]  /*d960*/  LEA.HI.X.SX32 R133, R138.reuse, R2, 0x1, P6 ;  /* 0x000000028a857211 */ /* 0x040fe200030f0eff */
[----:B------:R-:W-:-:S02]  /*d970*/  VIADD R138, R138, UR5 ;  /* 0x000000058a8a7c36 */ /* 0x000fc40008000000 */
[----:B0-----:R-:W-:Y:S01]  /*d980*/  VIADD R135, R0, 0x53 ;  /* 0x0000005300877836 */ /* 0x001fe20000000000 */
[----:B------:R-:W-:Y:S02]  /*d990*/  PRMT R141, R147, 0x9910, RZ ;  /* 0x00009910938d7816 */ /* 0x000fe400000000ff */
[CC--:B------:R-:W-:Y:S01]  /*d9a0*/  IADD3 R134, P6, PT, R138.reuse, R3.reuse, RZ ;  /* 0x000000038a867210 */ /* 0x0c0fe20007fde0ff */
[----:B------:R0:W-:Y:S01]  /*d9b0*/  @P3 STG.E.U8 desc[UR18][R132.64], R147 ;  /* 0x0000009384003986 */ /* 0x0001e2000c101112 */
[----:B--2---:R-:W-:Y:S01]  /*d9c0*/  ISETP.LT.AND P3, PT, R135, UR4, !P0 ;  /* 0x0000000487007c0c */ /* 0x004fe2000c761270 */
[C---:B----4-:R-:W-:Y:S01]  /*d9d0*/  VIADD R139, R138.reuse, UR5 ;  /* 0x000000058a8b7c36 */ /* 0x050fe20008000000 */
[----:B------:R-:W-:Y:S01]  /*d9e0*/  LEA.HI.X.SX32 R135, R138, R2, 0x1, P6 ;  /* 0x000000028a877211 */ /* 0x000fe200030f0eff */
[C---:B------:R-:W-:Y:S01]  /*d9f0*/  VIADD R137, R0.reuse, 0x54 ;  /* 0x0000005400897836 */ /* 0x040fe20000000000 */
[----:B------:R-:W-:Y:S01]  /*da00*/  SHF.R.S32.HI R141, RZ, 0x8, R141 ;  /* 0x00000008ff8d7819 */ /* 0x000fe2000001148d */
[----:B------:R-:W2:Y:S01]  /*da10*/  LDCU UR4, c[0x0][0x39c] ;  /* 0x00007380ff0477ac */ /* 0x000ea20008000800 */
[----:B------:R-:W-:Y:S01]  /*da20*/  IADD3 R136, P6, PT, R139, R3, RZ ;  /* 0x000000038b887210 */ /* 0x000fe20007fde0ff */
[----:B------:R-:W-:-:S02]  /*da30*/  VIADD R138, R0, 0x55 ;  /* 0x00000055008a7836 */ /* 0x000fc40000000000 */
[----:B------:R4:W-:Y:S01]  /*da40*/  @P4 STG.E.U8 desc[UR18][R134.64], R141 ;  /* 0x0000008d86004986 */ /* 0x0009e2000c101112 */
[----:B---3--:R-:W-:Y:S01]  /*da50*/  ISETP.LT.AND P4, PT, R137, UR7, !P0 ;  /* 0x0000000789007c0c */ /* 0x008fe2000c781270 */
[----:B------:R-:W3:Y:S01]  /*da60*/  LDCU UR7, c[0x0][0x39c] ;  /* 0x00007380ff0777ac */ /* 0x000ee20008000800 */
[CC--:B------:R-:W-:Y:S01]  /*da70*/  LEA.HI.X.SX32 R137, R139.reuse, R2.reuse, 0x1, P6 ;  /* 0x000000028b897211 */ /* 0x0c0fe200030f0eff */
[----:B------:R-:W-:Y:S01]  /*da80*/  VIADD R139, R139, UR5 ;  /* 0x000000058b8b7c36 */ /* 0x000fe20008000000 */
[----:B0-----:R-:W-:Y:S02]  /*da90*/  PRMT R133, R149, 0x9910, RZ ;  /* 0x0000991095857816 */ /* 0x001fe400000000ff */
[----:B-1----:R-:W-:Y:S01]  /*daa0*/  ISETP.LT.AND P6, PT, R138, UR6, !P0 ;  /* 0x000000068a007c0c */ /* 0x002fe2000c7c1270 */
[----:B------:R0:W-:Y:S01]  /*dab0*/  @P1 STG.E.U8 desc[UR18][R136.64], R149 ;  /* 0x0000009588001986 */ /* 0x0001e2000c101112 */
[CC--:B------:R-:W-:Y:S01]  /*dac0*/  IADD3 R132, P1, PT, R139.reuse, R3.reuse, RZ ;  /* 0x000000038b847210 */ /* 0x0c0fe20007f3e0ff */
[C---:B------:R-:W-:Y:S01]  /*dad0*/  VIADD R138, R139.reuse, UR5 ;  /* 0x000000058b8a7c36 */ /* 0x040fe20008000000 */
[----:B------:R-:W1:Y:S01]  /*dae0*/  LDCU UR6, c[0x0][0x39c] ;  /* 0x00007380ff0677ac */ /* 0x000e620008000800 */
[----:B----4-:R-:W-:Y:S01]  /*daf0*/  IMAD.MOV.U32 R141, RZ, RZ, R133 ;  /* 0x000000ffff8d7224 */ /* 0x010fe200078e0085 */
[----:B------:R-:W-:Y:S01]  /*db00*/  LEA.HI.X.SX32 R133, R139, R2, 0x1, P1 ;  /* 0x000000028b857211 */ /* 0x000fe200008f0eff */
[----:B------:R-:W-:Y:S01]  /*db10*/  VIADD R139, R0, 0x56 ;  /* 0x00000056008b7836 */ /* 0x000fe20000000000 */
[----:B------:R-:W-:-:S02]  /*db20*/  IADD3 R134, P1, PT, R138, R3, RZ ;  /* 0x000000038a867210 */ /* 0x000fc40007f3e0ff */
[----:B------:R-:W-:Y:S02]  /*db30*/  SHF.R.S32.HI R141, RZ, 0x8, R141 ;  /* 0x00000008ff8d7819 */ /* 0x000fe4000001148d */
[C---:B------:R-:W-:Y:S02]  /*db40*/  LEA.HI.X.SX32 R135, R138.reuse, R2, 0x1, P1 ;  /* 0x000000028a877211 */ /* 0x040fe400008f0eff */
[----:B--2---:R-:W-:Y:S01]  /*db50*/  ISETP.LT.AND P1, PT, R139, UR4, !P0 ;  /* 0x000000048b007c0c */ /* 0x004fe2000c721270 */
[----:B------:R-:W2:Y:S01]  /*db60*/  LDCU UR4, c[0x0][0x39c] ;  /* 0x00007380ff0477ac */ /* 0x000ea20008000800 */
[----:B------:R-:W-:Y:S01]  /*db70*/  VIADD R138, R138, UR5 ;  /* 0x000000058a8a7c36 */ /* 0x000fe20008000000 */
[----:B------:R4:W-:Y:S01]  /*db80*/  @P2 STG.E.U8 desc[UR18][R132.64], R141 ;  /* 0x0000008d84002986 */ /* 0x0009e2000c101112 */
[----:B------:R-:W-:-:S03]  /*db90*/  PRMT R140, R151, 0x9910, RZ ;  /* 0x00009910978c7816 */ /* 0x000fc600000000ff */
[CC--:B0-----:R-:W-:Y:S01]  /*dba0*/  IADD3 R136, P2, PT, R138.reuse, R3.reuse, RZ ;  /* 0x000000038a887210 */ /* 0x0c1fe20007f5e0ff */
[C---:B------:R-:W-:Y:S01]  /*dbb0*/  VIADD R139, R138.reuse, UR5 ;  /* 0x000000058a8b7c36 */ /* 0x040fe20008000000 */
[----:B------:R0:W-:Y:S02]  /*dbc0*/  @P5 STG.E.U8 desc[UR18][R134.64], R151 ;  /* 0x0000009786005986 */ /* 0x0001e4000c101112 */
[-C--:B------:R-:W-:Y:S02]  /*dbd0*/  LEA.HI.X.SX32 R137, R138, R2.reuse, 0x1, P2 ;  /* 0x000000028a897211 */ /* 0x080fe400010f0eff */
[----:B----4-:R-:W-:Y:S01]  /*dbe0*/  SHF.R.S32.HI R141, RZ, 0x8, R140 ;  /* 0x00000008ff8d7819 */ /* 0x010fe2000001148c */
[C---:B------:R-:W-:Y:S01]  /*dbf0*/  VIADD R133, R0.reuse, 0x58 ;  /* 0x0000005800857836 */ /* 0x040fe20000000000 */
[-C--:B------:R-:W-:Y:S01]  /*dc00*/  IADD3 R132, P5, PT, R139, R3.reuse, RZ ;  /* 0x000000038b847210 */ /* 0x080fe20007fbe0ff */
[----:B0-----:R-:W-:Y:S02]  /*dc10*/  VIADD R134, R0, 0x59 ;  /* 0x0000005900867836 */ /* 0x001fe40000000000 */
[----:B------:R0:W-:Y:S01]  /*dc20*/  @P3 STG.E.U8 desc[UR18][R136.64], R141 ;  /* 0x0000008d88003986 */ /* 0x0001e2000c101112 */
[----:B---3--:R-:W-:Y:S01]  /*dc30*/  ISETP.LT.AND P3, PT, R133, UR7, !P0 ;  /* 0x0000000785007c0c */ /* 0x008fe2000c761270 */
[----:B------:R-:W3:Y:S01]  /*dc40*/  LDCU UR7, c[0x0][0x39c] ;  /* 0x00007380ff0777ac */ /* 0x000ee20008000800 */
[C---:B------:R-:W-:Y:S01]  /*dc50*/  LEA.HI.X.SX32 R133, R139.reuse, R2, 0x1, P5 ;  /* 0x000000028b857211 */ /* 0x040fe200028f0eff */
[----:B------:R-:W-:Y:S01]  /*dc60*/  VIADD R139, R139, UR5 ;  /* 0x000000058b8b7c36 */ /* 0x000fe20008000000 */
[----:B--2---:R-:W-:Y:S01]  /*dc70*/  ISETP.LT.AND P5, PT, R134, UR4, !P0 ;  /* 0x0000000486007c0c */ /* 0x004fe2000c7a1270 */
[----:B------:R-:W2:Y:S01]  /*dc80*/  LDCU UR4, c[0x0][0x39c] ;  /* 0x00007380ff0477ac */ /* 0x000ea20008000800 */
[----:B------:R-:W-:Y:S01]  /*dc90*/  PRMT R135, R153, 0x9910, RZ ;  /* 0x0000991099877816 */ /* 0x000fe200000000ff */
[----:B------:R4:W-:Y:S01]  /*dca0*/  @P4 STG.E.U8 desc[UR18][R132.64], R153 ;  /* 0x0000009984004986 */ /* 0x0009e2000c101112 */
[----:B-1----:R-:W-:Y:S01]  /*dcb0*/  ISETP.LT.AND P2, PT, R142, UR6, !P0 ;  /* 0x000000068e007c0c */ /* 0x002fe2000c741270 */
[----:B------:R-:W1:Y:S01]  /*dcc0*/  LDCU UR6, c[0x0][0x39c] ;  /* 0x00007380ff0677ac */ /* 0x000e620008000800 */
[C---:B------:R-:W-:Y:S01]  /*dcd0*/  IADD3 R134, P4, PT, R139.reuse, R3, RZ ;  /* 0x000000038b867210 */ /* 0x040fe20007f9e0ff */
[----:B------:R-:W-:-:S02]  /*dce0*/  VIADD R138, R139, UR5 ;  /* 0x000000058b8a7c36 */ /* 0x000fc40008000000 */
[----:B0-----:R-:W-:Y:S01]  /*dcf0*/  IMAD.MOV.U32 R137, RZ, RZ, R135 ;  /* 0x000000ffff897224 */ /* 0x001fe200078e0087 */
[-C--:B------:R-:W-:Y:S02]  /*dd00*/  LEA.HI.X.SX32 R135, R139, R2.reuse, 0x1, P4 ;  /* 0x000000028b877211 */ /* 0x080fe400020f0eff */
[----:B------:R-:W-:Y:S02]  /*dd10*/  IADD3 R136, P4, PT, R138, R3, RZ ;  /* 0x000000038a887210 */ /* 0x000fe40007f9e0ff */
[----:B------:R-:W-:Y:S01]  /*dd20*/  SHF.R.S32.HI R139, RZ, 0x8, R137 ;  /* 0x00000008ff8b7819 */ /* 0x000fe20000011489 */
[----:B----4-:R-:W-:Y:S01]  /*dd30*/  VIADD R132, R0, 0x5a ;  /* 0x0000005a00847836 */ /* 0x010fe20000000000 */
[C---:B------:R-:W-:Y:S01]  /*dd40*/  LEA.HI.X.SX32 R137, R138.reuse, R2, 0x1, P4 ;  /* 0x000000028a897211 */ /* 0x040fe200020f0eff */
[----:B------:R-:W-:Y:S02]  /*dd50*/  VIADD R138, R138, UR5 ;  /* 0x000000058a8a7c36 */ /* 0x000fe40008000000 */
[----:B------:R-:W-:Y:S01]  /*dd60*/  VIADD R133, R0, 0x5b ;  /* 0x0000005b00857836 */ /* 0x000fe20000000000 */
[----:B------:R0:W-:Y:S01]  /*dd70*/  @P6 STG.E.U8 desc[UR18][R134.64], R139 ;  /* 0x0000008b86006986 */ /* 0x0001e2000c101112 */
[----:B--2---:R-:W-:-:S02]  /*dd80*/  ISETP.LT.AND P4, PT, R132, UR4, !P0 ;  /* 0x0000000484007c0c */ /* 0x004fc4000c781270 */
[----:B------:R-:W-:Y:S02]  /*dd90*/  F2FP.SATFINITE.E5M2.F32.PACK_AB_MERGE_C R157, R157, R156, RZ ;  /* 0x0000009c9d9d723e */ /* 0x000fe400048060ff */
[----:B------:R-:W-:Y:S01]  /*dda0*/  PRMT R141, R155, 0x9910, RZ ;  /* 0x000099109b8d7816 */ /* 0x000fe200000000ff */
[----:B------:R2:W-:Y:S01]  /*ddb0*/  @P1 STG.E.U8 desc[UR18][R136.64], R155 ;  /* 0x0000009b88001986 */ /* 0x0005e2000c101112 */
[----:B------:R-:W-:Y:S01]  /*ddc0*/  IADD3 R132, P6, PT, R138, R3, RZ ;  /* 0x000000038a847210 */ /* 0x000fe20007fde0ff */
[----:B------:R-:W-:Y:S01]  /*ddd0*/  VIADD R140, R0, 0x5c ;  /* 0x0000005c008c7836 */ /* 0x000fe20000000000 */
[----:B-1----:R-:W-:Y:S01]  /*dde0*/  ISETP.LT.AND P1, PT, R133, UR6, !P0 ;  /* 0x0000000685007c0c */ /* 0x002fe2000c721270 */
[----:B------:R-:W1:Y:S01]  /*ddf0*/  LDCU UR6, c[0x0][0x39c] ;  /* 0x00007380ff0677ac */ /* 0x000e620008000800 */
[C---:B------:R-:W-:Y:S01]  /*de00*/  LEA.HI.X.SX32 R133, R138.reuse, R2, 0x1, P6 ;  /* 0x000000028a857211 */ /* 0x040fe200030f0eff */
[----:B------:R-:W-:Y:S01]  /*de10*/  VIADD R138, R138, UR5 ;  /* 0x000000058a8a7c36 */ /* 0x000fe20008000000 */
[----:B------:R-:W-:Y:S01]  /*de20*/  SHF.R.S32.HI R141, RZ, 0x8, R141 ;  /* 0x00000008ff8d7819 */ /* 0x000fe2000001148d */
[----:B------:R-:W4:Y:S02]  /*de30*/  LDCU UR4, c[0x0][0x39c] ;  /* 0x00007380ff0477ac */ /* 0x000f240008000800 */
[----:B0-----:R-:W-:-:S02]  /*de40*/  VIADD R139, R138, UR5 ;  /* 0x000000058a8b7c36 */ /* 0x001fc40008000000 */
[----:B------:R0:W-:Y:S01]  /*de50*/  @P2 STG.E.U8 desc[UR18][R132.64], R141 ;  /* 0x0000008d84002986 */ /* 0x0001e2000c101112 */
[CC--:B------:R-:W-:Y:S02]  /*de60*/  IADD3 R134, P2, PT, R138.reuse, R3.reuse, RZ ;  /* 0x000000038a867210 */ /* 0x0c0fe40007f5e0ff */
[----:B--2---:R-:W-:Y:S02]  /*de70*/  PRMT R137, R157, 0x9910, RZ ;  /* 0x000099109d897816 */ /* 0x004fe400000000ff */
[-C--:B------:R-:W-:Y:S02]  /*de80*/  LEA.HI.X.SX32 R135, R138, R2.reuse, 0x1, P2 ;  /* 0x000000028a877211 */ /* 0x080fe400010f0eff */
[C---:B------:R-:W-:Y:S01]  /*de90*/  IADD3 R136, P2, PT, R139.reuse, R3, RZ ;  /* 0x000000038b887210 */ /* 0x040fe20007f5e0ff */
[----:B------:R-:W-:Y:S01]  /*dea0*/  IMAD.MOV.U32 R138, RZ, RZ, R137 ;  /* 0x000000ffff8a7224 */ /* 0x000fe200078e0089 */
[----:B---3--:R-:W-:Y:S01]  /*deb0*/  ISETP.LT.AND P6, PT, R140, UR7, !P0 ;  /* 0x000000078c007c0c */ /* 0x008fe2000c7c1270 */
[----:B------:R-:W2:Y:S01]  /*dec0*/  LDCU UR7, c[0x0][0x39c] ;  /* 0x00007380ff0777ac */ /* 0x000ea20008000800 */
[C---:B------:R-:W-:Y:S01]  /*ded0*/  LEA.HI.X.SX32 R137, R139.reuse, R2, 0x1, P2 ;  /* 0x000000028b897211 */ /* 0x040fe200010f0eff */
[----:B------:R-:W-:Y:S01]  /*dee0*/  VIADD R139, R139, UR5 ;  /* 0x000000058b8b7c36 */ /* 0x000fe20008000000 */
[----:B0-----:R-:W-:Y:S01]  /*def0*/  SHF.R.S32.HI R141, RZ, 0x8, R138 ;  /* 0x00000008ff8d7819 */ /* 0x001fe2000001148a */
[----:B------:R0:W-:Y:S01]  /*df00*/  @P3 STG.E.U8 desc[UR18][R134.64], R157 ;  /* 0x0000009d86003986 */ /* 0x0001e2000c101112 */
[----:B------:R-:W-:-:S02]  /*df10*/  VIADD R133, R0, 0x5e ;  /* 0x0000005e00857836 */ /* 0x000fc40000000000 */
[C---:B------:R-:W-:Y:S01]  /*df20*/  VIADD R140, R0.reuse, 0x5d ;  /* 0x0000005d008c7836 */ /* 0x040fe20000000000 */
[----:B------:R3:W-:Y:S01]  /*df30*/  @P5 STG.E.U8 desc[UR18][R136.64], R141 ;  /* 0x0000008d88005986 */ /* 0x0007e2000c101112 */
[-C--:B------:R-:W-:Y:S02]  /*df40*/  IADD3 R132, P5, PT, R139, R3.reuse, RZ ;  /* 0x000000038b847210 */ /* 0x080fe40007fbe0ff */
[----:B------:R-:W-:Y:S02]  /*df50*/  F2FP.SATFINITE.E5M2.F32.PACK_AB_MERGE_C R159, R159, R158, RZ ;  /* 0x0000009e9f9f723e */ /* 0x000fe400048060ff */
[----:B-1----:R-:W-:Y:S01]  /*df60*/  ISETP.LT.AND P3, PT, R133, UR6, !P0 ;  /* 0x0000000685007c0c */ /* 0x002fe2000c761270 */
[----:B------:R-:W-:Y:S01]  /*df70*/  VIADD R138, R0, 0x5f ;  /* 0x0000005f008a7836 */ /* 0x000fe20000000000 */
[----:B----4-:R-:W-:Y:S01]  /*df80*/  ISETP.LT.AND P2, PT, R140, UR4, !P0 ;  /* 0x000000048c007c0c */ /* 0x010fe2000c741270 */
[----:B------:R-:W1:Y:S01]  /*df90*/  LDCU UR4, c[0x0][0x39c] ;  /* 0x00007380ff0477ac */ /* 0x000e620008000800 */
[C---:B------:R-:W-:Y:S01]  /*dfa0*/  LEA.HI.X.SX32 R133, R139.reuse, R2, 0x1, P5 ;  /* 0x000000028b857211 */ /* 0x040fe200028f0eff */
[----:B------:R-:W-:Y:S01]  /*dfb0*/  VIADD R139, R139, UR5 ;  /* 0x000000058b8b7c36 */ /* 0x000fe20008000000 */
[----:B0-----:R-:W-:Y:S01]  /*dfc0*/  PRMT R135, R159, 0x9910, RZ ;  /* 0x000099109f877816 */ /* 0x001fe200000000ff */
[----:B------:R-:W0:Y:S01]  /*dfd0*/  LDCU UR6, c[0x0][0x39c] ;  /* 0x00007380ff0677ac */ /* 0x000e220008000800 */
[----:B--2---:R-:W-:Y:S01]  /*dfe0*/  ISETP.LT.AND P5, PT, R138, UR7, !P0 ;  /* 0x000000078a007c0c */ /* 0x004fe2000c7a1270 */
[----:B------:R2:W-:Y:S01]  /*dff0*/  @P4 STG.E.U8 desc[UR18][R132.64], R159 ;  /* 0x0000009f84004986 */ /* 0x0005e2000c101112 */
[-C--:B------:R-:W-:Y:S01]  /*e000*/  IADD3 R134, P4, PT, R139, R3.reuse, RZ ;  /* 0x000000038b867210 */ /* 0x080fe20007f9e0ff */
[----:B---3--:R-:W-:Y:S01]  /*e010*/  IMAD.MOV.U32 R136, RZ, RZ, R135 ;  /* 0x000000ffff887224 */ /* 0x008fe200078e0087 */
[----:B------:R-:W-:Y:S01]  /*e020*/  F2FP.SATFINITE.E5M2.F32.PACK_AB_MERGE_C R161, R161, R160, RZ ;  /* 0x000000a0a1a1723e */ /* 0x000fe200048060ff */
[C---:B------:R-:W-:Y:S01]  /*e030*/  VIADD R138, R139.reuse, UR5 ;  /* 0x000000058b8a7c36 */ /* 0x040fe20008000000 */
[----:B------:R-:W-:Y:S01]  /*e040*/  LEA.HI.X.SX32 R135, R139, R2, 0x1, P4 ;  /* 0x000000028b877211 */ /* 0x000fe200020f0eff */
[----:B------:R-:W-:Y:S01]  /*e050*/  VIADD R140, R0, 0x60 ;  /* 0x00000060008c7836 */ /* 0x000fe20000000000 */
[----:B------:R-:W-:Y:S01]  /*e060*/  SHF.R.S32.HI R139, RZ, 0x8, R136 ;  /* 0x00000008ff8b7819 */ /* 0x000fe20000011488 */
[----:B------:R-:W3:Y:S01]  /*e070*/  LDCU UR7, c[0x0][0x39c] ;  /* 0x00007380ff0777ac */ /* 0x000ee20008000800 */
[----:B------:R-:W-:-:S04]  /*e080*/  IADD3 R136, P4, PT, R138, R3, RZ ;  /* 0x000000038a887210 */ /* 0x000fc80007f9e0ff */
[CC--:B------:R-:W-:Y:S01]  /*e090*/  LEA.HI.X.SX32 R137, R138.reuse, R2.reuse, 0x1, P4 ;  /* 0x000000028a897211 */ /* 0x0c0fe200020f0eff */
[----:B------:R-:W-:Y:S01]  /*e0a0*/  VIADD R138, R138, UR5 ;  /* 0x000000058a8a7c36 */ /* 0x000fe20008000000 */
[----:B------:R4:W-:Y:S01]  /*e0b0*/  @P1 STG.E.U8 desc[UR18][R134.64], R139 ;  /* 0x0000008b86001986 */ /* 0x0009e2000c101112 */
[----:B-1----:R-:W-:Y:S01]  /*e0c0*/  ISETP.LT.AND P1, PT, R140, UR4, !P0 ;  /* 0x000000048c007c0c */ /* 0x002fe2000c721270 */
[----:B------:R-:W1:Y:S01]  /*e0d0*/  LDCU UR4, c[0x0][0x39c] ;  /* 0x00007380ff0477ac */ /* 0x000e620008000800 */
[----:B------:R-:W-:Y:S02]  /*e0e0*/  PRMT R141, R161, 0x9910, RZ ;  /* 0x00009910a18d7816 */ /* 0x000fe400000000ff */
[C---:B--2---:R-:W-:Y:S02]  /*e0f0*/  IADD3 R132, P4, PT, R138.reuse, R3, RZ ;  /* 0x000000038a847210 */ /* 0x044fe40007f9e0ff */
[----:B------:R-:W-:Y:S02]  /*e100*/  SHF.R.S32.HI R141, RZ, 0x8, R141 ;  /* 0x00000008ff8d7819 */ /* 0x000fe4000001148d */
[C---:B------:R-:W-:Y:S01]  /*e110*/  LEA.HI.X.SX32 R133, R138.reuse, R2, 0x1, P4 ;  /* 0x000000028a857211 */ /* 0x040fe200020f0eff */
[----:B------:R-:W-:-:S02]  /*e120*/  VIADD R138, R138, UR5 ;  /* 0x000000058a8a7c36 */ /* 0x000fc40008000000 */
[----:B------:R-:W-:Y:S01]  /*e130*/  VIADD R140, R0, 0x61 ;  /* 0x00000061008c7836 */ /* 0x000fe20000000000 */
[----:B------:R2:W-:Y:S01]  /*e140*/  @P6 STG.E.U8 desc[UR18][R136.64], R161 ;  /* 0x000000a188006986 */ /* 0x0005e2000c101112 */
[----:B------:R-:W-:-:S03]  /*e150*/  F2FP.SATFINITE.E5M2.F32.PACK_AB_MERGE_C R163, R163, R162, RZ ;  /* 0x000000a2a3a3723e */ /* 0x000fc600048060ff */
[----:B------:R5:W-:Y:S01]  /*e160*/  @P2 STG.E.U8 desc[UR18][R132.64], R141 ;  /* 0x0000008d84002986 */ /* 0x000be2000c101112 */
[C---:B----4-:R-:W-:Y:S01]  /*e170*/  IADD3 R134, P2, PT, R138.reuse, R3, RZ ;  /* 0x000000038a867210 */ /* 0x050fe20007f5e0ff */
[----:B------:R-:W-:Y:S01]  /*e180*/  VIADD R139, R138, UR5 ;  /* 0x000000058a8b7c36 */ /* 0x000fe20008000000 */
[----:B0-----:R-:W-:Y:S01]  /*e190*/  ISETP.LT.AND P4, PT, R140, UR6, !P0 ;  /* 0x000000068c007c0c */ /* 0x001fe2000c781270 */
[----:B------:R-:W0:Y:S01]  /*e1a0*/  LDCU UR6, c[0x0][0x39c] ;  /* 0x00007380ff0677ac */ /* 0x000e220008000800 */
[----:B------:R-:W-:Y:S01]  /*e1b0*/  PRMT R140, R163, 0x9910, RZ ;  /* 0x00009910a38c7816 */ /* 0x000fe200000000ff */
[----:B--2---:R-:W-:Y:S01]  /*e1c0*/  VIADD R136, R0, 0x62 ;  /* 0x0000006200887836 */ /* 0x004fe20000000000 */
[----:B------:R-:W-:Y:S01]  /*e1d0*/  LEA.HI.X.SX32 R135, R138, R2, 0x1, P2 ;  /* 0x000000028a877211 */ /* 0x000fe200010f0eff */
[----:B------:R-:W-:-:S03]  /*e1e0*/  VIADD R137, R0, 0x63 ;  /* 0x0000006300897836 */ /* 0x000fc60000000000 */
[----:B-1----:R-:W-:Y:S01]  /*e1f0*/  ISETP.LT.AND P2, PT, R136, UR4, !P0 ;  /* 0x0000000488007c0c */ /* 0x002fe2000c741270 */
[----:B------:R-:W-:Y:S01]  /*e200*/  IMAD.MOV.U32 R138, RZ, RZ, R140 ;  /* 0x000000ffff8a7224 */ /* 0x000fe200078e008c */
[-C--:B------:R-:W-:Y:S01]  /*e210*/  IADD3 R136, P6, PT, R139, R3.reuse, RZ ;  /* 0x000000038b887210 */ /* 0x080fe20007fde0ff */
[----:B------:R1:W-:Y:S01]  /*e220*/  @P3 STG.E.U8 desc[UR18][R134.64], R163 ;  /* 0x000000a386003986 */ /* 0x0003e2000c101112 */
[----:B---3--:R-:W-:Y:S01]  /*e230*/  ISETP.LT.AND P3, PT, R137, UR7, !P0 ;  /* 0x0000000789007c0c */ /* 0x008fe2000c761270 */
[----:B------:R-:W2:Y:S01]  /*e240*/  LDCU UR4, c[0x0][0x39c] ;  /* 0x00007380ff0477ac */ /* 0x000ea20008000800 */
[C---:B------:R-:W-:Y:S01]  /*e250*/  LEA.HI.X.SX32 R137, R139.reuse, R2, 0x1, P6 ;  /* 0x000000028b897211 */ /* 0x040fe200030f0eff */
[----:B------:R-:W-:Y:S01]  /*e260*/  VIADD R139, R139, UR5 ;  /* 0x000000058b8b7c36 */ /* 0x000fe20008000000 */
[----:B-----5:R-:W-:Y:S01]  /*e270*/  SHF.R.S32.HI R141, RZ, 0x8, R138 ;  /* 0x00000008ff8d7819 */ /* 0x020fe2000001148a */
[C---:B------:R-:W-:Y:S01]  /*e280*/  VIADD R133, R0.reuse, 0x64 ;  /* 0x0000006400857836 */ /* 0x040fe20000000000 */
[----:B------:R-:W-:Y:S01]  /*e290*/  F2FP.SATFINITE.E5M2.F32.PACK_AB_MERGE_C R165, R165, R164, RZ ;  /* 0x000000a4a5a5723e */ /* 0x000fe200048060ff */
[----:B------:R-:W3:Y:S01]  /*e2a0*/  LDCU UR7, c[0x0][0x39c] ;  /* 0x00007380ff0777ac */ /* 0x000ee20008000800 */
[-C--:B------:R-:W-:Y:S01]  /*e2b0*/  IADD3 R132, P6, PT, R139, R3.reuse, RZ ;  /* 0x000000038b847210 */ /* 0x080fe20007fde0ff */
[----:B------:R4:W-:Y:S01]  /*e2c0*/  @P5 STG.E.U8 desc[UR18][R136.64], R141 ;  /* 0x0000008d88005986 */ /* 0x0009e2000c101112 */
[----:B0-----:R-:W-:Y:S01]  /*e2d0*/  ISETP.LT.AND P5, PT, R133, UR6, !P0 ;  /* 0x0000000685007c0c */ /* 0x001fe2000c7a1270 */
[C---:B-1----:R-:W-:Y:S01]  /*e2e0*/  VIADD R135, R0.reuse, 0x65 ;  /* 0x0000006500877836 */ /* 0x042fe20000000000 */
[CC--:B------:R-:W-:Y:S01]  /*e2f0*/  LEA.HI.X.SX32 R133, R139.reuse, R2.reuse, 0x1, P6 ;  /* 0x000000028b857211 */ /* 0x0c0fe200030f0eff */
[----:B------:R-:W-:Y:S01]  /*e300*/  VIADD R139, R139, UR5 ;  /* 0x000000058b8b7c36 */ /* 0x000fe20008000000 */
[----:B------:R-:W-:Y:S01]  /*e310*/  PRMT R138, R165, 0x9910, RZ ;  /* 0x00009910a58a7816 */ /* 0x000fe200000000ff */
[----:B------:R-:W0:Y:S03]  /*e320*/  LDCU UR6, c[0x0][0x39c] ;  /* 0x00007380ff0677ac */ /* 0x000e260008000800 */
[-C--:B------:R-:W-:Y:S01]  /*e330*/  IADD3 R134, P6, PT, R139, R3.reuse, RZ ;  /* 0x000000038b867210 */ /* 0x080fe20007fde0ff */
[----:B------:R1:W-:Y:S01]  /*e340*/  @P1 STG.E.U8 desc[UR18][R132.64], R165 ;  /* 0x000000a584001986 */ /* 0x0003e2000c101112 */
[----:B----4-:R-:W-:Y:S01]  /*e350*/  IMAD.MOV.U32 R136, RZ, RZ, R138 ;  /* 0x000000ffff887224 */ /* 0x010fe200078e008a */
[----:B--2---:R-:W-:Y:S01]  /*e360*/  ISETP.LT.AND P1, PT, R135, UR4, !P0 ;  /* 0x0000000487007c0c */ /* 0x004fe2000c721270 */
[C---:B------:R-:W-:Y:S01]  /*e370*/  VIADD R138, R139.reuse, UR5 ;  /* 0x000000058b8a7c36 */ /* 0x040fe20008000000 */
[----:B------:R-:W-:Y:S01]  /*e380*/  LEA.HI.X.SX32 R135, R139, R2, 0x1, P6 ;  /* 0x000000028b877211 */ /* 0x000fe200030f0eff */
[----:B------:R-:W-:Y:S01]  /*e390*/  VIADD R137, R0, 0x66 ;  /* 0x0000006600897836 */ /* 0x000fe20000000000 */
[----:B------:R-:W-:Y:S01]  /*e3a0*/  SHF.R.S32.HI R139, RZ, 0x8, R136 ;  /* 0x00000008ff8b7819 */ /* 0x000fe20000011488 */
[----:B------:R-:W2:Y:S01]  /*e3b0*/  LDCU UR4, c[0x0][0x39c] ;  /* 0x00007380ff0477ac */ /* 0x000ea20008000800 */
[----:B------:R-:W-:-:S03]  /*e3c0*/  IADD3 R136, P6, PT, R138, R3, RZ ;  /* 0x000000038a887210 */ /* 0x000fc60007fde0ff */
[----:B------:R4:W-:Y:S01]  /*e3d0*/  @P4 STG.E.U8 desc[UR18][R134.64], R139 ;  /* 0x0000008b86004986 */ /* 0x0009e2000c101112 */
[----:B---3--:R-:W-:Y:S02]  /*e3e0*/  ISETP.LT.AND P4, PT, R137, UR7, !P0 ;  /* 0x0000000789007c0c */ /* 0x008fe4000c781270 */
[----:B------:R-:W-:Y:S01]  /*e3f0*/  F2FP.SATFINITE.E5M2.F32.PACK_AB_MERGE_C R167, R167, R166, RZ ;  /* 0x000000a6a7a7723e */ /* 0x000fe200048060ff */
[----:B------:R-:W-:Y:S01]  /*e400*/  VIADD R140, R0, 0x67 ;  /* 0x00000067008c7836 */ /* 0x000fe20000000000 */
[C---:B------:R-:W-:Y:S01]  /*e410*/  LEA.HI.X.SX32 R137, R138.reuse, R2, 0x1, P6 ;  /* 0x000000028a897211 */ /* 0x040fe200030f0eff */
[----:B------:R-:W-:Y:S01]  /*e420*/  VIADD R138, R138, UR5 ;  /* 0x000000058a8a7c36 */ /* 0x000fe20008000000 */
[----:B------:R-:W3:Y:S03]  /*e430*/  LDCU UR7, c[0x0][0x39c] ;  /* 0x00007380ff0777ac */ /* 0x000ee60008000800 */
[----:B------:R5:W-:Y:S01]  /*e440*/  @P2 STG.E.U8 desc[UR18][R136.64], R167 ;  /* 0x000000a788002986 */ /* 0x000be2000c101112 */
[C---:B-1----:R-:W-:Y:S01]  /*e450*/  IADD3 R132, P2, PT, R138.reuse, R3, RZ ;  /* 0x000000038a847210 */ /* 0x042fe20007f5e0ff */
[----:B----4-:R-:W-:Y:S01]  /*e460*/  VIADD R139, R138, UR5 ;  /* 0x000000058a8b7c36 */ /* 0x010fe20008000000 */
[----:B------:R-:W-:-:S02]  /*e470*/  PRMT R141, R167, 0x9910, RZ ;  /* 0x00009910a78d7816 */ /* 0x000fc400000000ff */
[-C--:B------:R-:W-:Y:S01]  /*e480*/  LEA.HI.X.SX32 R133, R138, R2.reuse, 0x1, P2 ;  /* 0x000000028a857211 */ /* 0x080fe200010f0eff */
[----:B------:R-:W-:Y:S01]  /*e490*/  VIADD R138, R0, 0x68 ;  /* 0x00000068008a7836 */ /* 0x000fe20000000000 */
[CC--:B------:R-:W-:Y:S02]  /*e4a0*/  IADD3 R134, P2, PT, R139.reuse, R3.reuse, RZ ;  /* 0x000000038b867210 */ /* 0x0c0fe40007f5e0ff */
[----:B------:R-:W-:Y:S02]  /*e4b0*/  SHF.R.S32.HI R141, RZ, 0x8, R141 ;  /* 0x00000008ff8d7819 */ /* 0x000fe4000001148d */
[C---:B------:R-:W-:Y:S01]  /*e4c0*/  LEA.HI.X.SX32 R135, R139.reuse, R2, 0x1, P2 ;  /* 0x000000028b877211 */ /* 0x040fe200010f0eff */
[----:B------:R-:W-:Y:S01]  /*e4d0*/  VIADD R139, R139, UR5 ;  /* 0x000000058b8b7c36 */ /* 0x000fe20008000000 */
[----:B--2---:R-:W-:Y:S01]  /*e4e0*/  ISETP.LT.AND P2, PT, R138, UR4, !P0 ;  /* 0x000000048a007c0c */ /* 0x004fe2000c741270 */
[----:B------:R-:W1:Y:S01]  /*e4f0*/  LDCU UR4, c[0x0][0x39c] ;  /* 0x00007380ff0477ac */ /* 0x000e620008000800 */
[----:B------:R-:W-:Y:S01]  /*e500*/  F2FP.SATFINITE.E5M2.F32.PACK_AB_MERGE_C R169, R169, R168, RZ ;  /* 0x000000a8a9a9723e */ /* 0x000fe200048060ff */
[----:B------:R2:W-:Y:S01]  /*e510*/  @P3 STG.E.U8 desc[UR18][R132.64], R141 ;  /* 0x0000008d84003986 */ /* 0x0005e2000c101112 */
[----:B0-----:R-:W-:Y:S01]  /*e520*/  ISETP.LT.AND P6, PT, R140, UR6, !P0 ;  /* 0x000000068c007c0c */ /* 0x001fe2000c7c1270 */
[----:B------:R-:W0:Y:S01]  /*e530*/  LDCU UR6, c[0x0][0x39c] ;  /* 0x00007380ff0677ac */ /* 0x000e220008000800 */
[----:B-----5:R-:W-:-:S02]  /*e540*/  IADD3 R136, P3, PT, R139, R3, RZ ;  /* 0x000000038b887210 */ /* 0x020fc40007f7e0ff */
[----:B------:R-:W-:Y:S01]  /*e550*/  PRMT R140, R169, 0x9910, RZ ;  /* 0x00009910a98c7816 */ /* 0x000fe200000000ff */
[C---:B------:R-:W-:Y:S01]  /*e560*/  VIADD R138, R139.reuse, UR5 ;  /* 0x000000058b8a7c36 */ /* 0x040fe20008000000 */
[----:B------:R-:W-:Y:S02]  /*e570*/  LEA.HI.X.SX32 R137, R139, R2, 0x1, P3 ;  /* 0x000000028b897211 */ /* 0x000fe400018f0eff */
[----:B------:R-:W-:Y:S01]  /*e580*/  SHF.R.S32.HI R139, RZ, 0x8, R140 ;  /* 0x00000008ff8b7819 */ /* 0x000fe2000001148c */
[----:B------:R4:W-:Y:S01]  /*e590*/  @P5 STG.E.U8 desc[UR18][R134.64], R169 ;  /* 0x000000a986005986 */ /* 0x0009e2000c101112 */
[----:B--2---:R-:W-:Y:S01]  /*e5a0*/  VIADD R133, R0, 0x6a ;  /* 0x0000006a00857836 */ /* 0x004fe20000000000 */
[----:B------:R-:W-:Y:S02]  /*e5b0*/  IADD3 R132, P5, PT, R138, R3, RZ ;  /* 0x000000038a847210 */ /* 0x000fe40007fbe0ff */
[----:B------:R2:W-:Y:S01]  /*e5c0*/  @P1 STG.E.U8 desc[UR18][R136.64], R139 ;  /* 0x0000008b88001986 */ /* 0x0005e2000c101112 */
[----:B------:R-:W-:Y:S01]  /*e5d0*/  VIADD R142, R0, 0x69 ;  /* 0x00000069008e7836 */ /* 0x000fe20000000000 */
[----:B------:R-:W-:-:S02]  /*e5e0*/  F2FP.SATFINITE.E5M2.F32.PACK_AB_MERGE_C R171, R171, R170, RZ ;  /* 0x000000aaabab723e */ /* 0x000fc400048060ff */
[----:B---3--:R-:W-:Y:S01]  /*e5f0*/  ISETP.LT.AND P1, PT, R133, UR7, !P0 ;  /* 0x0000000785007c0c */ /* 0x008fe2000c721270 */
[----:B------:R-:W3:Y:S01]  /*e600*/  LDCU UR7, c[0x0][0x39c] ;  /* 0x00007380ff0777ac */ /* 0x000ee20008000800 */
[----:B----4-:R-:W-:Y:S01]  /*e610*/  VIADD R134, R0, 0x6b ;  /* 0x0000006b00867836 */ /* 0x010fe20000000000 */
[C---:B------:R-:W-:Y:S01]  /*e620*/  LEA.HI.X.SX32 R133, R138.reuse, R2, 0x1, P5 ;  /* 0x000000028a857211 */ /* 0x040fe200028f0eff */
[----:B------:R-:W-:-:S03]  /*e630*/  VIADD R138, R138, UR5 ;  /* 0x000000058a8a7c36 */ /* 0x000fc60008000000 */
[----:B-1----:R-:W-:Y:S01]  /*e640*/  ISETP.LT.AND P5, PT, R134, UR4, !P0 ;  /* 0x0000000486007c0c */ /* 0x002fe2000c7a1270 */
[----:B------:R-:W1:Y:S01]  /*e650*/  LDCU UR4, c[0x0][0x39c] ;  /* 0x00007380ff0477ac */ /* 0x000e620008000800 */
[----:B0-----:R-:W-:Y:S01]  /*e660*/  ISETP.LT.AND P3, PT, R142, UR6, !P0 ;  /* 0x000000068e007c0c */ /* 0x001fe2000c761270 */
[----:B------:R0:W-:Y:S01]  /*e670*/  @P4 STG.E.U8 desc[UR18][R132.64], R171 ;  /* 0x000000ab84004986 */ /* 0x0001e2000c101112 */
[CC--:B------:R-:W-:Y:S01]  /*e680*/  IADD3 R134, P4, PT, R138.reuse, R3.reuse, RZ ;  /* 0x000000038a867210 */ /* 0x0c0fe20007f9e0ff */
[----:B------:R-:W4:Y:S01]  /*e690*/  LDCU UR6, c[0x0][0x39c] ;  /* 0x00007380ff0677ac */ /* 0x000f220008000800 */
[C---:B--2---:R-:W-:Y:S01]  /*e6a0*/  VIADD R139, R138.reuse, UR5 ;  /* 0x000000058a8b7c36 */ /* 0x044fe20008000000 */
[----:B------:R-:W-:Y:S02]  /*e6b0*/  PRMT R141, R171, 0x9910, RZ ;  /* 0x00009910ab8d7816 */ /* 0x000fe400000000ff */
[----:B------:R-:W-:Y:S02]  /*e6c0*/  LEA.HI.X.SX32 R135, R138, R2, 0x1, P4 ;  /* 0x000000028a877211 */ /* 0x000fe400020f0eff */
[----:B------:R-:W-:-:S02]  /*e6d0*/  IADD3 R136, P4, PT, R139, R3, RZ ;  /* 0x000000038b887210 */ /* 0x000fc40007f9e0ff */
[----:B------:R-:W-:Y:S01]  /*e6e0*/  SHF.R.S32.HI R141, RZ, 0x8, R141 ;  /* 0x00000008ff8d7819 */ /* 0x000fe2000001148d */
[C---:B0-----:R-:W-:Y:S01]  /*e6f0*/  VIADD R132, R0.reuse, 0x6c ;  /* 0x0000006c00847836 */ /* 0x041fe20000000000 */
[C---:B------:R-:W-:Y:S01]  /*e700*/  LEA.HI.X.SX32 R137, R139.reuse, R2, 0x1, P4 ;  /* 0x000000028b897211 */ /* 0x040fe200020f0eff */
[----:B------:R-:W-:Y:S01]  /*e710*/  VIADD R139, R139, UR5 ;  /* 0x000000058b8b7c36 */ /* 0x000fe20008000000 */
[----:B------:R-:W-:Y:S01]  /*e720*/  F2FP.SATFINITE.E5M2.F32.PACK_AB_MERGE_C R173, R173, R172, RZ ;  /* 0x000000acadad723e */ /* 0x000fe200048060ff */
[----:B------:R-:W-:Y:S01]  /*e730*/  VIADD R133, R0, 0x6d ;  /* 0x0000006d00857836 */ /* 0x000fe20000000000 */
[----:B------:R0:W-:Y:S01]  /*e740*/  @P6 STG.E.U8 desc[UR18][R134.64], R141 ;  /* 0x0000008d86006986 */ /* 0x0001e2000c101112 */
[----:B-1----:R-:W-:Y:S01]  /*e750*/  ISETP.LT.AND P4, PT, R132, UR4, !P0 ;  /* 0x0000000484007c0c */ /* 0x002fe2000c781270 */
[----:B------:R-:W1:Y:S01]  /*e760*/  LDCU UR4, c[0x0][0x39c] ;  /* 0x00007380ff0477ac */ /* 0x000e620008000800 */
[----:B------:R-:W-:Y:S02]  /*e770*/  PRMT R138, R173, 0x9910, RZ ;  /* 0x00009910ad8a7816 */ /* 0x000fe400000000ff */
[----:B------:R-:W-:Y:S01]  /*e780*/  IADD3 R132, P6, PT, R139, R3, RZ ;  /* 0x000000038b847210 */ /* 0x000fe20007fde0ff */
[----:B------:R2:W-:Y:S01]  /*e790*/  @P2 STG.E.U8 desc[UR18][R136.64], R173 ;  /* 0x000000ad88002986 */ /* 0x0005e2000c101112 */
[----:B----4-:R-:W-:Y:S01]  /*e7a0*/  ISETP.LT.AND P2, PT, R133, UR6, !P0 ;  /* 0x0000000685007c0c */ /* 0x010fe2000c741270 */
[----:B------:R-:W4:Y:S01]  /*e7b0*/  LDCU UR6, c[0x0][0x39c] ;  /* 0x00007380ff0677ac */ /* 0x000f220008000800 */
[C---:B------:R-:W-:Y:S01]  /*e7c0*/  LEA.HI.X.SX32 R133, R139.reuse, R2, 0x1, P6 ;  /* 0x000000028b857211 */ /* 0x040fe200030f0eff */
[----:B------:R-:W-:Y:S01]  /*e7d0*/  VIADD R139, R139, UR5 ;  /* 0x000000058b8b7c36 */ /* 0x000fe20008000000 */
[----:B0-----:R-:W-:-:S02]  /*e7e0*/  SHF.R.S32.HI R141, RZ, 0x8, R138 ;  /* 0x00000008ff8d7819 */ /* 0x001fc4000001148a */
[----:B------:R-:W-:Y:S01]  /*e7f0*/  F2FP.SATFINITE.E5M2.F32.PACK_AB_MERGE_C R175, R175, R174, RZ ;  /* 0x000000aeafaf723e */ /* 0x000fe200048060ff */
[C---:B------:R-:W-:Y:S02]  /*e800*/  VIADD R138, R139.reuse, UR5 ;  /* 0x000000058b8a7c36 */ /* 0x040fe40008000000 */
[----:B------:R0:W-:Y:S01]  /*e810*/  @P3 STG.E.U8 desc[UR18][R132.64], R141 ;  /* 0x0000008d84003986 */ /* 0x0001e2000c101112 */
[-C--:B------:R-:W-:Y:S02]  /*e820*/  IADD3 R134, P3, PT, R139, R3.reuse, RZ ;  /* 0x000000038b867210 */ /* 0x080fe40007f7e0ff */
[----:B--2---:R-:W-:Y:S02]  /*e830*/  PRMT R137, R175, 0x9910, RZ ;  /* 0x00009910af897816 */ /* 0x004fe400000000ff */
[----:B------:R-:W-:Y:S02]  /*e840*/  LEA.HI.X.SX32 R135, R139, R2, 0x1, P3 ;  /* 0x000000028b877211 */ /* 0x000fe400018f0eff */
[----:B------:R-:W-:Y:S01]  /*e850*/  IADD3 R136, P3, PT, R138, R3, RZ ;  /* 0x000000038a887210 */ /* 0x000fe20007f7e0ff */
[----:B------:R-:W-:-:S02]  /*e860*/  IMAD.MOV.U32 R139, RZ, RZ, R137 ;  /* 0x000000ffff8b7224 */ /* 0x000fc400078e0089 */
[----:B------:R-:W-:Y:S01]  /*e870*/  VIADD R140, R0, 0x6e ;  /* 0x0000006e008c7836 */ /* 0x000fe20000000000 */
[C---:B------:R-:W-:Y:S01]  /*e880*/  LEA.HI.X.SX32 R137, R138.reuse, R2, 0x1, P3 ;  /* 0x000000028a897211 */ /* 0x040fe200018f0eff */
[----:B------:R-:W-:Y:S01]  /*e890*/  VIADD R138, R138, UR5 ;  /* 0x000000058a8a7c36 */ /* 0x000fe20008000000 */
[----:B------:R-:W-:Y:S01]  /*e8a0*/  SHF.R.S32.HI R139, RZ, 0x8, R139 ;  /* 0x00000008ff8b7819 */ /* 0x000fe2000001148b */
[----:B------:R2:W-:Y:S01]  /*e8b0*/  @P1 STG.E.U8 desc[UR18][R134.64], R175 ;  /* 0x000000af86001986 */ /* 0x0005e2000c101112 */
[----:B---3--:R-:W-:Y:S01]  /*e8c0*/  ISETP.LT.AND P6, PT, R140, UR7, !P0 ;  /* 0x000000078c007c0c */ /* 0x008fe2000c7c1270 */
[C---:B------:R-:W-:Y:S01]  /*e8d0*/  VIADD R140, R0.reuse, 0x6f ;  /* 0x0000006f008c7836 */ /* 0x040fe20000000000 */
[----:B------:R-:W-:Y:S01]  /*e8e0*/  F2FP.SATFINITE.E5M2.F32.PACK_AB_MERGE_C R177, R177, R176, RZ ;  /* 0x000000b0b1b1723e */ /* 0x000fe200048060ff */
[----:B0-----:R-:W-:Y:S01]  /*e8f0*/  VIADD R133, R0, 0x70 ;  /* 0x0000007000857836 */ /* 0x001fe20000000000 */
[----:B------:R0:W-:Y:S01]  /*e900*/  @P5 STG.E.U8 desc[UR18][R136.64], R139 ;  /* 0x0000008b88005986 */ /* 0x0001e2000c101112 */
[----:B------:R-:W-:Y:S01]  /*e910*/  IADD3 R132, P5, PT, R138, R3, RZ ;  /* 0x000000038a847210 */ /* 0x000fe20007fbe0ff */
[----:B------:R-:W3:Y:S01]  /*e920*/  LDCU UR7, c[0x0][0x39c] ;  /* 0x00007380ff0777ac */ /* 0x000ee20008000800 */
[----:B-1----:R-:W-:-:S02]  /*e930*/  ISETP.LT.AND P1, PT, R140, UR4, !P0 ;  /* 0x000000048c007c0c */ /* 0x002fc4000c721270 */
[----:B----4-:R-:W-:Y:S01]  /*e940*/  ISETP.LT.AND P3, PT, R133, UR6, !P0 ;  /* 0x0000000685007c0c */ /* 0x010fe2000c761270 */
[----:B------:R-:W1:Y:S01]  /*e950*/  LDCU UR4, c[0x0][0x39c] ;  /* 0x00007380ff0477ac */ /* 0x000e620008000800 */
[C---:B------:R-:W-:Y:S01]  /*e960*/  LEA.HI.X.SX32 R133, R138.reuse, R2, 0x1, P5 ;  /* 0x000000028a857211 */ /* 0x040fe200028f0eff */
[----:B------:R-:W-:Y:S01]  /*e970*/  VIADD R138, R138, UR5 ;  /* 0x000000058a8a7c36 */ /* 0x000fe20008000000 */
[----:B------:R-:W-:Y:S01]  /*e980*/  PRMT R141, R177, 0x9910, RZ ;  /* 0x00009910b18d7816 */ /* 0x000fe200000000ff */
[----:B------:R-:W4:Y:S02]  /*e990*/  LDCU UR6, c[0x0][0x39c] ;  /* 0x00007380ff0677ac */ /* 0x000f240008000800 */
[----:B------:R5:W-:Y:S01]  /*e9a0*/  @P4 STG.E.U8 desc[UR18][R132.64], R177 ;  /* 0x000000b184004986 */ /* 0x000be2000c101112 */
[C---:B--2---:R-:W-:Y:S01]  /*e9b0*/  IADD3 R134, P4, PT, R138.reuse, R3, RZ ;  /* 0x000000038a867210 */ /* 0x044fe20007f9e0ff */
[----:B0-----:R-:W-:Y:S01]  /*e9c0*/  VIADD R139, R138, UR5 ;  /* 0x000000058a8b7c36 */ /* 0x001fe20008000000 */
[----:B------:R-:W-:-:S02]  /*e9d0*/  SHF.R.S32.HI R141, RZ, 0x8, R141 ;  /* 0x00000008ff8d7819 */ /* 0x000fc4000001148d */
[----:B------:R-:W-:Y:S02]  /*e9e0*/  LEA.HI.X.SX32 R135, R138, R2, 0x1, P4 ;  /* 0x000000028a877211 */ /* 0x000fe400020f0eff */
[----:B------:R-:W-:Y:S01]  /*e9f0*/  IADD3 R136, P4, PT, R139, R3, RZ ;  /* 0x000000038b887210 */ /* 0x000fe20007f9e0ff */
[C---:B------:R-:W-:Y:S01]  /*ea00*/  VIADD R138, R0.reuse, 0x72 ;  /* 0x00000072008a7836 */ /* 0x040fe20000000000 */
[----:B------:R-:W-:Y:S02]  /*ea10*/  F2FP.SATFINITE.E5M2.F32.PACK_AB_MERGE_C R179, R179, R178, RZ ;  /* 0x000000b2b3b3723e */ /* 0x000fe400048060ff */
[C---:B------:R-:W-:Y:S01]  /*ea20*/  LEA.HI.X.SX32 R137, R139.reuse, R2, 0x1, P4 ;  /* 0x000000028b897211 */ /* 0x040fe200020f0eff */
[----:B------:R-:W-:Y:S01]  /*ea30*/  VIADD R139, R139, UR5 ;  /* 0x000000058b8b7c36 */ /* 0x000fe20008000000 */
[----:B------:R0:W-:Y:S01]  /*ea40*/  @P2 STG.E.U8 desc[UR18][R134.64], R141 ;  /* 0x0000008d86002986 */ /* 0x0001e2000c101112 */
[----:B------:R-:W-:Y:S01]  /*ea50*/  VIADD R140, R0, 0x71 ;  /* 0x00000071008c7836 */ /* 0x000fe20000000000 */
[----:B-1----:R-:W-:Y:S01]  /*ea60*/  ISETP.LT.AND P2, PT, R138, UR4, !P0 ;  /* 0x000000048a007c0c */ /* 0x002fe2000c741270 */
[----:B------:R-:W1:Y:S01]  /*ea70*/  LDCU UR4, c[0x0][0x39c] ;  /* 0x00007380ff0477ac */ /* 0x000e620008000800 */
[----:B------:R-:W-:-:S02]  /*ea80*/  PRMT R138, R179, 0x9910, RZ ;  /* 0x00009910b38a7816 */ /* 0x000fc400000000ff */
[C---:B-----5:R-:W-:Y:S02]  /*ea90*/  IADD3 R132, P4, PT, R139.reuse, R3, RZ ;  /* 0x000000038b847210 */ /* 0x060fe40007f9e0ff */
[----:B---3--:R-:W-:Y:S01]  /*eaa0*/  ISETP.LT.AND P5, PT, R140, UR7, !P0 ;  /* 0x000000078c007c0c */ /* 0x008fe2000c7a1270 */
[----:B------:R-:W2:Y:S01]  /*eab0*/  LDCU UR7, c[0x0][0x39c] ;  /* 0x00007380ff0777ac */ /* 0x000ea20008000800 */
[C---:B------:R-:W-:Y:S01]  /*eac0*/  LEA.HI.X.SX32 R133, R139.reuse, R2, 0x1, P4 ;  /* 0x000000028b857211 */ /* 0x040fe200020f0eff */
[----:B------:R-:W-:Y:S01]  /*ead0*/  VIADD R139, R139, UR5 ;  /* 0x000000058b8b7c36 */ /* 0x000fe20008000000 */
[----:B0-----:R-:W-:Y:S01]  /*eae0*/  SHF.R.S32.HI R141, RZ, 0x8, R138 ;  /* 0x00000008ff8d7819 */ /* 0x001fe2000001148a */
[----:B------:R-:W-:Y:S01]  /*eaf0*/  VIADD R140, R0, 0x73 ;  /* 0x00000073008c7836 */ /* 0x000fe20000000000 */
[----:B------:R0:W-:Y:S01]  /*eb00*/  @P6 STG.E.U8 desc[UR18][R136.64], R179 ;  /* 0x000000b388006986 */ /* 0x0001e2000c101112 */
[----:B------:R-:W-:-:S03]  /*eb10*/  F2FP.SATFINITE.E5M2.F32.PACK_AB_MERGE_C R181, R181, R180, RZ ;  /* 0x000000b4b5b5723e */ /* 0x000fc600048060ff */
[----:B------:R3:W-:Y:S01]  /*eb20*/  @P1 STG.E.U8 desc[UR18][R132.64], R141 ;  /* 0x0000008d84001986 */ /* 0x0007e2000c101112 */
[C---:B------:R-:W-:Y:S01]  /*eb30*/  IADD3 R134, P1, PT, R139.reuse, R3, RZ ;  /* 0x000000038b867210 */ /* 0x040fe20007f3e0ff */
[----:B------:R-:W-:Y:S01]  /*eb40*/  VIADD R138, R139, UR5 ;  /* 0x000000058b8a7c36 */ /* 0x000fe20008000000 */
[----:B----4-:R-:W-:Y:S01]  /*eb50*/  ISETP.LT.AND P4, PT, R140, UR6, !P0 ;  /* 0x000000068c007c0c */ /* 0x010fe2000c781270 */
[----:B------:R-:W4:Y:S01]  /*eb60*/  LDCU UR6, c[0x0][0x39c] ;  /* 0x00007380ff0677ac */ /* 0x000f220008000800 */
[----:B------:R-:W-:Y:S01]  /*eb70*/  PRMT R140, R181, 0x9910, RZ ;  /* 0x00009910b58c7816 */ /* 0x000fe200000000ff */
[C---:B0-----:R-:W-:Y:S01]  /*eb80*/  VIADD R136, R0.reuse, 0x74 ;  /* 0x0000007400887836 */ /* 0x041fe20000000000 */
[----:B------:R-:W-:Y:S01]  /*eb90*/  LEA.HI.X.SX32 R135, R139, R2, 0x1, P1 ;  /* 0x000000028b877211 */ /* 0x000fe200008f0eff */
[----:B------:R-:W-:-:S03]  /*eba0*/  VIADD R137, R0, 0x75 ;  /* 0x0000007500897836 */ /* 0x000fc60000000000 */
[----:B-1----:R-:W-:Y:S01]  /*ebb0*/  ISETP.LT.AND P1, PT, R136, UR4, !P0 ;  /* 0x0000000488007c0c */ /* 0x002fe2000c721270 */
[----:B------:R-:W-:Y:S01]  /*ebc0*/  IMAD.MOV.U32 R139, RZ, RZ, R140 ;  /* 0x000000ffff8b7224 */ /* 0x000fe200078e008c */
[CC--:B------:R-:W-:Y:S01]  /*ebd0*/  IADD3 R136, P6, PT, R138.reuse, R3.reuse, RZ ;  /* 0x000000038a887210 */ /* 0x0c0fe20007fde0ff */
[----:B------:R0:W-:Y:S01]  /*ebe0*/  @P3 STG.E.U8 desc[UR18][R134.64], R181 ;  /* 0x000000b586003986 */ /* 0x0001e2000c101112 */
[----:B--2---:R-:W-:Y:S01]  /*ebf0*/  ISETP.LT.AND P3, PT, R137, UR7, !P0 ;  /* 0x0000000789007c0c */ /* 0x004fe2000c761270 */
[----:B------:R-:W1:Y:S01]  /*ec00*/  LDCU UR4, c[0x0][0x39c] ;  /* 0x00007380ff0477ac */ /* 0x000e620008000800 */
[CC--:B------:R-:W-:Y:S01]  /*ec10*/  LEA.HI.X.SX32 R137, R138.reuse, R2.reuse, 0x1, P6 ;  /* 0x000000028a897211 */ /* 0x0c0fe200030f0eff */
[----:B------:R-:W-:Y:S01]  /*ec20*/  VIADD R138, R138, UR5 ;  /* 0x000000058a8a7c36 */ /* 0x000fe20008000000 */
[----:B------:R-:W-:Y:S01]  /*ec30*/  SHF.R.S32.HI R139, RZ, 0x8, R139 ;  /* 0x00000008ff8b7819 */ /* 0x000fe2000001148b */
[----:B---3--:R-:W-:Y:S01]  /*ec40*/  VIADD R133, R0, 0x76 ;  /* 0x0000007600857836 */ /* 0x008fe20000000000 */
[----:B------:R-:W2:Y:S02]  /*ec50*/  LDCU UR7, c[0x0][0x39c] ;  /* 0x00007380ff0777ac */ /* 0x000ea40008000800 */
[C---:B------:R-:W-:Y:S01]  /*ec60*/  IADD3 R132, P6, PT, R138.reuse, R3, RZ ;  /* 0x000000038a847210 */ /* 0x040fe20007fde0ff */
[----:B------:R3:W-:Y:S01]  /*ec70*/  @P5 STG.E.U8 desc[UR18][R136.64], R139 ;  /* 0x0000008b88005986 */ /* 0x0007e2000c101112 */
[----:B----4-:R-:W-:Y:S01]  /*ec80*/  ISETP.LT.AND P5, PT, R133, UR6, !P0 ;  /* 0x0000000685007c0c */ /* 0x010fe2000c7a1270 */
[----:B------:R-:W4:Y:S01]  /*ec90*/  LDCU UR6, c[0x0][0x39c] ;  /* 0x00007380ff0677ac */ /* 0x000f220008000800 */
[C---:B------:R-:W-:Y:S01]  /*eca0*/  LEA.HI.X.SX32 R133, R138.reuse, R2, 0x1, P6 ;  /* 0x000000028a857211 */ /* 0x040fe200030f0eff */
[----:B------:R-:W-:Y:S01]  /*ecb0*/  VIADD R138, R138, UR5 ;  /* 0x000000058a8a7c36 */ /* 0x000fe20008000000 */
[----:B------:R-:W-:Y:S01]  /*ecc0*/  F2FP.SATFINITE.E5M2.F32.PACK_AB_MERGE_C R183, R183, R182, RZ ;  /* 0x000000b6b7b7723e */ /* 0x000fe200048060ff */
[----:B0-----:R-:W-:-:S03]  /*ecd0*/  VIADD R135, R0, 0x77 ;  /* 0x0000007700877836 */ /* 0x001fc60000000000 */
[----:B------:R-:W-:Y:S02]  /*ece0*/  PRMT R141, R183, 0x9910, RZ ;  /* 0x00009910b78d7816 */ /* 0x000fe400000000ff */
[CC--:B------:R-:W-:Y:S01]  /*ecf0*/  IADD3 R134, P6, PT, R138.reuse, R3.reuse, RZ ;  /* 0x000000038a867210 */ /* 0x0c0fe20007fde0ff */
[----:B------:R0:W-:Y:S01]  /*ed00*/  @P2 STG.E.U8 desc[UR18][R132.64], R183 ;  /* 0x000000b784002986 */ /* 0x0001e2000c101112 */
[----:B---3--:R-:W-:Y:S01]  /*ed10*/  VIADD R139, R138, UR5 ;  /* 0x000000058a8b7c36 */ /* 0x008fe20008000000 */
[----:B-1----:R-:W-:Y:S01]  /*ed20*/  ISETP.LT.AND P2, PT, R135, UR4, !P0 ;  /* 0x0000000487007c0c */ /* 0x002fe2000c741270 */
[----:B------:R-:W-:Y:S01]  /*ed30*/  VIADD R137, R0, 0x78 ;  /* 0x0000007800897836 */ /* 0x000fe20000000000 */
[----:B------:R-:W-:Y:S01]  /*ed40*/  LEA.HI.X.SX32 R135, R138, R2, 0x1, P6 ;  /* 0x000000028a877211 */ /* 0x000fe200030f0eff */
[----:B------:R-:W1:Y:S01]  /*ed50*/  LDCU UR4, c[0x0][0x39c] ;  /* 0x00007380ff0477ac */ /* 0x000e620008000800 */
[----:B------:R-:W-:Y:S02]  /*ed60*/  SHF.R.S32.HI R141, RZ, 0x8, R141 ;  /* 0x00000008ff8d7819 */ /* 0x000fe4000001148d */
[----:B------:R-:W-:Y:S01]  /*ed70*/  IADD3 R136, P6, PT, R139, R3, RZ ;  /* 0x000000038b887210 */ /* 0x000fe20007fde0ff */
[----:B------:R-:W-:-:S02]  /*ed80*/  VIADD R138, R0, 0x79 ;  /* 0x00000079008a7836 */ /* 0x000fc40000000000 */
[----:B------:R3:W-:Y:S01]  /*ed90*/  @P4 STG.E.U8 desc[UR18][R134.64], R141 ;  /* 0x0000008d86004986 */ /* 0x0007e2000c101112 */
[----:B--2---:R-:W-:Y:S01]  /*eda0*/  ISETP.LT.AND P4, PT, R137, UR7, !P0 ;  /* 0x0000000789007c0c */ /* 0x004fe2000c781270 */
[----:B------:R-:W2:Y:S01]  /*edb0*/  LDCU UR7, c[0x0][0x39c] ;  /* 0x00007380ff0777ac */ /* 0x000ea20008000800 */
[C---:B------:R-:W-:Y:S01]  /*edc0*/  LEA.HI.X.SX32 R137, R139.reuse, R2, 0x1, P6 ;  /* 0x000000028b897211 */ /* 0x040fe200030f0eff */
[----:B------:R-:W-:Y:S01]  /*edd0*/  VIADD R139, R139, UR5 ;  /* 0x000000058b8b7c36 */ /* 0x000fe20008000000 */
[----:B------:R-:W-:Y:S02]  /*ede0*/  F2FP.SATFINITE.E5M2.F32.PACK_AB_MERGE_C R185, R185, R184, RZ ;  /* 0x000000b8b9b9723e */ /* 0x000fe400048060ff */
[----:B----4-:R-:W-:Y:S02]  /*edf0*/  ISETP.LT.AND P6, PT, R138, UR6, !P0 ;  /* 0x000000068a007c0c */ /* 0x010fe4000c7c1270 */
[----:B0-----:R-:W-:Y:S01]  /*ee00*/  PRMT R133, R185, 0x9910, RZ ;  /* 0x00009910b9857816 */ /* 0x001fe200000000ff */
[----:B------:R0:W-:Y:S01]  /*ee10*/  @P1 STG.E.U8 desc[UR18][R136.64], R185 ;  /* 0x000000b988001986 */ /* 0x0001e2000c101112 */
[CC--:B------:R-:W-:Y:S01]  /*ee20*/  IADD3 R132, P1, PT, R139.reuse, R3.reuse, RZ ;  /* 0x000000038b847210 */ /* 0x0c0fe20007f3e0ff */
[----:B------:R-:W-:Y:S01]  /*ee30*/  VIADD R138, R139, UR5 ;  /* 0x000000058b8a7c36 */ /* 0x000fe20008000000 */
[----:B------:R-:W-:Y:S01]  /*ee40*/  F2FP.SATFINITE.E5M2.F32.PACK_AB_MERGE_C R187, R187, R186, RZ ;  /* 0x000000babbbb723e */ /* 0x000fe200048060ff */
[----:B---3--:R-:W-:Y:S01]  /*ee50*/  IMAD.MOV.U32 R141, RZ, RZ, R133 ;  /* 0x000000ffff8d7224 */ /* 0x008fe200078e0085 */
[----:B------:R-:W-:Y:S01]  /*ee60*/  LEA.HI.X.SX32 R133, R139, R2, 0x1, P1 ;  /* 0x000000028b857211 */ /* 0x000fe200008f0eff */
[----:B------:R-:W-:Y:S01]  /*ee70*/  VIADD R139, R0, 0x7a ;  /* 0x0000007a008b7836 */ /* 0x000fe20000000000 */
[----:B------:R-:W-:Y:S01]  /*ee80*/  IADD3 R134, P1, PT, R138, R3, RZ ;  /* 0x000000038a867210 */ /* 0x000fe20007f3e0ff */
[----:B------:R-:W3:Y:S01]  /*ee90*/  LDCU UR6, c[0x0][0x39c] ;  /* 0x00007380ff0677ac */ /* 0x000ee20008000800 */
[----:B------:R-:W-:-:S02]  /*eea0*/  SHF.R.S32.HI R141, RZ, 0x8, R141 ;  /* 0x00000008ff8d7819 */ /* 0x000fc4000001148d */
[C---:B------:R-:W-:Y:S02]  /*eeb0*/  LEA.HI.X.SX32 R135, R138.reuse, R2, 0x1, P1 ;  /* 0x000000028a877211 */ /* 0x040fe400008f0eff */
[----:B-1----:R-:W-:Y:S01]  /*eec0*/  ISETP.LT.AND P1, PT, R139, UR4, !P0 ;  /* 0x000000048b007c0c */ /* 0x002fe2000c721270 */
[----:B------:R-:W1:Y:S01]  /*eed0*/  LDCU UR4, c[0x0][0x39c] ;  /* 0x00007380ff0477ac */ /* 0x000e620008000800 */
        /* <DEDUP_REMOVED lines=10> */
[C---:B0-----:R-:W-:Y:S02]  /*ef80*/  VIADD R134, R0.reuse, 0x7d ;  /* 0x0000007d00867836 */ /* 0x041fe40000000000 */
[----:B------:R0:W-:Y:S01]  /*ef90*/  @P2 STG.E.U8 desc[UR18][R136.64], R141 ;  /* 0x0000008d88002986 */ /* 0x0001e2000c101112 */
[----:B--2---:R-:W-:Y:S01]  /*efa0*/  ISETP.LT.AND P2, PT, R133, UR7, !P0 ;  /* 0x0000000785007c0c */ /* 0x004fe2000c741270 */
[----:B------:R-:W-:Y:S01]  /*efb0*/  VIADD R142, R0, 0x7b ;  /* 0x0000007b008e7836 */ /* 0x000fe20000000000 */
[C---:B------:R-:W-:Y:S01]  /*efc0*/  LEA.HI.X.SX32 R133, R139.reuse, R2, 0x1, P5 ;  /* 0x000000028b857211 */ /* 0x040fe200028f0eff */
[----:B------:R-:W-:Y:S01]  /*efd0*/  VIADD R139, R139, UR5 ;  /* 0x000000058b8b7c36 */ /* 0x000fe20008000000 */
[----:B------:R-:W-:Y:S01]  /*efe0*/  F2FP.SATFINITE.E5M2.F32.PACK_AB_MERGE_C R189, R189, R188, RZ ;  /* 0x000000bcbdbd723e */ /* 0x000fe200048060ff */
[----:B------:R-:W2:Y:S01]  /*eff0*/  LDCU UR7, c[0x0][0x39c] ;  /* 0x00007380ff0777ac */ /* 0x000ea20008000800 */
[----:B-1----:R-:W-:Y:S01]  /*f000*/  ISETP.LT.AND P5, PT, R134, UR4, !P0 ;  /* 0x0000000486007c0c */ /* 0x002fe2000c7a1270 */
[----:B------:R-:W1:Y:S01]  /*f010*/  LDCU UR4, c[0x0][0x39c] ;  /* 0x00007380ff0477ac */ /* 0x000e620008000800 */
[----:B------:R-:W-:Y:S01]  /*f020*/  PRMT R135, R189, 0x9910, RZ ;  /* 0x00009910bd877816 */ /* 0x000fe200000000ff */
[----:B------:R4:W-:Y:S01]  /*f030*/  @P4 STG.E.U8 desc[UR18][R132.64], R189 ;  /* 0x000000bd84004986 */ /* 0x0009e2000c101112 */
[----:B---3--:R-:W-:Y:S01]  /*f040*/  ISETP.LT.AND P3, PT, R142, UR6, !P0 ;  /* 0x000000068e007c0c */ /* 0x008fe2000c761270 */
[----:B------:R-:W3:Y:S01]  /*f050*/  LDCU UR6, c[0x0][0x39c] ;  /* 0x00007380ff0677ac */ /* 0x000ee20008000800 */
        /* <DEDUP_REMOVED lines=8> */
[----:B------:R-:W-:Y:S01]  /*f0e0*/  VIADD R138, R138, UR5 ;  /* 0x000000058a8a7c36 */ /* 0x000fe20008000000 */
[----:B------:R-:W-:Y:S01]  /*f0f0*/  F2FP.SATFINITE.E5M2.F32.PACK_AB_MERGE_C R191, R191, R190, RZ ;  /* 0x000000bebfbf723e */ /* 0x000fe200048060ff */
[----:B------:R-:W-:Y:S01]  /*f100*/  VIADD R133, R0, 0x7f ;  /* 0x0000007f00857836 */ /* 0x000fe20000000000 */
[----:B------:R0:W-:Y:S01]  /*f110*/  @P6 STG.E.U8 desc[UR18][R134.64], R139 ;  /* 0x0000008b86006986 */ /* 0x0001e2000c101112 */
[----:B-1----:R-:W-:-:S02]  /*f120*/  ISETP.LT.AND P4, PT, R132, UR4, !P0 ;  /* 0x0000000484007c0c */ /* 0x002fc4000c781270 */
[----:B------:R-:W-:Y:S02]  /*f130*/  F2FP.SATFINITE.E5M2.F32.PACK_AB_MERGE_C R193, R193, R192, RZ ;  /* 0x000000c0c1c1723e */ /* 0x000fe400048060ff */
[----:B------:R-:W-:Y:S01]  /*f140*/  PRMT R141, R191, 0x9910, RZ ;  /* 0x00009910bf8d7816 */ /* 0x000fe200000000ff */
[----:B------:R1:W-:Y:S01]  /*f150*/  @P1 STG.E.U8 desc[UR18][R136.64], R191 ;  /* 0x000000bf88001986 */ /* 0x0003e2000c101112 */
[----:B------:R-:W-:Y:S01]  /*f160*/  IADD3 R132, P6, PT, R138, R3, RZ ;  /* 0x000000038a847210 */ /* 0x000fe20007fde0ff */
[----:B------:R-:W-:Y:S01]  /*f170*/  VIADD R140, R0, 0x80 ;  /* 0x00000080008c7836 */ /* 0x000fe20000000000 */
[----:B---3--:R-:W-:Y:S01]  /*f180*/  ISETP.LT.AND P1, PT, R133, UR6, !P0 ;  /* 0x0000000685007c0c */ /* 0x008fe2000c721270 */
[----:B------:R-:W3:Y:S01]  /*f190*/  LDCU UR6, c[0x0][0x39c] ;  /* 0x00007380ff0677ac */ /* 0x000ee20008000800 */
[C---:B------:R-:W-:Y:S01]  /*f1a0*/  LEA.HI.X.SX32 R133, R138.reuse, R2, 0x1, P6 ;  /* 0x000000028a857211 */ /* 0x040fe200030f0eff */
[----:B------:R-:W-:Y:S01]  /*f1b0*/  VIADD R138, R138, UR5 ;  /* 0x000000058a8a7c36 */ /* 0x000fe20008000000 */
[----:B------:R-:W-:Y:S01]  /*f1c0*/  SHF.R.S32.HI R141, RZ, 0x8, R141 ;  /* 0x00000008ff8d7819 */ /* 0x000fe2000001148d */
[----:B------:R-:W4:Y:S02]  /*f1d0*/  LDCU UR4, c[0x0][0x39c] ;  /* 0x00007380ff0477ac */ /* 0x000f240008000800 */
[----:B0-----:R-:W-:-:S02]  /*f1e0*/  VIADD R139, R138, UR5 ;  /* 0x000000058a8b7c36 */ /* 0x001fc40008000000 */
[----:B------:R0:W-:Y:S01]  /*f1f0*/  @P3 STG.E.U8 desc[UR18][R132.64], R141 ;  /* 0x0000008d84003986 */ /* 0x0001e2000c101112 */
[CC--:B------:R-:W-:Y:S02]  /*f200*/  IADD3 R134, P3, PT, R138.reuse, R3.reuse, RZ ;  /* 0x000000038a867210 */ /* 0x0c0fe40007f7e0ff */
[----:B-1----:R-:W-:Y:S02]  /*f210*/  PRMT R137, R193, 0x9910, RZ ;  /* 0x00009910c1897816 */ /* 0x002fe400000000ff */
[-C--:B------:R-:W-:Y:S02]  /*f220*/  LEA.HI.X.SX32 R135, R138, R2.reuse, 0x1, P3 ;  /* 0x000000028a877211 */ /* 0x080fe400018f0eff */
[C---:B------:R-:W-:Y:S01]  /*f230*/  IADD3 R136, P3, PT, R139.reuse, R3, RZ ;  /* 0x000000038b887210 */ /* 0x040fe20007f7e0ff */
[----:B------:R-:W-:Y:S01]  /*f240*/  IMAD.MOV.U32 R138, RZ, RZ, R137 ;  /* 0x000000ffff8a7224 */ /* 0x000fe200078e0089 */
[----:B--2---:R-:W-:Y:S01]  /*f250*/  ISETP.LT.AND P6, PT, R140, UR7, !P0 ;  /* 0x000000078c007c0c */ /* 0x004fe2000c7c1270 */
[----:B------:R-:W1:Y:S01]  /*f260*/  LDCU UR7, c[0x0][0x39c] ;  /* 0x00007380ff0777ac */ /* 0x000e620008000800 */
        /* <DEDUP_REMOVED lines=9> */
[----:B---3--:R-:W-:Y:S01]  /*f300*/  ISETP.LT.AND P3, PT, R133, UR6, !P0 ;  /* 0x0000000685007c0c */ /* 0x008fe2000c761270 */
[----:B------:R-:W-:Y:S01]  /*f310*/  VIADD R138, R0, 0x83 ;  /* 0x00000083008a7836 */ /* 0x000fe20000000000 */
[----:B----4-:R-:W-:Y:S01]  /*f320*/  ISETP.LT.AND P2, PT, R140, UR4, !P0 ;  /* 0x000000048c007c0c */ /* 0x010fe2000c741270 */
[----:B------:R-:W3:Y:S01]  /*f330*/  LDCU UR4, c[0x0][0x39c] ;  /* 0x00007380ff0477ac */ /* 0x000ee20008000800 */
[C---:B------:R-:W-:Y:S01]  /*f340*/  LEA.HI.X.SX32 R133, R139.reuse, R2, 0x1, P5 ;  /* 0x000000028b857211 */ /* 0x040fe200028f0eff */
[----:B------:R-:W-:Y:S01]  /*f350*/  VIADD R139, R139, UR5 ;  /* 0x000000058b8b7c36 */ /* 0x000fe20008000000 */
[----:B0-----:R-:W-:Y:S01]  /*f360*/  PRMT R135, R195, 0x9910, RZ ;  /* 0x00009910c3877816 */ /* 0x001fe200000000ff */
[----:B------:R-:W0:Y:S01]  /*f370*/  LDCU UR6, c[0x0][0x39c] ;  /* 0x00007380ff0677ac */ /* 0x000e220008000800 */
[----:B-1----:R-:W-:Y:S01]  /*f380*/  ISETP.LT.AND P5, PT, R138, UR7, !P0 ;  /* 0x000000078a007c0c */ /* 0x002fe2000c7a1270 */
[----:B------:R1:W-:Y:S01]  /*f390*/  @P4 STG.E.U8 desc[UR18][R132.64], R195 ;  /* 0x000000c384004986 */ /* 0x0003e2000c101112 */
[----:B------:R-:W-:Y:S01]  /*f3a0*/  IADD3 R134, P4, PT, R139, R3, RZ ;  /* 0x000000038b867210 */ /* 0x000fe20007f9e0ff */
[----:B--2---:R-:W-:Y:S01]  /*f3b0*/  IMAD.MOV.U32 R136, RZ, RZ, R135 ;  /* 0x000000ffff887224 */ /* 0x004fe200078e0087 */
[----:B------:R-:W-:Y:S01]  /*f3c0*/  F2FP.SATFINITE.E5M2.F32.PACK_AB_MERGE_C R141, R69, R68, RZ ;  /* 0x00000044458d723e */ /* 0x000fe200048060ff */
[C---:B------:R-:W-:Y:S01]  /*f3d0*/  VIADD R138, R139.reuse, UR5 ;  /* 0x000000058b8a7c36 */ /* 0x040fe20008000000 */
[----:B------:R-:W-:Y:S01]  /*f3e0*/  LEA.HI.X.SX32 R135, R139, R2, 0x1, P4 ;  /* 0x000000028b877211 */ /* 0x000fe200020f0eff */
[----:B------:R-:W2:Y:S01]  /*f3f0*/  LDCU UR7, c[0x0][0x39c] ;  /* 0x00007380ff0777ac */ /* 0x000ea20008000800 */
[----:B------:R-:W-:-:S02]  /*f400*/  SHF.R.S32.HI R139, RZ, 0x8, R136 ;  /* 0x00000008ff8b7819 */ /* 0x000fc40000011488 */
[----:B------:R-:W-:Y:S01]  /*f410*/  IADD3 R136, P4, PT, R138, R3, RZ ;  /* 0x000000038a887210 */ /* 0x000fe20007f9e0ff */
[----:B------:R-:W-:-:S03]  /*f420*/  VIADD R68, R0, 0x84 ;  /* 0x0000008400447836 */ /* 0x000fc60000000000 */
[C---:B------:R-:W-:Y:S01]  /*f430*/  LEA.HI.X.SX32 R137, R138.reuse, R2, 0x1, P4 ;  /* 0x000000028a897211 */ /* 0x040fe200020f0eff */
[----:B------:R-:W-:Y:S01]  /*f440*/  VIADD R138, R138, UR5 ;  /* 0x000000058a8a7c36 */ /* 0x000fe20008000000 */
[----:B------:R4:W-:Y:S01]  /*f450*/  @P1 STG.E.U8 desc[UR18][R134.64], R139 ;  /* 0x0000008b86001986 */ /* 0x0009e2000c101112 */
[----:B---3--:R-:W-:Y:S01]  /*f460*/  ISETP.LT.AND P1, PT, R68, UR4, !P0 ;  /* 0x0000000444007c0c */ /* 0x008fe2000c721270 */
[----:B------:R-:W3:Y:S01]  /*f470*/  LDCU UR4, c[0x0][0x39c] ;  /* 0x00007380ff0477ac */ /* 0x000ee20008000800 */
[----:B-1----:R-:W-:Y:S02]  /*f480*/  PRMT R132, R141, 0x9910, RZ ;  /* 0x000099108d847816 */ /* 0x002fe400000000ff */
[----:B------:R-:W-:Y:S01]  /*f490*/  IADD3 R68, P4, PT, R138, R3, RZ ;  /* 0x000000038a447210 */ /* 0x000fe20007f9e0ff */
[----:B------:R-:W-:-:S03]  /*f4a0*/  VIADD R133, R0, 0x85 ;  /* 0x0000008500857836 */ /* 0x000fc60000000000 */
[C---:B------:R-:W-:Y:S01]  /*f4b0*/  LEA.HI.X.SX32 R69, R138.reuse, R2, 0x1, P4 ;  /* 0x000000028a457211 */ /* 0x040fe200020f0eff */
[----:B------:R-:W-:Y:S01]  /*f4c0*/  VIADD R138, R138, UR5 ;  /* 0x000000058a8a7c36 */ /* 0x000fe20008000000 */
[----:B----4-:R-:W-:Y:S01]  /*f4d0*/  SHF.R.S32.HI R135, RZ, 0x8, R132 ;  /* 0x00000008ff877819 */ /* 0x010fe20000011484 */
[----:B------:R1:W-:Y:S01]  /*f4e0*/  @P6 STG.E.U8 desc[UR18][R136.64], R141 ;  /* 0x0000008d88006986 */ /* 0x0003e2000c101112 */
[----:B------:R-:W-:Y:S01]  /*f4f0*/  F2FP.SATFINITE.E5M2.F32.PACK_AB_MERGE_C R139, R71, R70, RZ ;  /* 0x00000046478b723e */ /* 0x000fe200048060ff */
[----:B------:R-:W-:Y:S02]  /*f500*/  VIADD R132, R0, 0x86 ;  /* 0x0000008600847836 */ /* 0x000fe40000000000 */
[----:B------:R4:W-:Y:S01]  /*f510*/  @P2 STG.E.U8 desc[UR18][R68.64], R135 ;  /* 0x0000008744002986 */ /* 0x0009e2000c101112 */
[CC--:B------:R-:W-:Y:S01]  /*f520*/  IADD3 R70, P2, PT, R138.reuse, R3.reuse, RZ ;  /* 0x000000038a467210 */ /* 0x0c0fe20007f5e0ff */
[C---:B------:R-:W-:Y:S01]  /*f530*/  VIADD R134, R138.reuse, UR5 ;  /* 0x000000058a867c36 */ /* 0x040fe20008000000 */
[----:B0-----:R-:W-:Y:S01]  /*f540*/  ISETP.LT.AND P4, PT, R133, UR6, !P0 ;  /* 0x0000000685007c0c */ /* 0x001fe2000c781270 */
[----:B------:R-:W0:Y:S01]  /*f550*/  LDCU UR6, c[0x0][0x39c] ;  /* 0x00007380ff0677ac */ /* 0x000e220008000800 */
[----:B------:R-:W-:Y:S01]  /*f560*/  LEA.HI.X.SX32 R71, R138, R2, 0x1, P2 ;  /* 0x000000028a477211 */ /* 0x000fe200010f0eff */
[----:B------:R-:W-:Y:S01]  /*f570*/  VIADD R133, R0, 0x87 ;  /* 0x0000008700857836 */ /* 0x000fe20000000000 */
[----:B---3--:R-:W-:Y:S01]  /*f580*/  ISETP.LT.AND P2, PT, R132, UR4, !P0 ;  /* 0x0000000484007c0c */ /* 0x008fe2000c741270 */
[----:B------:R-:W3:Y:S01]  /*f590*/  LDCU UR4, c[0x0][0x39c] ;  /* 0x00007380ff0477ac */ /* 0x000ee20008000800 */
[----:B------:R-:W-:Y:S01]  /*f5a0*/  IADD3 R132, P6, PT, R134, R3, RZ ;  /* 0x0000000386847210 */ /* 0x000fe20007fde0ff */
[----:B------:R5:W-:Y:S01]  /*f5b0*/  @P3 STG.E.U8 desc[UR18][R70.64], R139 ;  /* 0x0000008b46003986 */ /* 0x000be2000c101112 */
[----:B-1----:R-:W-:-:S02]  /*f5c0*/  PRMT R136, R139, 0x9910, RZ ;  /* 0x000099108b887816 */ /* 0x002fc400000000ff */
[----:B--2---:R-:W-:Y:S01]  /*f5d0*/  ISETP.LT.AND P3, PT, R133, UR7, !P0 ;  /* 0x0000000785007c0c */ /* 0x004fe2000c761270 */
[----:B----4-:R-:W-:Y:S01]  /*f5e0*/  VIADD R69, R0, 0x88 ;  /* 0x0000008800457836 */ /* 0x010fe20000000000 */
[C---:B------:R-:W-:Y:S01]  /*f5f0*/  LEA.HI.X.SX32 R133, R134.reuse, R2, 0x1, P6 ;  /* 0x0000000286857211 */ /* 0x040fe200030f0eff */
[----:B------:R-:W-:Y:S01]  /*f600*/  VIADD R134, R134, UR5 ;  /* 0x0000000586867c36 */ /* 0x000fe20008000000 */
[----:B------:R-:W-:Y:S01]  /*f610*/  SHF.R.S32.HI R135, RZ, 0x8, R136 ;  /* 0x00000008ff877819 */ /* 0x000fe20000011488 */
[----:B------:R-:W1:Y:S01]  /*f620*/  LDCU UR7, c[0x0][0x39c] ;  /* 0x00007380ff0777ac */ /* 0x000e620008000800 */
[----:B------:R-:W-:Y:S02]  /*f630*/  F2FP.SATFINITE.E5M2.F32.PACK_AB_MERGE_C R137, R73, R72, RZ ;  /* 0x000000484989723e */ /* 0x000fe400048060ff */
[-C--:B------:R-:W-:Y:S01]  /*f640*/  IADD3 R68, P6, PT, R134, R3.reuse, RZ ;  /* 0x0000000386447210 */ /* 0x080fe20007fde0ff */
[----:B------:R2:W-:Y:S01]  /*f650*/  @P5 STG.E.U8 desc[UR18][R132.64], R135 ;  /* 0x0000008784005986 */ /* 0x0005e2000c101112 */
[----:B0-----:R-:W-:Y:S01]  /*f660*/  ISETP.LT.AND P5, PT, R69, UR6, !P0 ;  /* 0x0000000645007c0c */ /* 0x001fe2000c7a1270 */
[----:B-----5:R-:W-:Y:S01]  /*f670*/  VIADD R71, R0, 0x89 ;  /* 0x0000008900477836 */ /* 0x020fe20000000000 */
[C---:B------:R-:W-:Y:S01]  /*f680*/  LEA.HI.X.SX32 R69, R134.reuse, R2, 0x1, P6 ;  /* 0x0000000286457211 */ /* 0x040fe200030f0eff */
[----:B------:R-:W-:Y:S01]  /*f690*/  VIADD R134, R134, UR5 ;  /* 0x0000000586867c36 */ /* 0x000fe20008000000 */
[----:B------:R-:W-:Y:S01]  /*f6a0*/  PRMT R72, R137, 0x9910, RZ ;  /* 0x0000991089487816 */ /* 0x000fe200000000ff */
[----:B------:R-:W-:Y:S01]  /*f6b0*/  VIADD R73, R0, 0x8a ;  /* 0x0000008a00497836 */ /* 0x000fe20000000000 */
[----:B------:R-:W-:Y:S01]  /*f6c0*/  F2FP.SATFINITE.E5M2.F32.PACK_AB_MERGE_C R75, R75, R74, RZ ;  /* 0x0000004a4b4b723e */ /* 0x000fe200048060ff */
[----:B------:R-:W0:Y:S01]  /*f6d0*/  LDCU UR6, c[0x0][0x39c] ;  /* 0x00007380ff0677ac */ /* 0x000e220008000800 */
[C---:B------:R-:W-:Y:S01]  /*f6e0*/  IADD3 R70, P6, PT, R134.reuse, R3, RZ ;  /* 0x0000000386467210 */ /* 0x040fe20007fde0ff */
[----:B--2---:R-:W-:Y:S01]  /*f6f0*/  IMAD.MOV.U32 R133, RZ, RZ, R72 ;  /* 0x000000ffff857224 */ /* 0x004fe200078e0048 */
[----:B------:R2:W-:Y:S01]  /*f700*/  @P1 STG.E.U8 desc[UR18][R68.64], R137 ;  /* 0x0000008944001986 */ /* 0x0005e2000c101112 */
[C---:B------:R-:W-:Y:S01]  /*f710*/  VIADD R132, R134.reuse, UR5 ;  /* 0x0000000586847c36 */ /* 0x040fe20008000000 */
[----:B---3--:R-:W-:Y:S01]  /*f720*/  ISETP.LT.AND P1, PT, R71, UR4, !P0 ;  /* 0x0000000447007c0c */ /* 0x008fe2000c721270 */
[----:B------:R-:W3:Y:S01]  /*f730*/  LDCU UR4, c[0x0][0x39c] ;  /* 0x00007380ff0477ac */ /* 0x000ee20008000800 */
[----:B------:R-:W-:-:S02]  /*f740*/  LEA.HI.X.SX32 R71, R134, R2, 0x1, P6 ;  /* 0x0000000286477211 */ /* 0x000fc400030f0eff */
[----:B------:R-:W-:Y:S02]  /*f750*/  SHF.R.S32.HI R133, RZ, 0x8, R133 ;  /* 0x00000008ff857819 */ /* 0x000fe40000011485 */
[----:B------:R-:W-:-:S03]  /*f760*/  IADD3 R72, P6, PT, R132, R3, RZ ;  /* 0x0000000384487210 */ /* 0x000fc60007fde0ff */
[----:B------:R4:W-:Y:S01]  /*f770*/  @P4 STG.E.U8 desc[UR18][R70.64], R133 ;  /* 0x0000008546004986 */ /* 0x0009e2000c101112 */
[----:B-1----:R-:W-:Y:S02]  /*f780*/  ISETP.LT.AND P4, PT, R73, UR7, !P0 ;  /* 0x0000000749007c0c */ /* 0x002fe4000c781270 */
[----:B------:R-:W-:Y:S02]  /*f790*/  F2FP.SATFINITE.E5M2.F32.PACK_AB_MERGE_C R135, R77, R76, RZ ;  /* 0x0000004c4d87723e */ /* 0x000fe400048060ff */
[C---:B------:R-:W-:Y:S01]  /*f7a0*/  LEA.HI.X.SX32 R73, R132.reuse, R2, 0x1, P6 ;  /* 0x0000000284497211 */ /* 0x040fe200030f0eff */
[----:B------:R-:W-:Y:S01]  /*f7b0*/  VIADD R132, R132, UR5 ;  /* 0x0000000584847c36 */ /* 0x000fe20008000000 */
[----:B------:R-:W1:Y:S03]  /*f7c0*/  LDCU UR7, c[0x0][0x39c] ;  /* 0x00007380ff0777ac */ /* 0x000e660008000800 */
[----:B------:R5:W-:Y:S01]  /*f7d0*/  @P2 STG.E.U8 desc[UR18][R72.64], R75 ;  /* 0x0000004b48002986 */ /* 0x000be2000c101112 */
[C---:B--2---:R-:W-:Y:S01]  /*f7e0*/  IADD3 R68, P2, PT, R132.reuse, R3, RZ ;  /* 0x0000000384447210 */ /* 0x044fe20007f5e0ff */
[----:B------:R-:W-:-:S02]  /*f7f0*/  VIADD R74, R132, UR5 ;  /* 0x00000005844a7c36 */ /* 0x000fc40008000000 */
[----:B------:R-:W-:Y:S01]  /*f800*/  VIADD R76, R0, 0x8c ;  /* 0x0000008c004c7836 */ /* 0x000fe20000000000 */
[-C--:B------:R-:W-:Y:S02]  /*f810*/  LEA.HI.X.SX32 R69, R132, R2.reuse, 0x1, P2 ;  /* 0x0000000284457211 */ /* 0x080fe400010f0eff */
[-C--:B----4-:R-:W-:Y:S02]  /*f820*/  IADD3 R70, P2, PT, R74, R3.reuse, RZ ;  /* 0x000000034a467210 */ /* 0x090fe40007f5e0ff */
[----:B------:R-:W-:Y:S01]  /*f830*/  PRMT R77, R75, 0x9910, RZ ;  /* 0x000099104b4d7816 */ /* 0x000fe200000000ff */
[----:B------:R-:W-:Y:S01]  /*f840*/  VIADD R134, R0, 0x8b ;  /* 0x0000008b00867836 */ /* 0x000fe20000000000 */
[----:B------:R-:W-:Y:S02]  /*f850*/  LEA.HI.X.SX32 R71, R74, R2, 0x1, P2 ;  /* 0x000000024a477211 */ /* 0x000fe400010f0eff */
[----:B---3--:R-:W-:Y:S01]  /*f860*/  ISETP.LT.AND P2, PT, R76, UR4, !P0 ;  /* 0x000000044c007c0c */ /* 0x008fe2000c741270 */
[----:B------:R-:W2:Y:S01]  /*f870*/  LDCU UR4, c[0x0][0x39c] ;  /* 0x00007380ff0477ac */ /* 0x000ea20008000800 */
[----:B------:R-:W-:Y:S01]  /*f880*/  SHF.R.S32.HI R77, RZ, 0x8, R77 ;  /* 0x00000008ff4d7819 */ /* 0x000fe2000001144d */
[----:B------:R-:W-:Y:S01]  /*f890*/  VIADD R74, R74, UR5 ;  /* 0x000000054a4a7c36 */ /* 0x000fe20008000000 */
[----:B0-----:R-:W-:Y:S01]  /*f8a0*/  ISETP.LT.AND P6, PT, R134, UR6, !P0 ;  /* 0x0000000686007c0c */ /* 0x001fe2000c7c1270 */
[----:B------:R-:W0:Y:S01]  /*f8b0*/  LDCU UR6, c[0x0][0x39c] ;  /* 0x00007380ff0677ac */ /* 0x000e220008000800 */
[----:B------:R-:W-:Y:S01]  /*f8c0*/  PRMT R76, R135, 0x9910, RZ ;  /* 0x00009910874c7816 */ /* 0x000fe200000000ff */
[----:B------:R3:W-:Y:S01]  /*f8d0*/  @P3 STG.E.U8 desc[UR18][R68.64], R77 ;  /* 0x0000004d44003986 */ /* 0x0007e2000c101112 */
[C---:B-----5:R-:W-:Y:S01]  /*f8e0*/  IADD3 R72, P3, PT, R74.reuse, R3, RZ ;  /* 0x000000034a487210 */ /* 0x060fe20007f7e0ff */
[----:B------:R-:W-:-:S03]  /*f8f0*/  VIADD R75, R74, UR5 ;  /* 0x000000054a4b7c36 */ /* 0x000fc60008000000 */
[-C--:B------:R-:W-:Y:S01]  /*f900*/  LEA.HI.X.SX32 R73, R74, R2.reuse, 0x1, P3 ;  /* 0x000000024a497211 */ /* 0x080fe200018f0eff */
[----:B------:R4:W-:Y:S01]  /*f910*/  @P5 STG.E.U8 desc[UR18][R70.64], R135 ;  /* 0x0000008746005986 */ /* 0x0009e2000c101112 */
[----:B---3--:R-:W-:Y:S01]  /*f920*/  SHF.R.S32.HI R77, RZ, 0x8, R76 ;  /* 0x00000008ff4d7819 */ /* 0x008fe2000001144c */
[C---:B------:R-:W-:Y:S01]  /*f930*/  VIADD R69, R0.reuse, 0x8e ;  /* 0x0000008e00457836 */ /* 0x040fe20000000000 */
[-C--:B------:R-:W-:Y:S01]  /*f940*/  IADD3 R68, P5, PT, R75, R3.reuse, RZ ;  /* 0x000000034b447210 */ /* 0x080fe20007fbe0ff */
[C---:B----4-:R-:W-:Y:S02]  /*f950*/  VIADD R70, R0.reuse, 0x8f ;  /* 0x0000008f00467836 */ /* 0x050fe40000000000 */
[----:B------:R3:W-:Y:S01]  /*f960*/  @P1 STG.E.U8 desc[UR18][R72.64], R77 ;  /* 0x0000004d48001986 */ /* 0x0007e2000c101112 */
[----:B-1----:R-:W-:Y:S01]  /*f970*/  ISETP.LT.AND P1, PT, R69, UR7, !P0 ;  /* 0x0000000745007c0c */ /* 0x002fe2000c721270 */
[----:B------:R-:W-:Y:S01]  /*f980*/  VIADD R132, R0, 0x8d ;  /* 0x0000008d00847836 */ /* 0x000fe20000000000 */
[C---:B------:R-:W-:Y:S01]  /*f990*/  LEA.HI.X.SX32 R69, R75.reuse, R2, 0x1, P5 ;  /* 0x000000024b457211 */ /* 0x040fe200028f0eff */
[----:B------:R-:W-:Y:S01]  /*f9a0*/  VIADD R75, R75, UR5 ;  /* 0x000000054b4b7c36 */ /* 0x000fe20008000000 */
[----:B------:R-:W-:Y:S01]  /*f9b0*/  F2FP.SATFINITE.E5M2.F32.PACK_AB_MERGE_C R79, R79, R78, RZ ;  /* 0x0000004e4f4f723e */ /* 0x000fe200048060ff */
[----:B------:R-:W1:Y:S01]  /*f9c0*/  LDCU UR7, c[0x0][0x39c] ;  /* 0x00007380ff0777ac */ /* 0x000e620008000800 */
[----:B--2---:R-:W-:Y:S01]  /*f9d0*/  ISETP.LT.AND P5, PT, R70, UR4, !P0 ;  /* 0x0000000446007c0c */ /* 0x004fe2000c7a1270 */
[----:B------:R-:W2:Y:S01]  /*f9e0*/  LDCU UR4, c[0x0][0x39c] ;  /* 0x00007380ff0477ac */ /* 0x000ea20008000800 */
[----:B------:R-:W-:Y:S01]  /*f9f0*/  PRMT R71, R79, 0x9910, RZ ;  /* 0x000099104f477816 */ /* 0x000fe200000000ff */
[----:B------:R4:W-:Y:S01]  /*fa00*/  @P4 STG.E.U8 desc[UR18][R68.64], R79 ;  /* 0x0000004f44004986 */ /* 0x0009e2000c101112 */
[----:B0-----:R-:W-:Y:S01]  /*fa10*/  ISETP.LT.AND P3, PT, R132, UR6, !P0 ;  /* 0x0000000684007c0c */ /* 0x001fe2000c761270 */
[----:B------:R-:W0:Y:S01]  /*fa20*/  LDCU UR6, c[0x0][0x39c] ;  /* 0x00007380ff0677ac */ /* 0x000e220008000800 */
[C---:B------:R-:W-:Y:S01]  /*fa30*/  IADD3 R70, P4, PT, R75.reuse, R3, RZ ;  /* 0x000000034b467210 */ /* 0x040fe20007f9e0ff */
[----:B------:R-:W-:-:S02]  /*fa40*/  VIADD R74, R75, UR5 ;  /* 0x000000054b4a7c36 */ /* 0x000fc40008000000 */
[----:B---3--:R-:W-:Y:S01]  /*fa50*/  IMAD.MOV.U32 R73, RZ, RZ, R71 ;  /* 0x000000ffff497224 */ /* 0x008fe200078e0047 */
        /* <DEDUP_REMOVED lines=15> */
[----:B0-----:R-:W-:Y:S01]  /*fb50*/  ISETP.LT.AND P2, PT, R69, UR6, !P0 ;  /* 0x0000000645007c0c */ /* 0x001fe2000c741270 */
[----:B------:R-:W0:Y:S01]  /*fb60*/  LDCU UR6, c[0x0][0x39c] ;  /* 0x00007380ff0677ac */ /* 0x000e220008000800 */
[C---:B------:R-:W-:Y:S01]  /*fb70*/  LEA.HI.X.SX32 R69, R74.reuse, R2, 0x1, P6 ;  /* 0x000000024a457211 */ /* 0x040fe200030f0eff */
[----:B------:R-:W-:Y:S01]  /*fb80*/  VIADD R74, R74, UR5 ;  /* 0x000000054a4a7c36 */ /* 0x000fe20008000000 */
[----:B------:R-:W-:Y:S01]  /*fb90*/  SHF.R.S32.HI R77, RZ, 0x8, R77 ;  /* 0x00000008ff4d7819 */ /* 0x000fe2000001144d */
[----:B------:R-:W4:Y:S02]  /*fba0*/  LDCU UR4, c[0x0][0x39c] ;  /* 0x00007380ff0477ac */ /* 0x000f240008000800 */
[----:B---3--:R-:W-:-:S02]  /*fbb0*/  VIADD R75, R74, UR5 ;  /* 0x000000054a4b7c36 */ /* 0x008fc40008000000 */
[----:B------:R3:W-:Y:S01]  /*fbc0*/  @P3 STG.E.U8 desc[UR18][R68.64], R77 ;  /* 0x0000004d44003986 */ /* 0x0007e2000c101112 */
[CC--:B------:R-:W-:Y:S02]  /*fbd0*/  IADD3 R70, P3, PT, R74.reuse, R3.reuse, RZ ;  /* 0x000000034a467210 */ /* 0x0c0fe40007f7e0ff */
[----:B--2---:R-:W-:Y:S02]  /*fbe0*/  PRMT R73, R83, 0x9910, RZ ;  /* 0x0000991053497816 */ /* 0x004fe400000000ff */
[-C--:B------:R-:W-:Y:S02]  /*fbf0*/  LEA.HI.X.SX32 R71, R74, R2.reuse, 0x1, P3 ;  /* 0x000000024a477211 */ /* 0x080fe400018f0eff */
[C---:B------:R-:W-:Y:S01]  /*fc00*/  IADD3 R72, P3, PT, R75.reuse, R3, RZ ;  /* 0x000000034b487210 */ /* 0x040fe20007f7e0ff */
[----:B------:R-:W-:Y:S01]  /*fc10*/  IMAD.MOV.U32 R74, RZ, RZ, R73 ;  /* 0x000000ffff4a7224 */ /* 0x000fe200078e0049 */
[----:B-1----:R-:W-:Y:S01]  /*fc20*/  ISETP.LT.AND P6, PT, R76, UR7, !P0 ;  /* 0x000000074c007c0c */ /* 0x002fe2000c7c1270 */
[----:B------:R-:W1:Y:S01]  /*fc30*/  LDCU UR7, c[0x0][0x39c] ;  /* 0x00007380ff0777ac */ /* 0x000e620008000800 */
[C---:B------:R-:W-:Y:S01]  /*fc40*/  LEA.HI.X.SX32 R73, R75.reuse, R2, 0x1, P3 ;  /* 0x000000024b497211 */ /* 0x040fe200018f0eff */
[----:B------:R-:W-:Y:S01]  /*fc50*/  VIADD R75, R75, UR5 ;  /* 0x000000054b4b7c36 */ /* 0x000fe20008000000 */
[----:B---3--:R-:W-:Y:S01]  /*fc60*/  SHF.R.S32.HI R77, RZ, 0x8, R74 ;  /* 0x00000008ff4d7819 */ /* 0x008fe2000001144a */
[----:B------:R2:W-:Y:S01]  /*fc70*/  @P1 STG.E.U8 desc[UR18][R70.64], R83 ;  /* 0x0000005346001986 */ /* 0x0005e2000c101112 */
[----:B------:R-:W-:-:S02]  /*fc80*/  VIADD R69, R0, 0x94 ;  /* 0x0000009400457836 */ /* 0x000fc40000000000 */
[C---:B------:R-:W-:Y:S01]  /*fc90*/  VIADD R76, R0.reuse, 0x93 ;  /* 0x00000093004c7836 */ /* 0x040fe20000000000 */
[----:B------:R3:W-:Y:S01]  /*fca0*/  @P5 STG.E.U8 desc[UR18][R72.64], R77 ;  /* 0x0000004d48005986 */ /* 0x0007e2000c101112 */
[-C--:B------:R-:W-:Y:S02]  /*fcb0*/  IADD3 R68, P5, PT, R75, R3.reuse, RZ ;  /* 0x000000034b447210 */ /* 0x080fe40007fbe0ff */
[----:B------:R-:W-:Y:S02]  /*fcc0*/  F2FP.SATFINITE.E5M2.F32.PACK_AB_MERGE_C R85, R85, R84, RZ ;  /* 0x000000545555723e */ /* 0x000fe400048060ff */
[----:B0-----:R-:W-:Y:S01]  /*fcd0*/  ISETP.LT.AND P3, PT, R69, UR6, !P0 ;  /* 0x0000000645007c0c */ /* 0x001fe2000c761270 */
[----:B------:R-:W-:Y:S01]  /*fce0*/  VIADD R74, R0, 0x95 ;  /* 0x00000095004a7836 */ /* 0x000fe20000000000 */
[----:B----4-:R-:W-:Y:S01]  /*fcf0*/  ISETP.LT.AND P1, PT, R76, UR4, !P0 ;  /* 0x000000044c007c0c */ /* 0x010fe2000c721270 */
[----:B------:R-:W0:Y:S01]  /*fd00*/  LDCU UR4, c[0x0][0x39c] ;  /* 0x00007380ff0477ac */ /* 0x000e220008000800 */
[C---:B------:R-:W-:Y:S01]  /*fd10*/  LEA.HI.X.SX32 R69, R75.reuse, R2, 0x1, P5 ;  /* 0x000000024b457211 */ /* 0x040fe200028f0eff */
[----:B------:R-:W-:Y:S01]  /*fd20*/  VIADD R75, R75, UR5 ;  /* 0x000000054b4b7c36 */ /* 0x000fe20008000000 */
[----:B--2---:R-:W-:Y:S01]  /*fd30*/  PRMT R71, R85, 0x9910, RZ ;  /* 0x0000991055477816 */ /* 0x004fe200000000ff */
[----:B------:R-:W2:Y:S01]  /*fd40*/  LDCU UR6, c[0x0][0x39c] ;  /* 0x00007380ff0677ac */ /* 0x000ea20008000800 */
[----:B-1----:R-:W-:Y:S01]  /*fd50*/  ISETP.LT.AND P5, PT, R74, UR7, !P0 ;  /* 0x000000074a007c0c */ /* 0x002fe2000c7a1270 */
        /* <DEDUP_REMOVED lines=13> */
[----:B0-----:R-:W-:Y:S01]  /*fe30*/  ISETP.LT.AND P2, PT, R76, UR4, !P0 ;  /* 0x000000044c007c0c */ /* 0x001fe2000c741270 */
[----:B------:R-:W0:Y:S01]  /*fe40*/  LDCU UR4, c[0x0][0x39c] ;  /* 0x00007380ff0477ac */ /* 0x000e220008000800 */
[----:B------:R-:W-:Y:S02]  /*fe50*/  PRMT R77, R87, 0x9910, RZ ;  /* 0x00009910574d7816 */ /* 0x000fe400000000ff */
[C---:B-1----:R-:W-:Y:S02]  /*fe60*/  IADD3 R68, P4, PT, R74.reuse, R3, RZ ;  /* 0x000000034a447210 */ /* 0x042fe40007f9e0ff */
        /* <DEDUP_REMOVED lines=9> */
[----:B--2---:R-:W-:Y:S01]  /*ff00*/  ISETP.LT.AND P4, PT, R76, UR6, !P0 ;  /* 0x000000064c007c0c */ /* 0x004fe2000c781270 */
[----:B------:R-:W2:Y:S01]  /*ff10*/  LDCU UR6, c[0x0][0x39c] ;  /* 0x00007380ff0677ac */ /* 0x000ea20008000800 */
[----:B------:R-:W-:Y:S01]  /*ff20*/  PRMT R76, R89, 0x9910, RZ ;  /* 0x00009910594c7816 */ /* 0x000fe200000000ff */
[----:B-1----:R-:W-:Y:S01]  /*ff30*/  VIADD R72, R0, 0x98 ;  /* 0x0000009800487836 */ /* 0x002fe20000000000 */
[----:B------:R-:W-:Y:S01]  /*ff40*/  LEA.HI.X.SX32 R71, R74, R2, 0x1, P1 ;  /* 0x000000024a477211 */ /* 0x000fe200008f0eff */
[----:B------:R-:W-:-:S03]  /*ff50*/  VIADD R73, R0, 0x99 ;  /* 0x0000009900497836 */ /* 0x000fc60000000000 */
[----:B0-----:R-:W-:Y:S01]  /*ff60*/  ISETP.LT.AND P1, PT, R72, UR4, !P0 ;  /* 0x0000000448007c0c */ /* 0x001fe2000c721270 */
[----:B------:R-:W-:Y:S01]  /*ff70*/  IMAD.MOV.U32 R74, RZ, RZ, R76 ;  /* 0x000000ffff4a7224 */ /* 0x000fe200078e004c */
[-C--:B------:R-:W-:Y:S01]  /*ff80*/  IADD3 R72, P6, PT, R75, R3.reuse, RZ ;  /* 0x000000034b487210 */ /* 0x080fe20007fde0ff */
[----:B------:R0:W-:Y:S01]  /*ff90*/  @P3 STG.E.U8 desc[UR18][R70.64], R89 ;  /* 0x0000005946003986 */ /* 0x0001e2000c101112 */
[----:B---3--:R-:W-:Y:S01]  /*ffa0*/  ISETP.LT.AND P3, PT, R73, UR7, !P0 ;  /* 0x0000000749007c0c */ /* 0x008fe2000c761270 */
[----:B------:R-:W1:Y:S01]  /*ffb0*/  LDCU UR4, c[0x0][0x39c] ;  /* 0x00007380ff0477ac */ /* 0x000e620008000800 */
        /* <DEDUP_REMOVED lines=8> */
[----:B--2---:R-:W-:Y:S01]  /*10040*/  ISETP.LT.AND P5, PT, R69, UR6, !P0 ;  /* 0x0000000645007c0c */ /* 0x004fe2000c7a1270 */
[C---:B0-----:R-:W-:Y:S01]  /*10050*/  VIADD R71, R0.reuse, 0x9b ;  /* 0x0000009b00477836 */ /* 0x041fe20000000000 */
[CC--:B------:R-:W-:Y:S01]  /*10060*/  LEA.HI.X.SX32 R69, R75.reuse, R2.reuse, 0x1, P6 ;  /* 0x000000024b457211 */ /* 0x0c0fe200030f0eff */
[----:B------:R-:W-:Y:S01]  /*10070*/  VIADD R75, R75, UR5 ;  /* 0x000000054b4b7c36 */ /* 0x000fe20008000000 */
[----:B------:R-:W-:Y:S01]  /*10080*/  PRMT R74, R91, 0x9910, RZ ;  /* 0x000099105b4a7816 */ /* 0x000fe200000000ff */
[----:B------:R-:W0:Y:S03]  /*10090*/  LDCU UR6, c[0x0][0x39c] ;  /* 0x00007380ff0677ac */ /* 0x000e260008000800 */
[-C--:B------:R-:W-:Y:S01]  /*100a0*/  IADD3 R70, P6, PT, R75, R3.reuse, RZ ;  /* 0x000000034b467210 */ /* 0x080fe20007fde0ff */
[----:B------:R2:W-:Y:S01]  /*100b0*/  @P2 STG.E.U8 desc[UR18][R68.64], R91 ;  /* 0x0000005b44002986 */ /* 0x0005e2000c101112 */
[----:B----4-:R-:W-:Y:S01]  /*100c0*/  IMAD.MOV.U32 R72, RZ, RZ, R74 ;  /* 0x000000ffff487224 */ /* 0x010fe200078e004a */
[----:B-1----:R-:W-:Y:S01]  /*100d0*/  ISETP.LT.AND P2, PT, R71, UR4, !P0 ;  /* 0x0000000447007c0c */ /* 0x002fe2000c741270 */
[C---:B------:R-:W-:Y:S01]  /*100e0*/  VIADD R74, R75.reuse, UR5 ;  /* 0x000000054b4a7c36 */ /* 0x040fe20008000000 */
[----:B------:R-:W-:Y:S01]  /*100f0*/  LEA.HI.X.SX32 R71, R75, R2, 0x1, P6 ;  /* 0x000000024b477211 */ /* 0x000fe200030f0eff */
[----:B------:R-:W-:Y:S01]  /*10100*/  VIADD R73, R0, 0x9c ;  /* 0x0000009c00497836 */ /* 0x000fe20000000000 */
[----:B------:R-:W-:Y:S01]  /*10110*/  SHF.R.S32.HI R75, RZ, 0x8, R72 ;  /* 0x00000008ff4b7819 */ /* 0x000fe20000011448 */
[----:B------:R-:W1:Y:S01]  /*10120*/  LDCU UR4, c[0x0][0x39c] ;  /* 0x00007380ff0477ac */ /* 0x000e620008000800 */
        /* <DEDUP_REMOVED lines=9> */
[C---:B--2---:R-:W-:Y:S01]  /*101c0*/  IADD3 R68, P1, PT, R74.reuse, R3, RZ ;  /* 0x000000034a447210 */ /* 0x044fe20007f3e0ff */
        /* <DEDUP_REMOVED lines=8> */
[----:B-1----:R-:W-:Y:S01]  /*10250*/  ISETP.LT.AND P1, PT, R74, UR4, !P0 ;  /* 0x000000044a007c0c */ /* 0x002fe2000c721270 */
        /* <DEDUP_REMOVED lines=235> */
[-C--:B------:R-:W-:Y:S01]  /*11110*/  IADD3 R70, P4, PT, R75, R3.reuse, RZ ;  /* 0x000000034b467210 */ /* 0x080fe20007f9e0ff */
[----:B--2---:R-:W-:Y:S01]  /*11120*/  IMAD.MOV.U32 R72, RZ, RZ, R71 ;  /* 0x000000ffff487224 */ /* 0x004fe200078e0047 */
[----:B------:R-:W-:Y:S01]  /*11130*/  F2FP.SATFINITE.E5M2.F32.PACK_AB_MERGE_C R123, R123, R122, RZ ;  /* 0x0000007a7b7b723e */ /* 0x000fe200048060ff */
[C---:B------:R-:W-:Y:S01]  /*11140*/  VIADD R74, R75.reuse, UR5 ;  /* 0x000000054b4a7c36 */ /* 0x040fe20008000000 */
[----:B------:R-:W-:Y:S01]  /*11150*/  LEA.HI.X.SX32 R71, R75, R2, 0x1, P4 ;  /* 0x000000024b477211 */ /* 0x000fe200020f0eff */
[----:B------:R-:W-:Y:S01]  /*11160*/  VIADD R76, R0, 0xba ;  /* 0x000000ba004c7836 */ /* 0x000fe20000000000 */
[----:B------:R-:W-:Y:S01]  /*11170*/  SHF.R.S32.HI R75, RZ, 0x8, R72 ;  /* 0x00000008ff4b7819 */ /* 0x000fe20000011448 */
[----:B------:R-:W2:Y:S01]  /*11180*/  LDCU UR7, c[0x0][0x39c] ;  /* 0x00007380ff0777ac */ /* 0x000ea20008000800 */
[----:B------:R-:W-:-:S04]  /*11190*/  IADD3 R72, P4, PT, R74, R3, RZ ;  /* 0x000000034a487210 */ /* 0x000fc80007f9e0ff */
[CC--:B------:R-:W-:Y:S01]  /*111a0*/  LEA.HI.X.SX32 R73, R74.reuse, R2.reuse, 0x1, P4 ;  /* 0x000000024a497211 */ /* 0x0c0fe200020f0eff */
[----:B------:R-:W-:Y:S01]  /*111b0*/  VIADD R74, R74, UR5 ;  /* 0x000000054a4a7c36 */ /* 0x000fe20008000000 */
[----:B------:R4:W-:Y:S01]  /*111c0*/  @P2 STG.E.U8 desc[UR18][R70.64], R75 ;  /* 0x0000004b46002986 */ /* 0x0009e2000c101112 */
[----:B---3--:R-:W-:Y:S01]  /*111d0*/  ISETP.LT.AND P2, PT, R76, UR4, !P0 ;  /* 0x000000044c007c0c */ /* 0x008fe2000c741270 */
[----:B------:R-:W3:Y:S01]  /*111e0*/  LDCU UR4, c[0x0][0x39c] ;  /* 0x00007380ff0477ac */ /* 0x000ee20008000800 */
        /* <DEDUP_REMOVED lines=14> */
[----:B-1----:R-:W-:Y:S01]  /*112d0*/  VIADD R72, R0, 0xbc ;  /* 0x000000bc00487836 */ /* 0x002fe20000000000 */
[----:B------:R-:W-:Y:S01]  /*112e0*/  LEA.HI.X.SX32 R71, R74, R2, 0x1, P1 ;  /* 0x000000024a477211 */ /* 0x000fe200008f0eff */
[----:B------:R-:W-:-:S03]  /*112f0*/  VIADD R73, R0, 0xbd ;  /* 0x000000bd00497836 */ /* 0x000fc60000000000 */
[----:B---3--:R-:W-:Y:S01]  /*11300*/  ISETP.LT.AND P1, PT, R72, UR4, !P0 ;  /* 0x0000000448007c0c */ /* 0x008fe2000c721270 */
[----:B------:R-:W-:Y:S01]  /*11310*/  IMAD.MOV.U32 R74, RZ, RZ, R76 ;  /* 0x000000ffff4a7224 */ /* 0x000fe200078e004c */
[-C--:B------:R-:W-:Y:S01]  /*11320*/  IADD3 R72, P6, PT, R75, R3.reuse, RZ ;  /* 0x000000034b487210 */ /* 0x080fe20007fde0ff */
[----:B------:R1:W-:Y:S01]  /*11330*/  @P3 STG.E.U8 desc[UR18][R70.64], R125 ;  /* 0x0000007d46003986 */ /* 0x0003e2000c101112 */
[----:B--2---:R-:W-:Y:S01]  /*11340*/  ISETP.LT.AND P3, PT, R73, UR7, !P0 ;  /* 0x0000000749007c0c */ /* 0x004fe2000c761270 */
        /* <DEDUP_REMOVED lines=66> */
[----:B------:R-:W-:Y:S01]  /*11770*/  PRMT R5, R77, 0x9910, RZ ;  /* 0x000099104d057816 */ /* 0x000fe200000000ff */
[----:B------:R4:W-:Y:S01]  /*11780*/  @P4 STG.E.U8 desc[UR18][R68.64], R77 ;  /* 0x0000004d44004986 */ /* 0x0009e2000c101112 */
[----:B0-----:R-:W-:Y:S01]  /*11790*/  ISETP.LT.AND P3, PT, R78, UR6, !P0 ;  /* 0x000000064e007c0c */ /* 0x001fe2000c761270 */
[----:B------:R-:W0:Y:S01]  /*117a0*/  LDCU UR6, c[0x0][0x39c] ;  /* 0x00007380ff0677ac */ /* 0x000e220008000800 */
[C---:B------:R-:W-:Y:S01]  /*117b0*/  IADD3 R4, P4, PT, R74.reuse, R3, RZ ;  /* 0x000000034a047210 */ /* 0x040fe20007f9e0ff */
[C---:B--2---:R-:W-:Y:S02]  /*117c0*/  VIADD R72, R74.reuse, UR5 ;  /* 0x000000054a487c36 */ /* 0x044fe40008000000 */
[----:B------:R-:W-:Y:S01]  /*117d0*/  IMAD.MOV.U32 R73, RZ, RZ, R5 ;  /* 0x000000ffff497224 */ /* 0x000fe200078e0005 */
[----:B------:R-:W-:-:S02]  /*117e0*/  LEA.HI.X.SX32 R5, R74, R2, 0x1, P4 ;  /* 0x000000024a057211 */ /* 0x000fc400020f0eff */
[-C--:B------:R-:W-:Y:S02]  /*117f0*/  IADD3 R70, P4, PT, R72, R3.reuse, RZ ;  /* 0x0000000348467210 */ /* 0x080fe40007f9e0ff */
[----:B------:R-:W-:Y:S01]  /*11800*/  F2FP.SATFINITE.E5M2.F32.PACK_AB_MERGE_C R75, R7, R6, RZ ;  /* 0x00000006074b723e */ /* 0x000fe200048060ff */
[----:B------:R-:W-:Y:S01]  /*11810*/  VIADD R6, R0, 0xc6 ;  /* 0x000000c600067836 */ /* 0x000fe20000000000 */
[----:B------:R-:W-:Y:S02]  /*11820*/  SHF.R.S32.HI R73, RZ, 0x8, R73 ;  /* 0x00000008ff497819 */ /* 0x000fe40000011449 */
[CC--:B------:R-:W-:Y:S01]  /*11830*/  LEA.HI.X.SX32 R71, R72.reuse, R2.reuse, 0x1, P4 ;  /* 0x0000000248477211 */ /* 0x0c0fe200020f0eff */
[----:B------:R-:W-:Y:S01]  /*11840*/  VIADD R72, R72, UR5 ;  /* 0x0000000548487c36 */ /* 0x000fe20008000000 */
[----:B-1----:R-:W-:Y:S01]  /*11850*/  ISETP.LT.AND P4, PT, R6, UR4, !P0 ;  /* 0x0000000406007c0c */ /* 0x002fe2000c781270 */
[C---:B------:R-:W-:Y:S01]  /*11860*/  VIADD R7, R0.reuse, 0xc7 ;  /* 0x000000c700077836 */ /* 0x040fe20000000000 */
[----:B------:R1:W-:Y:S01]  /*11870*/  @P6 STG.E.U8 desc[UR18][R4.64], R73 ;  /* 0x0000004904006986 */ /* 0x0003e2000c101112 */
[----:B----4-:R-:W-:Y:S01]  /*11880*/  PRMT R69, R75, 0x9910, RZ ;  /* 0x000099104b457816 */ /* 0x010fe200000000ff */
[----:B------:R-:W-:Y:S01]  /*11890*/  VIADD R68, R0, 0xc8 ;  /* 0x000000c800447836 */ /* 0x000fe20000000000 */
[C---:B------:R-:W-:Y:S01]  /*118a0*/  IADD3 R6, P6, PT, R72.reuse, R3, RZ ;  /* 0x0000000348067210 */ /* 0x040fe20007fde0ff */
[----:B------:R2:W-:Y:S01]  /*118b0*/  @P1 STG.E.U8 desc[UR18][R70.64], R75 ;  /* 0x0000004b46001986 */ /* 0x0005e2000c101112 */
[----:B0-----:R-:W-:Y:S01]  /*118c0*/  ISETP.LT.AND P1, PT, R7, UR6, !P0 ;  /* 0x0000000607007c0c */ /* 0x001fe2000c721270 */
[----:B------:R-:W0:Y:S01]  /*118d0*/  LDCU UR4, c[0x0][0x39c] ;  /* 0x00007380ff0477ac */ /* 0x000e220008000800 */
[C---:B------:R-:W-:Y:S01]  /*118e0*/  LEA.HI.X.SX32 R7, R72.reuse, R2, 0x1, P6 ;  /* 0x0000000248077211 */ /* 0x040fe200030f0eff */
[----:B------:R-:W-:Y:S01]  /*118f0*/  VIADD R72, R72, UR5 ;  /* 0x0000000548487c36 */ /* 0x000fe20008000000 */
[----:B------:R-:W-:Y:S01]  /*11900*/  SHF.R.S32.HI R69, RZ, 0x8, R69 ;  /* 0x00000008ff457819 */ /* 0x000fe20000011445 */
[----:B------:R-:W4:Y:S01]  /*11910*/  LDCU UR6, c[0x0][0x39c] ;  /* 0x00007380ff0677ac */ /* 0x000f220008000800 */
[----:B---3--:R-:W-:Y:S01]  /*11920*/  ISETP.LT.AND P6, PT, R68, UR7, !P0 ;  /* 0x0000000744007c0c */ /* 0x008fe2000c7c1270 */
[----:B------:R-:W-:-:S02]  /*11930*/  VIADD R68, R72, UR5 ;  /* 0x0000000548447c36 */ /* 0x000fc40008000000 */
[----:B------:R3:W-:Y:S01]  /*11940*/  @P3 STG.E.U8 desc[UR18][R6.64], R69 ;  /* 0x0000004506003986 */ /* 0x0007e2000c101112 */
[CC--:B-1----:R-:W-:Y:S01]  /*11950*/  IADD3 R4, P3, PT, R72.reuse, R3.reuse, RZ ;  /* 0x0000000348047210 */ /* 0x0c2fe20007f7e0ff */
[----:B------:R-:W1:Y:S01]  /*11960*/  LDCU UR7, c[0x0][0x39c] ;  /* 0x00007380ff0777ac */ /* 0x000e620008000800 */
[----:B--2---:R-:W-:Y:S02]  /*11970*/  F2FP.SATFINITE.E5M2.F32.PACK_AB_MERGE_C R71, R9, R8, RZ ;  /* 0x000000080947723e */ /* 0x004fe400048060ff */
[----:B------:R-:W-:Y:S02]  /*11980*/  LEA.HI.X.SX32 R5, R72, R2, 0x1, P3 ;  /* 0x0000000248057211 */ /* 0x000fe400018f0eff */
[----:B------:R-:W-:Y:S02]  /*11990*/  PRMT R70, R71, 0x9910, RZ ;  /* 0x0000991047467816 */ /* 0x000fe400000000ff */
[----:B------:R-:W-:Y:S02]  /*119a0*/  IADD3 R8, P3, PT, R68, R3, RZ ;  /* 0x0000000344087210 */ /* 0x000fe40007f7e0ff */
[----:B---3--:R-:W-:-:S02]  /*119b0*/  SHF.R.S32.HI R69, RZ, 0x8, R70 ;  /* 0x00000008ff457819 */ /* 0x008fc40000011446 */
[C---:B------:R-:W-:Y:S01]  /*119c0*/  LEA.HI.X.SX32 R9, R68.reuse, R2, 0x1, P3 ;  /* 0x0000000244097211 */ /* 0x040fe200018f0eff */
[----:B------:R-:W-:Y:S01]  /*119d0*/  VIADD R68, R68, UR5 ;  /* 0x0000000544447c36 */ /* 0x000fe20008000000 */
[----:B------:R2:W-:Y:S01]  /*119e0*/  @P2 STG.E.U8 desc[UR18][R4.64], R71 ;  /* 0x0000004704002986 */ /* 0x0005e2000c101112 */
[C---:B------:R-:W-:Y:S02]  /*119f0*/  VIADD R72, R0.reuse, 0xc9 ;  /* 0x000000c900487836 */ /* 0x040fe40000000000 */
[----:B------:R-:W-:Y:S01]  /*11a00*/  VIADD R7, R0, 0xca ;  /* 0x000000ca00077836 */ /* 0x000fe20000000000 */
[----:B------:R3:W-:Y:S01]  /*11a10*/  @P5 STG.E.U8 desc[UR18][R8.64], R69 ;  /* 0x0000004508005986 */ /* 0x0007e2000c101112 */
[----:B------:R-:W-:Y:S02]  /*11a20*/  IADD3 R6, P5, PT, R68, R3, RZ ;  /* 0x0000000344067210 */ /* 0x000fe40007fbe0ff */
[----:B0-----:R-:W-:Y:S01]  /*11a30*/  ISETP.LT.AND P2, PT, R72, UR4, !P0 ;  /* 0x0000000448007c0c */ /* 0x001fe2000c741270 */
[----:B------:R-:W0:Y:S01]  /*11a40*/  LDCU UR4, c[0x0][0x39c] ;  /* 0x00007380ff0477ac */ /* 0x000e220008000800 */
[----:B----4-:R-:W-:-:S02]  /*11a50*/  ISETP.LT.AND P3, PT, R7, UR6, !P0 ;  /* 0x0000000607007c0c */ /* 0x010fc4000c761270 */
[----:B------:R-:W-:Y:S01]  /*11a60*/  F2FP.SATFINITE.E5M2.F32.PACK_AB_MERGE_C R73, R11, R10, RZ ;  /* 0x0000000a0b49723e */ /* 0x000fe200048060ff */
[----:B------:R-:W4:Y:S01]  /*11a70*/  LDCU UR6, c[0x0][0x39c] ;  /* 0x00007380ff0677ac */ /* 0x000f220008000800 */
[C---:B------:R-:W-:Y:S01]  /*11a80*/  LEA.HI.X.SX32 R7, R68.reuse, R2, 0x1, P5 ;  /* 0x0000000244077211 */ /* 0x040fe200028f0eff */
[----:B------:R-:W-:Y:S01]  /*11a90*/  VIADD R68, R68, UR5 ;  /* 0x0000000544447c36 */ /* 0x000fe20008000000 */
[----:B------:R-:W-:-:S03]  /*11aa0*/  PRMT R11, R73, 0x9910, RZ ;  /* 0x00009910490b7816 */ /* 0x000fc600000000ff */
[----:B------:R5:W-:Y:S01]  /*11ab0*/  @P4 STG.E.U8 desc[UR18][R6.64], R73 ;  /* 0x0000004906004986 */ /* 0x000be2000c101112 */
[CC--:B--2---:R-:W-:Y:S01]  /*11ac0*/  IADD3 R4, P4, PT, R68.reuse, R3.reuse, RZ ;  /* 0x0000000344047210 */ /* 0x0c4fe20007f9e0ff */
[C---:B------:R-:W-:Y:S01]  /*11ad0*/  VIADD R10, R68.reuse, UR5 ;  /* 0x00000005440a7c36 */ /* 0x040fe20008000000 */
[----:B------:R-:W-:Y:S02]  /*11ae0*/  SHF.R.S32.HI R11, RZ, 0x8, R11 ;  /* 0x00000008ff0b7819 */ /* 0x000fe4000001140b */
[----:B------:R-:W-:Y:S02]  /*11af0*/  LEA.HI.X.SX32 R5, R68, R2, 0x1, P4 ;  /* 0x0000000244057211 */ /* 0x000fe400020f0eff */
[----:B---3--:R-:W-:Y:S02]  /*11b00*/  IADD3 R8, P4, PT, R10, R3, RZ ;  /* 0x000000030a087210 */ /* 0x008fe40007f9e0ff */
[----:B------:R-:W-:Y:S01]  /*11b10*/  F2FP.SATFINITE.E5M2.F32.PACK_AB_MERGE_C R69, R13, R12, RZ ;  /* 0x0000000c0d45723e */ /* 0x000fe200048060ff */
[----:B------:R-:W-:Y:S01]  /*11b20*/  VIADD R12, R0, 0xcc ;  /* 0x000000cc000c7836 */ /* 0x000fe20000000000 */
[C---:B------:R-:W-:Y:S01]  /*11b30*/  LEA.HI.X.SX32 R9, R10.reuse, R2, 0x1, P4 ;  /* 0x000000020a097211 */ /* 0x040fe200020f0eff */
[----:B------:R-:W-:Y:S01]  /*11b40*/  VIADD R10, R10, UR5 ;  /* 0x000000050a0a7c36 */ /* 0x000fe20008000000 */
[----:B------:R2:W-:Y:S01]  /*11b50*/  @P1 STG.E.U8 desc[UR18][R4.64], R11 ;  /* 0x0000000b04001986 */ /* 0x0005e2000c101112 */
[----:B------:R-:W-:Y:S01]  /*11b60*/  VIADD R70, R0, 0xcb ;  /* 0x000000cb00467836 */ /* 0x000fe20000000000 */
[----:B0-----:R-:W-:Y:S01]  /*11b70*/  ISETP.LT.AND P1, PT, R12, UR4, !P0 ;  /* 0x000000040c007c0c */ /* 0x001fe2000c721270 */
[----:B------:R-:W0:Y:S01]  /*11b80*/  LDCU UR4, c[0x0][0x39c] ;  /* 0x00007380ff0477ac */ /* 0x000e220008000800 */
[----:B------:R-:W-:-:S02]  /*11b90*/  PRMT R13, R69, 0x9910, RZ ;  /* 0x00009910450d7816 */ /* 0x000fc400000000ff */
[----:B-----5:R-:W-:Y:S02]  /*11ba0*/  IADD3 R6, P4, PT, R10, R3, RZ ;  /* 0x000000030a067210 */ /* 0x020fe40007f9e0ff */
[----:B-1----:R-:W-:Y:S01]  /*11bb0*/  ISETP.LT.AND P5, PT, R70, UR7, !P0 ;  /* 0x0000000746007c0c */ /* 0x002fe2000c7a1270 */
[----:B------:R-:W1:Y:S01]  /*11bc0*/  LDCU UR7, c[0x0][0x39c] ;  /* 0x00007380ff0777ac */ /* 0x000e620008000800 */
[C---:B------:R-:W-:Y:S01]  /*11bd0*/  LEA.HI.X.SX32 R7, R10.reuse, R2, 0x1, P4 ;  /* 0x000000020a077211 */ /* 0x040fe200020f0eff */
[----:B------:R-:W-:Y:S01]  /*11be0*/  VIADD R10, R10, UR5 ;  /* 0x000000050a0a7c36 */ /* 0x000fe20008000000 */
[----:B------:R-:W-:Y:S01]  /*11bf0*/  SHF.R.S32.HI R13, RZ, 0x8, R13 ;  /* 0x00000008ff0d7819 */ /* 0x000fe2000001140d */
[----:B------:R-:W-:Y:S01]  /*11c00*/  VIADD R12, R0, 0xcd ;  /* 0x000000cd000c7836 */ /* 0x000fe20000000000 */
[----:B------:R3:W-:Y:S01]  /*11c10*/  @P6 STG.E.U8 desc[UR18][R8.64], R69 ;  /* 0x0000004508006986 */ /* 0x0007e2000c101112 */
[----:B------:R-:W-:-:S03]  /*11c20*/  F2FP.SATFINITE.E5M2.F32.PACK_AB_MERGE_C R15, R15, R14, RZ ;  /* 0x0000000e0f0f723e */ /* 0x000fc600048060ff */
[----:B------:R5:W-:Y:S01]  /*11c30*/  @P2 STG.E.U8 desc[UR18][R6.64], R13 ;  /* 0x0000000d06002986 */ /* 0x000be2000c101112 */
[C---:B--2---:R-:W-:Y:S01]  /*11c40*/  IADD3 R4, P2, PT, R10.reuse, R3, RZ ;  /* 0x000000030a047210 */ /* 0x044fe20007f5e0ff */
[----:B------:R-:W-:Y:S01]  /*11c50*/  VIADD R11, R10, UR5 ;  /* 0x000000050a0b7c36 */ /* 0x000fe20008000000 */
[----:B----4-:R-:W-:Y:S01]  /*11c60*/  ISETP.LT.AND P4, PT, R12, UR6, !P0 ;  /* 0x000000060c007c0c */ /* 0x010fe2000c781270 */
[----:B------:R-:W2:Y:S01]  /*11c70*/  LDCU UR6, c[0x0][0x39c] ;  /* 0x00007380ff0677ac */ /* 0x000ea20008000800 */
[----:B------:R-:W-:Y:S01]  /*11c80*/  PRMT R12, R15, 0x9910, RZ ;  /* 0x000099100f0c7816 */ /* 0x000fe200000000ff */
[----:B---3--:R-:W-:Y:S01]  /*11c90*/  VIADD R8, R0, 0xce ;  /* 0x000000ce00087836 */ /* 0x008fe20000000000 */
[----:B------:R-:W-:Y:S01]  /*11ca0*/  LEA.HI.X.SX32 R5, R10, R2, 0x1, P2 ;  /* 0x000000020a057211 */ /* 0x000fe200010f0eff */
[----:B------:R-:W-:-:S03]  /*11cb0*/  VIADD R9, R0, 0xcf ;  /* 0x000000cf00097836 */ /* 0x000fc60000000000 */
[----:B0-----:R-:W-:Y:S01]  /*11cc0*/  ISETP.LT.AND P2, PT, R8, UR4, !P0 ;  /* 0x0000000408007c0c */ /* 0x001fe2000c741270 */
[----:B------:R-:W-:Y:S01]  /*11cd0*/  IMAD.MOV.U32 R10, RZ, RZ, R12 ;  /* 0x000000ffff0a7224 */ /* 0x000fe200078e000c */
[-C--:B------:R-:W-:Y:S01]  /*11ce0*/  IADD3 R8, P6, PT, R11, R3.reuse, RZ ;  /* 0x000000030b087210 */ /* 0x080fe20007fde0ff */
[----:B------:R0:W-:Y:S01]  /*11cf0*/  @P3 STG.E.U8 desc[UR18][R4.64], R15 ;  /* 0x0000000f04003986 */ /* 0x0001e2000c101112 */
[----:B-1----:R-:W-:Y:S01]  /*11d00*/  ISETP.LT.AND P3, PT, R9, UR7, !P0 ;  /* 0x0000000709007c0c */ /* 0x002fe2000c761270 */
        /* <DEDUP_REMOVED lines=341> */
[----:B------:R-:W-:Y:S02]  /*13260*/  F2FP.SATFINITE.E5M2.F32.PACK_AB_MERGE_C R55, R55, R54, RZ ;  /* 0x000000363737723e */ /* 0x000fe400048060ff */
[----:B------:R-:W-:Y:S01]  /*13270*/  F2FP.SATFINITE.E5M2.F32.PACK_AB_MERGE_C R57, R57, R56, RZ ;  /* 0x000000383939723e */ /* 0x000fe200048060ff */
[----:B------:R-:W-:Y:S01]  /*13280*/  VIADD R12, R0, 0xf7 ;  /* 0x000000f7000c7836 */ /* 0x000fe20000000000 */
[C---:B------:R-:W-:Y:S01]  /*13290*/  LEA.HI.X.SX32 R9, R10.reuse, R2, 0x1, P6 ;  /* 0x000000020a097211 */ /* 0x040fe200030f0eff */
[----:B------:R-:W-:Y:S01]  /*132a0*/  VIADD R10, R10, UR5 ;  /* 0x000000050a0a7c36 */ /* 0x000fe20008000000 */
[----:B------:R-:W-:Y:S01]  /*132b0*/  F2FP.SATFINITE.E5M2.F32.PACK_AB_MERGE_C R59, R59, R58, RZ ;  /* 0x0000003a3b3b723e */ /* 0x000fe200048060ff */
[----:B------:R-:W3:Y:S02]  /*132c0*/  LDCU UR7, c[0x0][0x39c] ;  /* 0x00007380ff0777ac */ /* 0x000ee40008000800 */
[----:B------:R5:W-:Y:S01]  /*132d0*/  @P2 STG.E.U8 desc[UR18][R8.64], R55 ;  /* 0x0000003708002986 */ /* 0x000be2000c101112 */
[C---:B-1----:R-:W-:Y:S01]  /*132e0*/  IADD3 R6, P2, PT, R10.reuse, R3, RZ ;  /* 0x000000030a067210 */ /* 0x042fe20007f5e0ff */
[----:B----4-:R-:W-:Y:S01]  /*132f0*/  VIADD R11, R10, UR5 ;  /* 0x000000050a0b7c36 */ /* 0x010fe20008000000 */
[----:B------:R-:W-:-:S02]  /*13300*/  PRMT R13, R55, 0x9910, RZ ;  /* 0x00009910370d7816 */ /* 0x000fc400000000ff */
[-C--:B------:R-:W-:Y:S02]  /*13310*/  LEA.HI.X.SX32 R7, R10, R2.reuse, 0x1, P2 ;  /* 0x000000020a077211 */ /* 0x080fe400010f0eff */
[C---:B------:R-:W-:Y:S01]  /*13320*/  IADD3 R4, P2, PT, R11.reuse, R3, RZ ;  /* 0x000000030b047210 */ /* 0x040fe20007f5e0ff */
[----:B------:R-:W-:Y:S01]  /*13330*/  VIADD R10, R0, 0xf8 ;  /* 0x000000f8000a7836 */ /* 0x000fe20000000000 */
[----:B------:R-:W-:Y:S02]  /*13340*/  SHF.R.S32.HI R13, RZ, 0x8, R13 ;  /* 0x00000008ff0d7819 */ /* 0x000fe4000001140d */
[C---:B------:R-:W-:Y:S01]  /*13350*/  LEA.HI.X.SX32 R5, R11.reuse, R2, 0x1, P2 ;  /* 0x000000020b057211 */ /* 0x040fe200010f0eff */
[----:B------:R-:W-:Y:S01]  /*13360*/  VIADD R11, R11, UR5 ;  /* 0x000000050b0b7c36 */ /* 0x000fe20008000000 */
[----:B--2---:R-:W-:Y:S01]  /*13370*/  ISETP.LT.AND P2, PT, R10, UR4, !P0 ;  /* 0x000000040a007c0c */ /* 0x004fe2000c741270 */
[----:B------:R-:W1:Y:S01]  /*13380*/  LDCU UR4, c[0x0][0x39c] ;  /* 0x00007380ff0477ac */ /* 0x000e620008000800 */
[----:B------:R2:W-:Y:S01]  /*13390*/  @P3 STG.E.U8 desc[UR18][R6.64], R13 ;  /* 0x0000000d06003986 */ /* 0x0005e2000c101112 */
[----:B------:R-:W-:-:S02]  /*133a0*/  PRMT R10, R57, 0x9910, RZ ;  /* 0x00009910390a7816 */ /* 0x000fc400000000ff */
[C---:B-----5:R-:W-:Y:S02]  /*133b0*/  IADD3 R8, P3, PT, R11.reuse, R3, RZ ;  /* 0x000000030b087210 */ /* 0x060fe40007f7e0ff */
[----:B0-----:R-:W-:Y:S01]  /*133c0*/  ISETP.LT.AND P6, PT, R12, UR6, !P0 ;  /* 0x000000060c007c0c */ /* 0x001fe2000c7c1270 */
[----:B------:R-:W0:Y:S01]  /*133d0*/  LDCU UR6, c[0x0][0x39c] ;  /* 0x00007380ff0677ac */ /* 0x000e220008000800 */
[C---:B------:R-:W-:Y:S01]  /*133e0*/  LEA.HI.X.SX32 R9, R11.reuse, R2, 0x1, P3 ;  /* 0x000000020b097211 */ /* 0x040fe200018f0eff */
[----:B------:R-:W-:Y:S01]  /*133f0*/  VIADD R11, R11, UR5 ;  /* 0x000000050b0b7c36 */ /* 0x000fe20008000000 */
[----:B--2---:R-:W-:Y:S01]  /*13400*/  SHF.R.S32.HI R7, RZ, 0x8, R10 ;  /* 0x00000008ff077819 */ /* 0x004fe2000001140a */
[----:B------:R2:W-:Y:S01]  /*13410*/  @P5 STG.E.U8 desc[UR18][R4.64], R57 ;  /* 0x0000003904005986 */ /* 0x0005e2000c101112 */
[----:B------:R-:W-:-:S03]  /*13420*/  VIADD R6, R0, 0xfb ;  /* 0x000000fb00067836 */ /* 0x000fc60000000000 */
[----:B------:R4:W-:Y:S01]  /*13430*/  @P1 STG.E.U8 desc[UR18][R8.64], R7 ;  /* 0x0000000708001986 */ /* 0x0009e2000c101112 */
[----:B--2---:R-:W-:-:S04]  /*13440*/  IADD3 R4, P1, PT, R11, R3, RZ ;  /* 0x000000030b047210 */ /* 0x004fc80007f3e0ff */
[CC--:B------:R-:W-:Y:S01]  /*13450*/  LEA.HI.X.SX32 R5, R11.reuse, R2.reuse, 0x1, P1 ;  /* 0x000000020b057211 */ /* 0x0c0fe200008f0eff */
[----:B------:R-:W-:Y:S01]  /*13460*/  VIADD R11, R11, UR5 ;  /* 0x000000050b0b7c36 */ /* 0x000fe20008000000 */
[----:B-1----:R-:W-:Y:S01]  /*13470*/  ISETP.LT.AND P1, PT, R6, UR4, !P0 ;  /* 0x0000000406007c0c */ /* 0x002fe2000c721270 */
[----:B------:R-:W1:Y:S01]  /*13480*/  LDCU UR4, c[0x0][0x39c] ;  /* 0x00007380ff0477ac */ /* 0x000e620008000800 */
[----:B------:R-:W-:Y:S01]  /*13490*/  VIADD R14, R0, 0xf9 ;  /* 0x000000f9000e7836 */ /* 0x000fe20000000000 */
[----:B------:R2:W-:Y:S01]  /*134a0*/  @P4 STG.E.U8 desc[UR18][R4.64], R59 ;  /* 0x0000003b04004986 */ /* 0x0005e2000c101112 */
[C---:B------:R-:W-:Y:S01]  /*134b0*/  IADD3 R6, P4, PT, R11.reuse, R3, RZ ;  /* 0x000000030b067210 */ /* 0x040fe20007f9e0ff */
[----:B------:R-:W-:Y:S01]  /*134c0*/  VIADD R10, R11, UR5 ;  /* 0x000000050b0a7c36 */ /* 0x000fe20008000000 */
[----:B------:R-:W-:Y:S02]  /*134d0*/  PRMT R13, R59, 0x9910, RZ ;  /* 0x000099103b0d7816 */ /* 0x000fe400000000ff */
[----:B0-----:R-:W-:Y:S01]  /*134e0*/  ISETP.LT.AND P5, PT, R14, UR6, !P0 ;  /* 0x000000060e007c0c */ /* 0x001fe2000c7a1270 */
[----:B------:R-:W0:Y:S01]  /*134f0*/  LDCU UR6, c[0x0][0x39c] ;  /* 0x00007380ff0677ac */ /* 0x000e220008000800 */
[----:B----4-:R-:W-:-:S02]  /*13500*/  LEA.HI.X.SX32 R7, R11, R2, 0x1, P4 ;  /* 0x000000020b077211 */ /* 0x010fc400020f0eff */
[-C--:B------:R-:W-:Y:S02]  /*13510*/  IADD3 R8, P4, PT, R10, R3.reuse, RZ ;  /* 0x000000030a087210 */ /* 0x080fe40007f9e0ff */
[----:B------:R-:W-:Y:S01]  /*13520*/  SHF.R.S32.HI R13, RZ, 0x8, R13 ;  /* 0x00000008ff0d7819 */ /* 0x000fe2000001140d */
[----:B------:R-:W-:Y:S01]  /*13530*/  VIADD R11, R0, 0xfd ;  /* 0x000000fd000b7836 */ /* 0x000fe20000000000 */
[----:B------:R-:W-:Y:S02]  /*13540*/  F2FP.SATFINITE.E5M2.F32.PACK_AB_MERGE_C R61, R61, R60, RZ ;  /* 0x0000003c3d3d723e */ /* 0x000fe400048060ff */
[CC--:B------:R-:W-:Y:S01]  /*13550*/  LEA.HI.X.SX32 R9, R10.reuse, R2.reuse, 0x1, P4 ;  /* 0x000000020a097211 */ /* 0x0c0fe200020f0eff */
[----:B------:R-:W-:Y:S02]  /*13560*/  VIADD R10, R10, UR5 ;  /* 0x000000050a0a7c36 */ /* 0x000fe40008000000 */
[----:B------:R-:W-:Y:S01]  /*13570*/  VIADD R12, R0, 0xfa ;  /* 0x000000fa000c7836 */ /* 0x000fe20000000000 */
[----:B------:R4:W-:Y:S01]  /*13580*/  @P6 STG.E.U8 desc[UR18][R6.64], R13 ;  /* 0x0000000d06006986 */ /* 0x0009e2000c101112 */
[----:B-1----:R-:W-:Y:S01]  /*13590*/  ISETP.LT.AND P4, PT, R11, UR4, !P0 ;  /* 0x000000040b007c0c */ /* 0x002fe2000c781270 */
[C---:B------:R-:W-:Y:S01]  /*135a0*/  VIADD R11, R10.reuse, UR5 ;  /* 0x000000050a0b7c36 */ /* 0x040fe20008000000 */
[----:B------:R-:W-:Y:S01]  /*135b0*/  PRMT R17, R61, 0x9910, RZ ;  /* 0x000099103d117816 */ /* 0x000fe200000000ff */
[----:B------:R1:W-:Y:S01]  /*135c0*/  @P2 STG.E.U8 desc[UR18][R8.64], R61 ;  /* 0x0000003d08002986 */ /* 0x0003e2000c101112 */
[----:B--2---:R-:W-:Y:S01]  /*135d0*/  IADD3 R4, P2, PT, R10, R3, RZ ;  /* 0x000000030a047210 */ /* 0x004fe20007f5e0ff */
[----:B------:R-:W2:Y:S01]  /*135e0*/  LDCU UR4, c[0x0][0x39c] ;  /* 0x00007380ff0477ac */ /* 0x000ea20008000800 */
[----:B---3--:R-:W-:Y:S01]  /*135f0*/  ISETP.LT.AND P3, PT, R12, UR7, !P0 ;  /* 0x000000070c007c0c */ /* 0x008fe2000c761270 */
[----:B------:R-:W-:Y:S01]  /*13600*/  VIADD R12, R0, 0xfc ;  /* 0x000000fc000c7836 */ /* 0x000fe20000000000 */
[----:B------:R-:W-:Y:S01]  /*13610*/  LEA.HI.X.SX32 R5, R10, R2, 0x1, P2 ;  /* 0x000000020a057211 */ /* 0x000fe200010f0eff */
[----:B------:R-:W-:Y:S01]  /*13620*/  VIADD R10, R11, UR5 ;  /* 0x000000050b0a7c36 */ /* 0x000fe20008000000 */
[----:B------:R-:W-:-:S02]  /*13630*/  SHF.R.S32.HI R17, RZ, 0x8, R17 ;  /* 0x00000008ff117819 */ /* 0x000fc40000011411 */
[----:B0-----:R-:W-:Y:S01]  /*13640*/  ISETP.LT.AND P6, PT, R12, UR6, !P0 ;  /* 0x000000060c007c0c */ /* 0x001fe2000c7c1270 */
[----:B------:R-:W0:Y:S01]  /*13650*/  LDCU UR6, c[0x0][0x39c] ;  /* 0x00007380ff0677ac */ /* 0x000e220008000800 */
[C---:B----4-:R-:W-:Y:S01]  /*13660*/  VIADD R13, R10.reuse, UR5 ;  /* 0x000000050a0d7c36 */ /* 0x050fe20008000000 */
[----:B------:R3:W-:Y:S01]  /*13670*/  @P5 STG.E.U8 desc[UR18][R4.64], R17 ;  /* 0x0000001104005986 */ /* 0x0007e2000c101112 */
[-C--:B------:R-:W-:Y:S02]  /*13680*/  IADD3 R6, P2, PT, R11, R3.reuse, RZ ;  /* 0x000000030b067210 */ /* 0x080fe40007f5e0ff */
[----:B------:R-:W-:Y:S01]  /*13690*/  VIADD R14, R13, UR5 ;  /* 0x000000050d0e7c36 */ /* 0x000fe20008000000 */
[----:B-1----:R-:W-:-:S03]  /*136a0*/  IADD3 R8, P5, PT, R10, R3, RZ ;  /* 0x000000030a087210 */ /* 0x002fc60007fbe0ff */
[----:B------:R-:W-:Y:S01]  /*136b0*/  VIADD R16, R14, UR5 ;  /* 0x000000050e107c36 */ /* 0x000fe20008000000 */
[-C--:B------:R-:W-:Y:S01]  /*136c0*/  LEA.HI.X.SX32 R7, R11, R2.reuse, 0x1, P2 ;  /* 0x000000020b077211 */ /* 0x080fe200010f0eff */
[----:B------:R-:W-:Y:S01]  /*136d0*/  VIADD R18, R0, 0xfe ;  /* 0x000000fe00127836 */ /* 0x000fe20000000000 */
[----:B------:R-:W-:Y:S01]  /*136e0*/  LEA.HI.X.SX32 R9, R10, R2, 0x1, P5 ;  /* 0x000000020a097211 */ /* 0x000fe200028f0eff */
[----:B------:R-:W-:Y:S01]  /*136f0*/  VIADD R15, R16, UR5 ;  /* 0x00000005100f7c36 */ /* 0x000fe20008000000 */
[-C--:B------:R-:W-:Y:S01]  /*13700*/  IADD3 R10, P2, PT, R13, R3.reuse, RZ ;  /* 0x000000030d0a7210 */ /* 0x080fe20007f5e0ff */
[----:B------:R-:W-:Y:S01]  /*13710*/  VIADD R0, R0, 0xff ;  /* 0x000000ff00007836 */ /* 0x000fe20000000000 */
[----:B------:R-:W-:Y:S02]  /*13720*/  IADD3 R12, P5, PT, R14, R3, RZ ;  /* 0x000000030e0c7210 */ /* 0x000fe40007fbe0ff */
[----:B------:R-:W-:Y:S02]  /*13730*/  F2FP.SATFINITE.E5M2.F32.PACK_AB_MERGE_C R63, R63, R62, RZ ;  /* 0x0000003e3f3f723e */ /* 0x000fe400048060ff */
[----:B------:R-:W-:-:S02]  /*13740*/  LEA.HI.X.SX32 R11, R13, R2, 0x1, P2 ;  /* 0x000000020d0b7211 */ /* 0x000fc400010f0eff */
[-C--:B------:R-:W-:Y:S02]  /*13750*/  LEA.HI.X.SX32 R13, R14, R2.reuse, 0x1, P5 ;  /* 0x000000020e0d7211 */ /* 0x080fe400028f0eff */
[----:B--2---:R-:W-:Y:S02]  /*13760*/  ISETP.LT.AND P2, PT, R18, UR4, !P0 ;  /* 0x0000000412007c0c */ /* 0x004fe4000c741270 */
[----:B------:R-:W-:Y:S02]  /*13770*/  IADD3 R14, P5, PT, R15, R3, RZ ;  /* 0x000000030f0e7210 */ /* 0x000fe40007fbe0ff */
[----:B0-----:R-:W-:Y:S02]  /*13780*/  ISETP.LT.AND P0, PT, R0, UR6, !P0 ;  /* 0x0000000600007c0c */ /* 0x001fe4000c701270 */
[----:B------:R-:W-:Y:S02]  /*13790*/  PRMT R0, R63, 0x9910, RZ ;  /* 0x000099103f007816 */ /* 0x000fe400000000ff */
[----:B------:R-:W-:-:S02]  /*137a0*/  LEA.HI.X.SX32 R15, R15, R2, 0x1, P5 ;  /* 0x000000020f0f7211 */ /* 0x000fc400028f0eff */
[----:B---3--:R-:W-:Y:S01]  /*137b0*/  IADD3 R4, P5, PT, R16, R3, RZ ;  /* 0x0000000310047210 */ /* 0x008fe20007fbe0ff */
[----:B------:R-:W-:Y:S01]  /*137c0*/  IMAD.MOV.U32 R3, RZ, RZ, R0 ;  /* 0x000000ffff037224 */ /* 0x000fe200078e0000 */
[----:B------:R-:W-:Y:S02]  /*137d0*/  F2FP.SATFINITE.E5M2.F32.PACK_AB_MERGE_C R65, R65, R64, RZ ;  /* 0x000000404141723e */ /* 0x000fe400048060ff */
[----:B------:R-:W-:Y:S02]  /*137e0*/  F2FP.SATFINITE.E5M2.F32.PACK_AB_MERGE_C R67, R67, R66, RZ ;  /* 0x000000424343723e */ /* 0x000fe400048060ff */
[----:B------:R-:W-:Y:S02]  /*137f0*/  PRMT R17, R65, 0x9910, RZ ;  /* 0x0000991041117816 */ /* 0x000fe400000000ff */
[----:B------:R-:W-:Y:S02]  /*13800*/  SHF.R.S32.HI R3, RZ, 0x8, R3 ;  /* 0x00000008ff037819 */ /* 0x000fe40000011403 */
[----:B------:R-:W-:-:S02]  /*13810*/  PRMT R19, R67, 0x9910, RZ ;  /* 0x0000991043137816 */ /* 0x000fc400000000ff */
[----:B------:R-:W-:Y:S01]  /*13820*/  SHF.R.S32.HI R17, RZ, 0x8, R17 ;  /* 0x00000008ff117819 */ /* 0x000fe20000011411 */
[----:B------:R0:W-:Y:S01]  /*13830*/  @P3 STG.E.U8 desc[UR18][R6.64], R63 ;  /* 0x0000003f06003986 */ /* 0x0001e2000c101112 */
[----:B------:R-:W-:Y:S02]  /*13840*/  LEA.HI.X.SX32 R5, R16, R2, 0x1, P5 ;  /* 0x0000000210057211 */ /* 0x000fe400028f0eff */
[----:B------:R-:W-:Y:S01]  /*13850*/  SHF.R.S32.HI R19, RZ, 0x8, R19 ;  /* 0x00000008ff137819 */ /* 0x000fe20000011413 */
[----:B------:R0:W-:Y:S04]  /*13860*/  @P1 STG.E.U8 desc[UR18][R8.64], R3 ;  /* 0x0000000308001986 */ /* 0x0001e8000c101112 */
[----:B------:R0:W-:Y:S04]  /*13870*/  @P6 STG.E.U8 desc[UR18][R10.64], R65 ;  /* 0x000000410a006986 */ /* 0x0001e8000c101112 */
[----:B------:R0:W-:Y:S04]  /*13880*/  @P4 STG.E.U8 desc[UR18][R12.64], R17 ;  /* 0x000000110c004986 */ /* 0x0001e8000c101112 */
[----:B------:R0:W-:Y:S04]  /*13890*/  @P2 STG.E.U8 desc[UR18][R4.64], R67 ;  /* 0x0000004304002986 */ /* 0x0001e8000c101112 */
[----:B------:R0:W-:Y:S01]  /*138a0*/  @P0 STG.E.U8 desc[UR18][R14.64], R19 ;  /* 0x000000130e000986 */ /* 0x0001e2000c101112 */
[----:B------:R-:W-:Y:S06]  /*138b0*/  BAR.SYNC.DEFER_BLOCKING 0x0 ;  /* 0x0000000000007b1d */ /* 0x000fec0000010000 */
[----:B------:R-:W-:Y:S05]  /*138c0*/  BRA.U UP0, `(.L_x_13) ;  /* 0x0000000100a07547 */ /* 0x000fea000b800000 */
[----:B------:R-:W1:Y:S01]  /*138d0*/  S2UR UR5, SR_CgaCtaId ;  /* 0x00000000000579c3 */ /* 0x000e620000008800 */
[----:B------:R-:W-:Y:S01]  /*138e0*/  NOP ;  /* 0x0000000000007918 */ /* 0x000fe20000000000 */
[----:B------:R-:W-:Y:S01]  /*138f0*/  UMOV UR4, 0x50 ;  /* 0x0000005000047882 */ /* 0x000fe20000000000 */
[----:B------:R-:W-:Y:S02]  /*13900*/  IMAD.U32 R0, RZ, RZ, UR17 ;  /* 0x00000011ff007e24 */ /* 0x000fe4000f8e00ff */
[----:B0-----:R-:W-:Y:S02]  /*13910*/  IMAD.MOV.U32 R3, RZ, RZ, 0xff ;  /* 0x000000ffff037424 */ /* 0x001fe400078e00ff */
[----:B------:R-:W-:Y:S01]  /*13920*/  IMAD.MOV.U32 R7, RZ, RZ, 0x1 ;  /* 0x00000001ff077424 */ /* 0x000fe200078e00ff */
[----:B------:R-:W-:-:S04]  /*13930*/  LOP3.LUT R0, R0, 0xffff, RZ, 0xc0, !PT ;  /* 0x0000ffff00007812 */ /* 0x000fc800078ec0ff */
[----:B------:R-:W-:-:S05]  /*13940*/  SHF.R.U32.HI R0, RZ, 0x5, R0 ;  /* 0x00000005ff007819 */ /* 0x000fca0000011600 */
[----:B------:R-:W-:Y:S01]  /*13950*/  VIADD R2, R0, 0x10 ;  /* 0x0000001000027836 */ /* 0x000fe20000000000 */
[----:B------:R-:W-:Y:S01]  /*13960*/  SHF.L.U32 R0, R3, R0, RZ ;  /* 0x0000000003007219 */ /* 0x000fe200000006ff */
[----:B-1----:R-:W-:-:S03]  /*13970*/  ULEA UR6, UR5, UR4, 0x18 ;  /* 0x0000000405067291 */ /* 0x002fc6000f8ec0ff */
[----:B------:R-:W-:-:S04]  /*13980*/  SHF.L.U32 R3, R7, R2, RZ ;  /* 0x0000000207037219 */ /* 0x000fc800000006ff */
[----:B------:R-:W-:Y:S02]  /*13990*/  LOP3.LUT R0, R3, R0, RZ, 0xfc, !PT ;  /* 0x0000000003007212 */ /* 0x000fe400078efcff */
[----:B------:R-:W0:Y:S02]  /*139a0*/  LDS R5, [UR6] ;  /* 0x00000006ff057984 */ /* 0x000e240008000800 */
[C---:B------:R-:W-:Y:S02]  /*139b0*/  LOP3.LUT R2, R0.reuse, 0xffff, RZ, 0xc0, !PT ;  /* 0x0000ffff00027812 */ /* 0x040fe400078ec0ff */
[----:B0-----:R-:W-:-:S04]  /*139c0*/  LOP3.LUT R3, R0, 0xffff, R5, 0x80, !PT ;  /* 0x0000ffff00037812 */ /* 0x001fc800078e8005 */
[----:B------:R-:W-:-:S13]  /*139d0*/  ISETP.NE.AND P0, PT, R3, R2, PT ;  /* 0x000000020300720c */ /* 0x000fda0003f05270 */
[----:B------:R-:W-:Y:S05]  /*139e0*/  @P0 BRA `(.L_x_14) ;  /* 0x0000000000500947 */ /* 0x000fea0003800000 */
[----:B------:R-:W-:Y:S02]  /*139f0*/  SHF.R.U32.HI R5, RZ, 0x10, R5 ;  /* 0x00000010ff057819 */ /* 0x000fe40000011605 */
[----:B------:R-:W-:-:S04]  /*13a00*/  SHF.R.U32.HI R2, RZ, 0x10, R0 ;  /* 0x00000010ff027819 */ /* 0x000fc80000011600 */
[----:B------:R-:W-:-:S04]  /*13a10*/  LOP3.LUT R5, R5, R2, RZ, 0xc0, !PT ;  /* 0x0000000205057212 */ /* 0x000fc800078ec0ff */
[----:B------:R-:W-:-:S13]  /*13a20*/  ISETP.NE.AND P0, PT, R5, R2, PT ;  /* 0x000000020500720c */ /* 0x000fda0003f05270 */
[----:B------:R-:W-:Y:S05]  /*13a30*/  @P0 BRA `(.L_x_15) ;  /* 0x0000000000300947 */ /* 0x000fea0003800000 */
[----:B------:R-:W-:Y:S01]  /*13a40*/  R2UR UR4, R0 ;  /* 0x00000000000472ca */ /* 0x000fe200000e0000 */
[----:B------:R-:W-:Y:S01]  /*13a50*/  VOTEU.ANY UR5, UPT, PT ;  /* 0x0000000000057886 */ /* 0x000fe200038e0100 */
[----:B------:R-:W0:Y:S01]  /*13a60*/  S2R R0, SR_LANEID ;  /* 0x0000000000007919 */ /* 0x000e220000000000 */
[----:B------:R-:W-:-:S10]  /*13a70*/  UFLO.U32 UR5, UR5 ;  /* 0x00000005000572bd */ /* 0x000fd400080e0000 */
[----:B------:R-:W-:-:S06]  /*13a80*/  ULOP3.LUT UR4, URZ, UR4, URZ, 0x33, !UPT ;  /* 0x00000004ff047292 */ /* 0x000fcc000f8e33ff */
[----:B------:R-:W-:-:S04]  /*13a90*/  IMAD.U32 R2, RZ, RZ, UR4 ;  /* 0x00000004ff027e24 */ /* 0x000fc8000f8e00ff */
[----:B------:R-:W1:Y:S02]  /*13aa0*/  REDUX UR7, R2 ;  /* 0x00000000020773c4 */ /* 0x000e640000000000 */
[----:B------:R2:W-:Y:S01]  /*13ab0*/  UTCATOMSWS.AND URZ, UR4 ;  /* 0x0000000400ff79e3 */ /* 0x0005e20008000000 */
[----:B0-----:R-:W-:Y:S01]  /*13ac0*/  ISETP.EQ.U32.AND P0, PT, R0, UR5, PT ;  /* 0x0000000500007c0c */ /* 0x001fe2000bf02070 */
[----:B-1----:R-:W-:-:S12]  /*13ad0*/  IMAD.U32 R0, RZ, RZ, UR7 ;  /* 0x00000007ff007e24 */ /* 0x002fd8000f8e00ff */
[----:B------:R2:W-:Y:S01]  /*13ae0*/  @P0 ATOMS.AND RZ, [UR6], R0 ;  /* 0x00000000ffff098c */ /* 0x0005e2000a800006 */
[----:B------:R-:W-:Y:S05]  /*13af0*/  BRA `(.L_x_13) ;  /* 0x0000000000147947 */ /* 0x000fea0003800000 */
.L_x_15:
[----:B------:R-:W-:-:S07]  /*13b00*/  MOV R2, 0x13b20 ;  /* 0x00013b2000027802 */ /* 0x000fce0000000f00 */
[----:B------:R-:W-:Y:S05]  /*13b10*/  CALL.REL.NOINC `($__internal_0_$__cuda_sm10x_tcgen05_guardrail_trap_col_being_dealloced_not_returned_by_alloc) ;  /* 0x00000000002c7944 */ /* 0x000fea0003c00000 */
[----:B------:R-:W-:Y:S05]  /*13b20*/  BRA `(.L_x_13) ;  /* 0x0000000000087947 */ /* 0x000fea0003800000 */
.L_x_14:
[----:B------:R-:W-:-:S07]  /*13b30*/  MOV R2, 0x13b50 ;  /* 0x00013b5000027802 */ /* 0x000fce0000000f00 */
[----:B------:R-:W-:Y:S05]  /*13b40*/  CALL.REL.NOINC `($__internal_2_$__cuda_sm10x_tcgen05_guardrail_trap_unallocated_columns_being_dealloced) ;  /* 0x0000000000387944 */ /* 0x000fea0003c00000 */
.L_x_13:
[----:B------:R-:W-:Y:S01]  /*13b50*/  NOP ;  /* 0x0000000000007918 */ /* 0x000fe20000000000 */
[----:B--2---:R-:W-:Y:S05]  /*13b60*/  EXIT ;  /* 0x000000000000794d */ /* 0x004fea0003800000 */
.L_x_8:
[----:B------:R-:W0:Y:S02]  /*13b70*/  SYNCS.PHASECHK.TRANS64.TRYWAIT P4, [UR13], R109 ;  /* 0x0000006dff0075a7 */ /* 0x000e24000808110d */
[----:B0-----:R-:W-:Y:S05]  /*13b80*/  @!P4 BRA `(.L_x_8) ;  /* 0xfffffffc00f8c947 */ /* 0x001fea000383ffff */
[----:B------:R-:W-:Y:S05]  /*13b90*/  BRA `(.L_x_16) ;  /* 0xffffff3c00447947 */ /* 0x000fea000383ffff */
.L_x_12:
[----:B------:R-:W0:Y:S02]  /*13ba0*/  SYNCS.PHASECHK.TRANS64.TRYWAIT P4, [UR13], R10 ;  /* 0x0000000aff0075a7 */ /* 0x000e24000808110d */
[----:B0-----:R-:W-:Y:S05]  /*13bb0*/  @!P4 BRA `(.L_x_12) ;  /* 0xfffffffc00f8c947 */ /* 0x001fea000383ffff */
[----:B------:R-:W-:Y:S05]  /*13bc0*/  BRA `(.L_x_11) ;  /* 0xffffff6800c07947 */ /* 0x000fea000383ffff */
        .weak           $__internal_0_$__cuda_sm10x_tcgen05_guardrail_trap_col_being_dealloced_not_returned_by_alloc
        .type           $__internal_0_$__cuda_sm10x_tcgen05_guardrail_trap_col_being_dealloced_not_returned_by_alloc,@function
        .size           $__internal_0_$__cuda_sm10x_tcgen05_guardrail_trap_col_being_dealloced_not_returned_by_alloc,($__internal_1_$__cuda_sm10x_tcgen05_guardrail_trap_phase_invalid_during_alloc - $__internal_0_$__cuda_sm10x_tcgen05_guardrail_trap_col_being_dealloced_not_returned_by_alloc)
$__internal_0_$__cuda_sm10x_tcgen05_guardrail_trap_col_being_dealloced_not_returned_by_alloc:
[----:B------:R-:W-:Y:S05]  /*13bd0*/  BPT.TRAP 0x1 ;  /* 0x000000040000795c */ /* 0x000fea0000300000 */
[----:B------:R-:W-:-:S04]  /*13be0*/  IMAD.MOV.U32 R3, RZ, RZ, 0x0 ;  /* 0x00000000ff037424 */ /* 0x000fc800078e00ff */
[----:B------:R-:W-:Y:S05]  /*13bf0*/  RET.REL.NODEC R2 `(matmul_kernel) ;  /* 0xfffffec402007950 */ /* 0x000fea0003c3ffff */
        .weak           $__internal_1_$__cuda_sm10x_tcgen05_guardrail_trap_phase_invalid_during_alloc
        .type           $__internal_1_$__cuda_sm10x_tcgen05_guardrail_trap_phase_invalid_during_alloc,@function
        .size           $__internal_1_$__cuda_sm10x_tcgen05_guardrail_trap_phase_invalid_during_alloc,($__internal_2_$__cuda_sm10x_tcgen05_guardrail_trap_unallocated_columns_being_dealloced - $__internal_1_$__cuda_sm10x_tcgen05_guardrail_trap_phase_invalid_during_alloc)
$__internal_1_$__cuda_sm10x_tcgen05_guardrail_trap_phase_invalid_during_alloc:
[----:B------:R-:W-:Y:S05]  /*13c00*/  BPT.TRAP 0x1 ;  /* 0x000000040000795c */ /* 0x000fea0000300000 */
[----:B------:R-:W-:-:S04]  /*13c10*/  IMAD.MOV.U32 R3, RZ, RZ, 0x0 ;  /* 0x00000000ff037424 */ /* 0x000fc800078e00ff */
[----:B------:R-:W-:Y:S05]  /*13c20*/  RET.REL.NODEC R2 `(matmul_kernel) ;  /* 0xfffffec002f47950 */ /* 0x000fea0003c3ffff */
        .weak           $__internal_2_$__cuda_sm10x_tcgen05_guardrail_trap_unallocated_columns_being_dealloced
        .type           $__internal_2_$__cuda_sm10x_tcgen05_guardrail_trap_unallocated_columns_being_dealloced,@function
        .size           $__internal_2_$__cuda_sm10x_tcgen05_guardrail_trap_unallocated_columns_being_dealloced,(.L_x_20 - $__internal_2_$__cuda_sm10x_tcgen05_guardrail_trap_unallocated_columns_being_dealloced)
$__internal_2_$__cuda_sm10x_tcgen05_guardrail_trap_unallocated_columns_being_dealloced:
[----:B------:R-:W-:Y:S05]  /*13c30*/  BPT.TRAP 0x1 ;  /* 0x000000040000795c */ /* 0x000fea0000300000 */
[----:B------:R-:W-:-:S04]  /*13c40*/  IMAD.MOV.U32 R3, RZ, RZ, 0x0 ;  /* 0x00000000ff037424 */ /* 0x000fc800078e00ff */
[----:B------:R-:W-:Y:S05]  /*13c50*/  RET.REL.NODEC R2 `(matmul_kernel) ;  /* 0xfffffec002e87950 */ /* 0x000fea0003c3ffff */
.L_x_17:
[----:B------:R-:W-:-:S00]  /*13c60*/  BRA `(.L_x_17) ;  /* 0xfffffffc00fc7947 */ /* 0x000fc0000383ffff */
[----:B------:R-:W-:-:S00]  /*13c70*/  NOP ;  /* 0x0000000000007918 */ /* 0x000fc00000000000 */
        /* <DEDUP_REMOVED lines=8> */
.L_x_20:


//--------------------- .nv.shared.matmul_kernel  --------------------------
	.section	.nv.shared.matmul_kernel,"aw",@nobits
	.sectionflags	@""
	.align	16
	.zero		1024


//--------------------- .nv.shared.reserved.0     --------------------------
	.section	.nv.shared.reserved.0,"aw",@nobits
	.align	8
	.weak		__nv_reservedSMEM_offset_0_alias
	.size		__nv_reservedSMEM_offset_0_alias, 0, 64
	.other		__nv_reservedSMEM_offset_0_alias,@"STO_CUDA_RESERVED_SHARED STV_DEFAULT"
__nv_reservedSMEM_offset_0_alias:
	.zero		0
.nv.shared.reserved.0:
	.zero		64
	.weak		__nv_reservedSMEM_allocation_phase
	.type		__nv_reservedSMEM_allocation_phase,@object
	.size		__nv_reservedSMEM_allocation_phase,(.L_0 - __nv_reservedSMEM_allocation_phase)
__nv_reservedSMEM_allocation_phase:
	.zero		1
.L_0:
	.zero		7
	.weak		__nv_reservedSMEM_devtool_atexit_pc
	.type		__nv_reservedSMEM_devtool_atexit_pc,@object
	.size		__nv_reservedSMEM_devtool_atexit_pc,(__nv_reservedSMEM_allocation_mask - __nv_reservedSMEM_devtool_atexit_pc)
__nv_reservedSMEM_devtool_atexit_pc:
	.zero		8
	.weak		__nv_reservedSMEM_allocation_mask
	.type		__nv_reservedSMEM_allocation_mask,@object
	.size		__nv_reservedSMEM_allocation_mask,(.L_2 - __nv_reservedSMEM_allocation_mask)
__nv_reservedSMEM_allocation_mask:
	.zero		4
.L_2:


//--------------------- .nv.constant0.matmul_kernel --------------------------
	.section	.nv.constant0.matmul_kernel,"a",@progbits
	.sectionflags	@""
	.align	4
.nv.constant0.matmul_kernel:
	.zero		976


//--------------------- SYMBOLS --------------------------

	.type		.nv.reservedSmem.offset0,@object
	.size		.nv.reservedSmem.offset0,0x4
	.type		.nv.reservedSmem.cap,@object
	.size		.nv.reservedSmem.cap,0x4
